def matmul_kernel(
    a_ptr,
    b_ptr,
    c_ptr,
    M,
    N,
    K,
    stride_am,
    stride_ak,
    stride_bk,
    stride_bn,
    stride_cm,
    stride_cn,
    BLOCK_M: tl.constexpr,
    BLOCK_N: tl.constexpr,
    BLOCK_K: tl.constexpr,
    GROUP_M: tl.constexpr,
):
    pid = tl.program_id(axis=0)
    num_pid_m = tl.cdiv(M, BLOCK_M)
    num_pid_n = tl.cdiv(N, BLOCK_N)
    num_pid_in_group = GROUP_M * num_pid_n
    group_id = pid // num_pid_in_group
    first_pid_m = group_id * GROUP_M
    group_size_m = min(num_pid_m - first_pid_m, GROUP_M)
    pid_m = first_pid_m + ((pid % num_pid_in_group) % group_size_m)
    pid_n = (pid % num_pid_in_group) // group_size_m

    offs_am = (pid_m * BLOCK_M + tl.arange(0, BLOCK_M)) % M
    offs_bn = (pid_n * BLOCK_N + tl.arange(0, BLOCK_N)) % N
    offs_k = tl.arange(0, BLOCK_K)
    a_ptrs = a_ptr + offs_am[:, None] * stride_am + offs_k[None, :] * stride_ak
    b_ptrs = b_ptr + offs_k[:, None] * stride_bk + offs_bn[None, :] * stride_bn

    acc = tl.zeros((BLOCK_M, BLOCK_N), dtype=tl.float32)
    for kk in range(0, tl.cdiv(K, BLOCK_K)):
        a = tl.load(a_ptrs, mask=offs_k[None, :] < K - kk * BLOCK_K, other=0.0)
        b = tl.load(b_ptrs, mask=offs_k[:, None] < K - kk * BLOCK_K, other=0.0)
        acc = tl.dot(a, b, acc)
        a_ptrs += BLOCK_K * stride_ak
        b_ptrs += BLOCK_K * stride_bk

    c = acc.to(c_ptr.dtype.element_ty)
    offs_cm = pid_m * BLOCK_M + tl.arange(0, BLOCK_M)
    offs_cn = pid_n * BLOCK_N + tl.arange(0, BLOCK_N)
    c_ptrs = c_ptr + offs_cm[:, None] * stride_cm + offs_cn[None, :] * stride_cn
    mask = (offs_cm[:, None] < M) & (offs_cn[None, :] < N)
    tl.store(c_ptrs, c, mask=mask)

# config = {"BLOCK_K": 32, "BLOCK_M": 256, "BLOCK_N": 512, "GROUP_M": 8, "arch": "sm_100", "dtype": "fp8e4m3", "num_ctas": 2, "num_stages": 3, "num_warps": 4}
# arch = sm_100


// ===== COMPILED SASS (sm_100a) =====

	.target	sm_100a

	.elftype	@"ET_EXEC"


//--------------------- .note.nv.tkinfo           --------------------------
	.section	.note.nv.tkinfo,"",@"SHT_NOTE"
	.sectionflags	@"SHF_NOTE_NV_TKINFO"
	.tkinfo
        /*0018*/ 	.word	0x00000081
        /*0030*/ 	.string	""
        /*0030*/ 	.string	"ptxas-blackwell"
        /*0030*/ 	.string	"Cuda compilation tools, release 12.9, V12.9.86"
        /*0030*/ 	.string	"Build cuda_12.9.r12.9/compiler.36037853_0"
        /*0030*/ 	.string	"-v  -suppress-debug-info  -lineinfo  -arch sm_100a "



//--------------------- .note.nv.cuver            --------------------------
	.section	.note.nv.cuver,"",@"SHT_NOTE"
	.sectionflags	@"SHF_NOTE_NV_CUVER"
        /*0018*/ 	.short	0x0001
        /*001a*/ 	.short	0x0064
        /*001c*/ 	.short	0x0001
        /*001e*/ 	.short	0x0000
        /*0020*/ 	.short	0x0001
        /*0022*/ 	.short	0x0000


//--------------------- .nv.info                  --------------------------
	.section	.nv.info,"",@"SHT_CUDA_INFO"
	.align	4


	//----- nvinfo : EIATTR_REGCOUNT
	.align		4
        /*0000*/ 	.byte	0x04, 0x2f
        /*0002*/ 	.short	(.L_6 - .L_5)
	.align		4
.L_5:
        /*0004*/ 	.word	index@(matmul_kernel)
        /*0008*/ 	.word	0x000000ff


	//----- nvinfo : EIATTR_FRAME_SIZE
	.align		4
.L_6:
        /*000c*/ 	.byte	0x04, 0x11
        /*000e*/ 	.short	(.L_8 - .L_7)
	.align		4
.L_7:
        /*0010*/ 	.word	index@($__internal_2_$__cuda_sm10x_tcgen05_guardrail_trap_unallocated_columns_being_dealloced)
        /*0014*/ 	.word	0x00000db0


	//----- nvinfo : EIATTR_FRAME_SIZE
	.align		4
.L_8:
        /*0018*/ 	.byte	0x04, 0x11
        /*001a*/ 	.short	(.L_10 - .L_9)
	.align		4
.L_9:
        /*001c*/ 	.word	index@($__internal_1_$__cuda_sm10x_tcgen05_guardrail_trap_phase_invalid_during_alloc)
        /*0020*/ 	.word	0x00000db0


	//----- nvinfo : EIATTR_FRAME_SIZE
	.align		4
.L_10:
        /*0024*/ 	.byte	0x04, 0x11
        /*0026*/ 	.short	(.L_12 - .L_11)
	.align		4
.L_11:
        /*0028*/ 	.word	index@($__internal_0_$__cuda_sm10x_tcgen05_guardrail_trap_col_being_dealloced_not_returned_by_alloc)
        /*002c*/ 	.word	0x00000db0


	//----- nvinfo : EIATTR_FRAME_SIZE
	.align		4
.L_12:
        /*0030*/ 	.byte	0x04, 0x11
        /*0032*/ 	.short	(.L_14 - .L_13)
	.align		4
.L_13:
        /*0034*/ 	.word	index@(matmul_kernel)
        /*0038*/ 	.word	0x00000db0


	//----- nvinfo : EIATTR_MIN_STACK_SIZE
	.align		4
.L_14:
        /*003c*/ 	.byte	0x04, 0x12
        /*003e*/ 	.short	(.L_16 - .L_15)
	.align		4
.L_15:
        /*0040*/ 	.word	index@(matmul_kernel)
        /*0044*/ 	.word	0x00000db0
.L_16:


//--------------------- .nv.info.matmul_kernel    --------------------------
	.section	.nv.info.matmul_kernel,"",@"SHT_CUDA_INFO"
	.sectionflags	@""
	.align	4


	//----- nvinfo : EIATTR_CUDA_API_VERSION
	.align		4
        /*0000*/ 	.byte	0x04, 0x37
        /*0002*/ 	.short	(.L_18 - .L_17)
.L_17:
        /*0004*/ 	.word	0x00000081


	//----- nvinfo : EIATTR_KPARAM_INFO
	.align		4
.L_18:
        /*0008*/ 	.byte	0x04, 0x17
        /*000a*/ 	.short	(.L_20 - .L_19)
.L_19:
        /*000c*/ 	.word	0x00000000
        /*0010*/ 	.short	0x000d
        /*0012*/ 	.short	0x0048
        /*0014*/ 	.byte	0x00, 0xf4, 0x21, 0x00


	//----- nvinfo : EIATTR_KPARAM_INFO
	.align		4
.L_20:
        /*0018*/ 	.byte	0x04, 0x17
        /*001a*/ 	.short	(.L_22 - .L_21)
.L_21:
        /*001c*/ 	.word	0x00000000
        /*0020*/ 	.short	0x000c
        /*0022*/ 	.short	0x0040
        /*0024*/ 	.byte	0x00, 0xf4, 0x21, 0x00


	//----- nvinfo : EIATTR_KPARAM_INFO
	.align		4
.L_22:
        /*0028*/ 	.byte	0x04, 0x17
        /*002a*/ 	.short	(.L_24 - .L_23)
.L_23:
        /*002c*/ 	.word	0x00000000
        /*0030*/ 	.short	0x000b
        /*0032*/ 	.short	0x0038
        /*0034*/ 	.byte	0x00, 0xf0, 0x11, 0x00


	//----- nvinfo : EIATTR_KPARAM_INFO
	.align		4
.L_24:
        /*0038*/ 	.byte	0x04, 0x17
        /*003a*/ 	.short	(.L_26 - .L_25)
.L_25:
        /*003c*/ 	.word	0x00000000
        /*0040*/ 	.short	0x000a
        /*0042*/ 	.short	0x0034
        /*0044*/ 	.byte	0x00, 0xf0, 0x11, 0x00


	//----- nvinfo : EIATTR_KPARAM_INFO
	.align		4
.L_26:
        /*0048*/ 	.byte	0x04, 0x17
        /*004a*/ 	.short	(.L_28 - .L_27)
.L_27:
        /*004c*/ 	.word	0x00000000
        /*0050*/ 	.short	0x0009
        /*0052*/ 	.short	0x0030
        /*0054*/ 	.byte	0x00, 0xf0, 0x11, 0x00


	//----- nvinfo : EIATTR_KPARAM_INFO
	.align		4
.L_28:
        /*0058*/ 	.byte	0x04, 0x17
        /*005a*/ 	.short	(.L_30 - .L_29)
.L_29:
        /*005c*/ 	.word	0x00000000
        /*0060*/ 	.short	0x0008
        /*0062*/ 	.short	0x002c
        /*0064*/ 	.byte	0x00, 0xf0, 0x11, 0x00


	//----- nvinfo : EIATTR_KPARAM_INFO
	.align		4
.L_30:
        /*0068*/ 	.byte	0x04, 0x17
        /*006a*/ 	.short	(.L_32 - .L_31)
.L_31:
        /*006c*/ 	.word	0x00000000
        /*0070*/ 	.short	0x0007
        /*0072*/ 	.short	0x0028
        /*0074*/ 	.byte	0x00, 0xf0, 0x11, 0x00


	//----- nvinfo : EIATTR_KPARAM_INFO
	.align		4
.L_32:
        /*0078*/ 	.byte	0x04, 0x17
        /*007a*/ 	.short	(.L_34 - .L_33)
.L_33:
        /*007c*/ 	.word	0x00000000
        /*0080*/ 	.short	0x0006
        /*0082*/ 	.short	0x0024
        /*0084*/ 	.byte	0x00, 0xf0, 0x11, 0x00


	//----- nvinfo : EIATTR_KPARAM_INFO
	.align		4
.L_34:
        /*0088*/ 	.byte	0x04, 0x17
        /*008a*/ 	.short	(.L_36 - .L_35)
.L_35:
        /*008c*/ 	.word	0x00000000
        /*0090*/ 	.short	0x0005
        /*0092*/ 	.short	0x0020
        /*0094*/ 	.byte	0x00, 0xf0, 0x11, 0x00


	//----- nvinfo : EIATTR_KPARAM_INFO
	.align		4
.L_36:
        /*0098*/ 	.byte	0x04, 0x17
        /*009a*/ 	.short	(.L_38 - .L_37)
.L_37:
        /*009c*/ 	.word	0x00000000
        /*00a0*/ 	.short	0x0004
        /*00a2*/ 	.short	0x001c
        /*00a4*/ 	.byte	0x00, 0xf0, 0x11, 0x00


	//----- nvinfo : EIATTR_KPARAM_INFO
	.align		4
.L_38:
        /*00a8*/ 	.byte	0x04, 0x17
        /*00aa*/ 	.short	(.L_40 - .L_39)
.L_39:
        /*00ac*/ 	.word	0x00000000
        /*00b0*/ 	.short	0x0003
        /*00b2*/ 	.short	0x0018
        /*00b4*/ 	.byte	0x00, 0xf0, 0x11, 0x00


	//----- nvinfo : EIATTR_KPARAM_INFO
	.align		4
.L_40:
        /*00b8*/ 	.byte	0x04, 0x17
        /*00ba*/ 	.short	(.L_42 - .L_41)
.L_41:
        /*00bc*/ 	.word	0x00000000
        /*00c0*/ 	.short	0x0002
        /*00c2*/ 	.short	0x0010
        /*00c4*/ 	.byte	0x00, 0xf4, 0x21, 0x00


	//----- nvinfo : EIATTR_KPARAM_INFO
	.align		4
.L_42:
        /*00c8*/ 	.byte	0x04, 0x17
        /*00ca*/ 	.short	(.L_44 - .L_43)
.L_43:
        /*00cc*/ 	.word	0x00000000
        /*00d0*/ 	.short	0x0001
        /*00d2*/ 	.short	0x0008
        /*00d4*/ 	.byte	0x00, 0xf4, 0x21, 0x00


	//----- nvinfo : EIATTR_KPARAM_INFO
	.align		4
.L_44:
        /*00d8*/ 	.byte	0x04, 0x17
        /*00da*/ 	.short	(.L_46 - .L_45)
.L_45:
        /*00dc*/ 	.word	0x00000000
        /*00e0*/ 	.short	0x0000
        /*00e2*/ 	.short	0x0000
        /*00e4*/ 	.byte	0x00, 0xf4, 0x21, 0x00


	//----- nvinfo : EIATTR_EXPLICIT_CLUSTER
	.align		4
.L_46:
        /*00e8*/ 	.byte	0x01, 0x3e
	.zero		2


	//----- nvinfo : EIATTR_CTA_PER_CLUSTER
	.align		4
        /*00ec*/ 	.byte	0x04, 0x3d
        /*00ee*/ 	.short	(.L_48 - .L_47)
.L_47:
        /*00f0*/ 	.word	0x00000002
        /*00f4*/ 	.word	0x00000001
        /*00f8*/ 	.word	0x00000001


	//----- nvinfo : EIATTR_AT_ENTRY_FRAGMENTS
	.align		4
.L_48:
        /*00fc*/ 	.byte	0x04, 0x4f
        /*00fe*/ 	.short	(.L_50 - .L_49)


	//   ....[0]....
.L_49:
        /*0100*/ 	.word	0x00000004


	//   ....[1]....
        /*0104*/ 	.word	0x00000005


	//----- nvinfo : EIATTR_RESERVED_SMEM_USED
	.align		4
.L_50:
        /*0108*/ 	.byte	0x01, 0x41
	.zero		2


	//----- nvinfo : EIATTR_SPARSE_MMA_MASK
	.align		4
        /*010c*/ 	.byte	0x03, 0x50
        /*010e*/ 	.short	0x0000


	//----- nvinfo : EIATTR_TCGEN05_2CTA_USED
	.align		4
        /*0110*/ 	.byte	0x01, 0x52
	.zero		2


	//----- nvinfo : EIATTR_MAXREG_COUNT
	.align		4
        /*0114*/ 	.byte	0x03, 0x1b
        /*0116*/ 	.short	0x00ff


	//----- nvinfo : EIATTR_NUM_BARRIERS
	.align		4
        /*0118*/ 	.byte	0x02, 0x4c
        /*011a*/ 	.byte	0x01
	.zero		1


	//----- nvinfo : EIATTR_ANNOTATIONS
	.align		4
        /*011c*/ 	.byte	0x04, 0x55
        /*011e*/ 	.short	(.L_52 - .L_51)


	//   ....[0]....
.L_51:
        /*0120*/ 	.word	0x00000001
        /*0124*/ 	.byte	0x50, 0xac, 0x00, 0x00, 0x01, 0x00, 0x00, 0x00, 0xb0, 0xac, 0x00, 0x00, 0x01, 0x00, 0x00, 0x00
        /* <DEDUP_REMOVED lines=580> */
        /*2574*/ 	.byte	0x90, 0x0d, 0x02, 0x00, 0x01, 0x00, 0x00, 0x00, 0xa0, 0x0d, 0x02, 0x00


	//----- nvinfo : EIATTR_INT_WARP_WIDE_INSTR_OFFSETS
	.align		4
.L_52:
        /*2580*/ 	.byte	0x04, 0x31
        /*2582*/ 	.short	(.L_54 - .L_53)


	//   ....[0]....
.L_53:
        /*2584*/ 	.word	0x00001190


	//   ....[1]....
        /*2588*/ 	.word	0x000011a0


	//   ....[2]....
        /*258c*/ 	.word	0x00005ab0


	//   ....[3]....
        /*2590*/ 	.word	0x00021820


	//   ....[4]....
        /*2594*/ 	.word	0x00021870


	//----- nvinfo : EIATTR_COOP_GROUP_MASK_REGIDS
	.align		4
.L_54:
        /*2598*/ 	.byte	0x04, 0x29
        /*259a*/ 	.short	(.L_56 - .L_55)


	//   ....[0]....
.L_55:
        /*259c*/ 	.word	0xffffffff


	//   ....[1]....
        /*25a0*/ 	.word	0xffffffff


	//   ....[2]....
        /*25a4*/ 	.word	0xffffffff


	//   ....[3]....
        /*25a8*/ 	.word	0xffffffff


	//----- nvinfo : EIATTR_COOP_GROUP_INSTR_OFFSETS
	.align		4
.L_56:
        /*25ac*/ 	.byte	0x04, 0x28
        /*25ae*/ 	.short	(.L_58 - .L_57)


	//   ....[0]....
.L_57:
        /*25b0*/ 	.word	0x00000080


	//   ....[1]....
        /*25b4*/ 	.word	0x00000680


	//   ....[2]....
        /*25b8*/ 	.word	0x000216b0


	//   ....[3]....
        /*25bc*/ 	.word	0x00021920


	//----- nvinfo : EIATTR_VRC_CTA_INIT_COUNT
	.align		4
.L_58:
        /*25c0*/ 	.byte	0x02, 0x4a
        /*25c2*/ 	.byte	0x80
	.zero		1


	//----- nvinfo : EIATTR_MBARRIER_INSTR_OFFSETS
	.align		4
        /*25c4*/ 	.byte	0x04, 0x39
        /*25c6*/ 	.short	(.L_60 - .L_59)


	//   ....[0]....
.L_59:
        /*25c8*/ 	.word	0x00000300
        /*25cc*/ 	.word	0x00000009
        /*25d0*/ 	.word	0x00000000
        /*25d4*/ 	.short	0x010a
        /*25d6*/ 	.byte	0xff
	.zero		1


	//   ....[1]....
        /*25d8*/ 	.word	0x00000320
        /*25dc*/ 	.word	0x00000009
        /*25e0*/ 	.word	0x00000000
        /*25e4*/ 	.short	0x010a
        /*25e6*/ 	.byte	0xff
	.zero		1


	//   ....[2]....
        /*25e8*/ 	.word	0x000004f0
        /*25ec*/ 	.word	0x0000000b
        /*25f0*/ 	.word	0x00000000
        /*25f4*/ 	.short	0x010a
        /*25f6*/ 	.byte	0xff
	.zero		1


	//   ....[3]....
        /*25f8*/ 	.word	0x00000510
        /*25fc*/ 	.word	0x0000000b
        /*2600*/ 	.word	0x00000000
        /*2604*/ 	.short	0x010a
        /*2606*/ 	.byte	0xff
	.zero		1


	//   ....[4]....
        /*2608*/ 	.word	0x00000600
        /*260c*/ 	.word	0x00000007
        /*2610*/ 	.word	0x00000000
        /*2614*/ 	.short	0x0101
        /*2616*/ 	.byte	0xff
	.zero		1


	//   ....[5]....
        /*2618*/ 	.word	0x00001220
        /*261c*/ 	.word	0x000000ff
        /*2620*/ 	.word	0x00000000
        /*2624*/ 	.short	0x0100
        /*2626*/ 	.byte	0x0b
	.zero		1


	//   ....[6]....
        /*2628*/ 	.word	0x00005b90
        /*262c*/ 	.word	0x000000ff
        /*2630*/ 	.word	0x00006008
        /*2634*/ 	.short	0x0100
        /*2636*/ 	.byte	0x0d
	.zero		1


	//   ....[7]....
        /*2638*/ 	.word	0x00007c20
        /*263c*/ 	.word	0x000000ff
        /*2640*/ 	.word	0x00000000
        /*2644*/ 	.short	0x010a
        /*2646*/ 	.byte	0x0b
	.zero		1


	//   ....[8]....
        /*2648*/ 	.word	0x0000aba0
        /*264c*/ 	.word	0x000000ff
        /*2650*/ 	.word	0x00000000
        /*2654*/ 	.short	0x010a
        /*2656*/ 	.byte	0x0b
	.zero		1


	//   ....[9]....
        /*2658*/ 	.word	0x0000acf0
        /*265c*/ 	.word	0x000000ff
        /*2660*/ 	.word	0x00006000
        /*2664*/ 	.short	0x0108
        /*2666*/ 	.byte	0x0d
	.zero		1


	//   ....[10]....
        /*2668*/ 	.word	0x0000adb0
        /*266c*/ 	.word	0x000000ff
        /*2670*/ 	.word	0x00006008
        /*2674*/ 	.short	0x0108
        /*2676*/ 	.byte	0x0d
	.zero		1


	//   ....[11]....
        /*2678*/ 	.word	0x00021950
        /*267c*/ 	.word	0x00000009
        /*2680*/ 	.word	0x00000000
        /*2684*/ 	.short	0x010a
        /*2686*/ 	.byte	0xff
	.zero		1


	//   ....[12]....
        /*2688*/ 	.word	0x000219b0
        /*268c*/ 	.word	0x0000000b
        /*2690*/ 	.word	0x00000000
        /*2694*/ 	.short	0x010a
        /*2696*/ 	.byte	0xff
	.zero		1


	//   ....[13]....
        /*2698*/ 	.word	0x00021a00
        /*269c*/ 	.word	0x000000ff
        /*26a0*/ 	.word	0x00000000
        /*26a4*/ 	.short	0x010a
        /*26a6*/ 	.byte	0x0b
	.zero		1


	//   ....[14]....
        /*26a8*/ 	.word	0x00021a30
        /*26ac*/ 	.word	0x000000ff
        /*26b0*/ 	.word	0x00000000
        /*26b4*/ 	.short	0x010a
        /*26b6*/ 	.byte	0x0b
	.zero		1


	//----- nvinfo : EIATTR_NUM_MBARRIERS
	.align		4
.L_60:
        /*26b8*/ 	.byte	0x03, 0x38
        /*26ba*/ 	.short	0x0002


	//----- nvinfo : EIATTR_EXIT_INSTR_OFFSETS
	.align		4
        /*26bc*/ 	.byte	0x04, 0x1c
        /*26be*/ 	.short	(.L_62 - .L_61)


	//   ....[0]....
.L_61:
        /*26c0*/ 	.word	0x00021930


	//----- nvinfo : EIATTR_REQNTID
	.align		4
.L_62:
        /*26c4*/ 	.byte	0x04, 0x10
        /*26c6*/ 	.short	(.L_64 - .L_63)
.L_63:
        /*26c8*/ 	.word	0x00000080
        /*26cc*/ 	.word	0x00000001
        /*26d0*/ 	.word	0x00000001


	//----- nvinfo : EIATTR_CRS_STACK_SIZE
	.align		4
.L_64:
        /*26d4*/ 	.byte	0x04, 0x1e
        /*26d6*/ 	.short	(.L_66 - .L_65)
.L_65:
        /*26d8*/ 	.word	0x00000000


	//----- nvinfo : EIATTR_CBANK_PARAM_SIZE
	.align		4
.L_66:
        /*26dc*/ 	.byte	0x03, 0x19
        /*26de*/ 	.short	0x0050


	//----- nvinfo : EIATTR_PARAM_CBANK
	.align		4
        /*26e0*/ 	.byte	0x04, 0x0a
        /*26e2*/ 	.short	(.L_68 - .L_67)
	.align		4
.L_67:
        /*26e4*/ 	.word	index@(.nv.constant0.matmul_kernel)
        /*26e8*/ 	.short	0x0380
        /*26ea*/ 	.short	0x0050


	//----- nvinfo : EIATTR_SW_WAR
	.align		4
.L_68:
        /*26ec*/ 	.byte	0x04, 0x36
        /*26ee*/ 	.short	(.L_70 - .L_69)
.L_69:
        /*26f0*/ 	.word	0x00000008
.L_70:


//--------------------- .nv.compat                --------------------------
	.section	.nv.compat,"",@"SHT_CUDA_COMPAT_INFO"
	.align	4
        /*0000*/ 	.byte	0x02, 0x02, 0x02, 0x00, 0x02, 0x05, 0x05, 0x00, 0x02, 0x03, 0x00, 0x00, 0x02, 0x06, 0x01, 0x00


//--------------------- .nv.callgraph             --------------------------
	.section	.nv.callgraph,"",@"SHT_CUDA_CALLGRAPH"
	.align	4
	.sectionentsize	8
	.align		4
        /*0000*/ 	.word	0x00000000
	.align		4
        /*0004*/ 	.word	0xffffffff
	.align		4
        /*0008*/ 	.word	0x00000000
	.align		4
        /*000c*/ 	.word	0xfffffffe
	.align		4
        /*0010*/ 	.word	0x00000000
	.align		4
        /*0014*/ 	.word	0xfffffffd
	.align		4
        /*0018*/ 	.word	0x00000000
	.align		4
        /*001c*/ 	.word	0xfffffffc


//--------------------- .text.matmul_kernel       --------------------------
	.section	.text.matmul_kernel,"ax",@progbits
	.align	128
        .global         matmul_kernel
        .type           matmul_kernel,@function
        .size           matmul_kernel,(.L_x_28 - matmul_kernel)
        .other          matmul_kernel,@"STO_CUDA_ENTRY STV_DEFAULT"
matmul_kernel:
.text.matmul_kernel:
[----:B------:R-:W0:Y:S01]  /*0000*/  LDC R1, c[0x0][0x37c] ;  /* 0x0000df00ff017b82 */ /* 0x000e220000000800 */
[----:B------:R-:W1:Y:S01]  /*0010*/  S2R R3, SR_TID.X ;  /* 0x0000000000037919 */ /* 0x000e620000002100 */
[----:B0-----:R-:W-:Y:S01]  /*0020*/  VIADD R1, R1, 0xfffff250 ;  /* 0xfffff25001017836 */ /* 0x001fe20000000000 */
[----:B------:R-:W0:Y:S01]  /*0030*/  LDCU.64 UR14, c[0x0][0x358] ;  /* 0x00006b00ff0e77ac */ /* 0x000e220008000a00 */
[----:B-1----:R-:W-:-:S13]  /*0040*/  ISETP.GE.U32.AND P0, PT, R3, 0x20, PT ;  /* 0x000000200300780c */ /* 0x002fda0003f06070 */
[----:B------:R-:W-:Y:S02]  /*0050*/  VOTEU.ANY UP0, P0 ;  /* 0x0000000000ff7886 */ /* 0x000fe40000000100 */
[----:B------:R-:W-:Y:S05]  /*0060*/  BRA.U UP0, `(.L_x_0) ;  /* 0x0000000500887547 */ /* 0x000fea000b800000 */
[----:B------:R-:W1:Y:S01]  /*0070*/  S2R R13, SR_CgaCtaId ;  /* 0x00000000000d7919 */ /* 0x000e620000008800 */
[----:B------:R-:W-:Y:S01]  /*0080*/  NOP ;  /* 0x0000000000007918 */ /* 0x000fe20000000000 */
[----:B------:R-:W-:-:S04]  /*0090*/  MOV R0, 0x40 ;  /* 0x0000004000007802 */ /* 0x000fc80000000f00 */
[----:B-1----:R-:W-:Y:S02]  /*00a0*/  LEA R2, R13, R0, 0x18 ;  /* 0x000000000d027211 */ /* 0x002fe400078ec0ff */
[----:B------:R-:W-:-:S04]  /*00b0*/  MOV R0, 0x400 ;  /* 0x0000040000007802 */ /* 0x000fc80000000f00 */
[----:B------:R-:W1:Y:S01]  /*00c0*/  LDS.U8 R2, [R2] ;  /* 0x0000000002027984 */ /* 0x000e620000000000 */
[----:B------:R-:W-:Y:S02]  /*00d0*/  LEA R0, R13, R0, 0x18 ;  /* 0x000000000d007211 */ /* 0x000fe400078ec0ff */
[----:B-1----:R-:W-:-:S13]  /*00e0*/  ISETP.NE.AND P0, PT, R2, RZ, PT ;  /* 0x000000ff0200720c */ /* 0x002fda0003f05270 */
[----:B------:R-:W-:Y:S05]  /*00f0*/  @P0 BRA `(.L_x_1) ;  /* 0x00000004004c0947 */ /* 0x000fea0003800000 */
[C---:B------:R-:W-:Y:S02]  /*0100*/  LOP3.LUT R2, R13.reuse, 0x1, RZ, 0xc0, !PT ;  /* 0x000000010d027812 */ /* 0x040fe400078ec0ff */
[----:B------:R-:W-:Y:S02]  /*0110*/  LOP3.LUT R7, R13, 0x1, RZ, 0x3c, !PT ;  /* 0x000000010d077812 */ /* 0x000fe400078e3cff */
[----:B------:R-:W-:-:S13]  /*0120*/  ISETP.NE.U32.AND P0, PT, R2, 0x1, PT ;  /* 0x000000010200780c */ /* 0x000fda0003f05070 */
[----:B------:R-:W-:Y:S05]  /*0130*/  @!P0 BRA `(.L_x_2) ;  /* 0x0000000000c08947 */ /* 0x000fea0003800000 */
[----:B------:R-:W-:Y:S01]  /*0140*/  ELECT P1, URZ, PT ;  /* 0x0000000000ff782f */ /* 0x000fe20003820000 */
[----:B------:R-:W-:-:S12]  /*0150*/  BSSY B0, `(.L_x_2) ;  /* 0x000002e000007945 */ /* 0x000fd80003800000 */
[----:B------:R-:W-:Y:S05]  /*0160*/  @!P1 BRA `(.L_x_3) ;  /* 0x0000000000b09947 */ /* 0x000fea0003800000 */
[----:B------:R-:W-:-:S05]  /*0170*/  UMOV UR4, 0x10 ;  /* 0x0000001000047882 */ /* 0x000fca0000000000 */
[----:B------:R-:W-:Y:S04]  /*0180*/  DEPBAR.LE SB1, 0x36 ;  /* 0x00009d800000791a */ /* 0x000fe80000000000 */
[----:B------:R-:W1:Y:S02]  /*0190*/  UTCATOMSWS.2CTA.FIND_AND_SET.ALIGN UP1, UR4, UR4 ;  /* 0x00000004000475e3 */ /* 0x000e640008220800 */
[----:B-1----:R-:W-:-:S04]  /*01a0*/  PLOP3.LUT P1, PT, PT, PT, UP1, 0x80, 0x8 ;  /* 0x000000000008781c */ /* 0x002fc80003f2f018 */
[----:B------:R-:W-:-:S04]  /*01b0*/  SEL R2, RZ, 0xffffffff, !P1 ;  /* 0xffffffffff027807 */ /* 0x000fc80004800000 */
[----:B------:R-:W-:Y:S01]  /*01c0*/  ISETP.NE.AND P1, PT, R2, RZ, PT ;  /* 0x000000ff0200720c */ /* 0x000fe20003f25270 */
[----:B------:R-:W-:-:S12]  /*01d0*/  IMAD.U32 R2, RZ, RZ, UR4 ;  /* 0x00000004ff027e24 */ /* 0x000fd8000f8e00ff */
[----:B------:R-:W-:Y:S05]  /*01e0*/  @P1 BRA `(.L_x_4) ;  /* 0x0000000000241947 */ /* 0x000fea0003800000 */
.L_x_5:
[----:B------:R-:W-:Y:S05]  /*01f0*/  NANOSLEEP 0x64 ;  /* 0x000000640000795d */ /* 0x000fea0003800000 */
[----:B------:R-:W-:-:S05]  /*0200*/  UMOV UR4, 0x10 ;  /* 0x0000001000047882 */ /* 0x000fca0000000000 */
[----:B------:R-:W-:Y:S04]  /*0210*/  DEPBAR.LE SB1, 0x36 ;  /* 0x00009d800000791a */ /* 0x000fe80000000000 */
[----:B------:R-:W1:Y:S02]  /*0220*/  UTCATOMSWS.2CTA.FIND_AND_SET.ALIGN UP1, UR4, UR4 ;  /* 0x00000004000475e3 */ /* 0x000e640008220800 */
[----:B-1----:R-:W-:-:S04]  /*0230*/  PLOP3.LUT P1, PT, PT, PT, UP1, 0x80, 0x8 ;  /* 0x000000000008781c */ /* 0x002fc80003f2f018 */
[----:B------:R-:W-:-:S04]  /*0240*/  SEL R2, RZ, 0xffffffff, !P1 ;  /* 0xffffffffff027807 */ /* 0x000fc80004800000 */
[----:B------:R-:W-:Y:S01]  /*0250*/  ISETP.NE.AND P1, PT, R2, RZ, PT ;  /* 0x000000ff0200720c */ /* 0x000fe20003f25270 */
[----:B------:R-:W-:-:S12]  /*0260*/  IMAD.U32 R2, RZ, RZ, UR4 ;  /* 0x00000004ff027e24 */ /* 0x000fd8000f8e00ff */
[----:B------:R-:W-:Y:S05]  /*0270*/  @!P1 BRA `(.L_x_5) ;  /* 0xfffffffc00dc9947 */ /* 0x000fea000383ffff */
.L_x_4:
[----:B------:R-:W-:Y:S01]  /*0280*/  MOV R4, 0x60 ;  /* 0x0000006000047802 */ /* 0x000fe20000000f00 */
[----:B------:R-:W-:Y:S01]  /*0290*/  IMAD.MOV.U32 R12, RZ, RZ, 0x4 ;  /* 0x00000004ff0c7424 */ /* 0x000fe200078e00ff */
[----:B------:R-:W-:Y:S01]  /*02a0*/  MOV R5, 0x58 ;  /* 0x0000005800057802 */ /* 0x000fe20000000f00 */
[----:B------:R-:W-:Y:S01]  /*02b0*/  IMAD.MOV.U32 R11, RZ, RZ, 0xffff ;  /* 0x0000ffffff0b7424 */ /* 0x000fe200078e00ff */
[C---:B------:R-:W-:Y:S02]  /*02c0*/  LEA R6, R13.reuse, R4, 0x18 ;  /* 0x000000040d067211 */ /* 0x040fe400078ec0ff */
[----:B------:R-:W-:-:S03]  /*02d0*/  LEA R9, R13, R5, 0x18 ;  /* 0x000000050d097211 */ /* 0x000fc600078ec0ff */
[----:B------:R-:W1:Y:S02]  /*02e0*/  LDS R4, [R6] ;  /* 0x0000000006047984 */ /* 0x000e640000000800 */
[----:B-1----:R-:W-:-:S04]  /*02f0*/  IMAD.U32 R4, R4, -0x80000000, RZ ;  /* 0x8000000004047824 */ /* 0x002fc800078e00ff */
[----:B------:R-:W1:Y:S02]  /*0300*/  SYNCS.PHASECHK.TRANS64.TRYWAIT P1, [R9+URZ], R4 ;  /* 0x00000004090075a7 */ /* 0x000e6400080211ff */
[----:B-1----:R-:W-:Y:S05]  /*0310*/  @P1 BRA `(.L_x_6) ;  /* 0x0000000000081947 */ /* 0x002fea0003800000 */
[----:B------:R-:W1:Y:S02]  /*0320*/  SYNCS.PHASECHK.TRANS64.TRYWAIT P1, [R9+URZ], R4 ;  /* 0x00000004090075a7 */ /* 0x000e6400080211ff */
[----:B-1----:R-:W-:Y:S05]  /*0330*/  @!P1 BRA `(.L_x_7) ;  /* 0x0000021400809947 */ /* 0x002fea0003800000 */
.L_x_6:
[C---:B-1----:R-:W-:Y:S01]  /*0340*/  PRMT R9, R7.reuse, 0x654, R9 ;  /* 0x0000065407097816 */ /* 0x042fe20000000009 */
[C---:B------:R-:W-:Y:S01]  /*0350*/  IMAD.SHL.U32 R5, R2.reuse, 0x20, RZ ;  /* 0x0000002002057824 */ /* 0x040fe200078e00ff */
[----:B------:R-:W-:Y:S01]  /*0360*/  PRMT R8, R7, 0x654, R0 ;  /* 0x0000065407087816 */ /* 0x000fe20000000000 */
[----:B------:R-:W-:Y:S01]  /*0370*/  IMAD.MOV.U32 R15, RZ, RZ, 0x1 ;  /* 0x00000001ff0f7424 */ /* 0x000fe200078e00ff */
[----:B------:R1:W-:Y:S01]  /*0380*/  SYNCS.ARRIVE.TRANS64.RED RZ, [R9+URZ], R12 ;  /* 0x0000000c09ff79a7 */ /* 0x0003e200080004ff */
[----:B------:R-:W-:Y:S01]  /*0390*/  VIADD R10, R2, 0x10 ;  /* 0x00000010020a7836 */ /* 0x000fe20000000000 */
[----:B------:R1:W-:Y:S01]  /*03a0*/  STS [R0], R5 ;  /* 0x0000000500007388 */ /* 0x0003e20000000800 */
[----:B------:R-:W-:-:S03]  /*03b0*/  SHF.L.U32 R4, R11, R2, RZ ;  /* 0x000000020b047219 */ /* 0x000fc600000006ff */
[----:B------:R-:W-:Y:S01]  /*03c0*/  SHF.L.U32 R11, R15, R10, RZ ;  /* 0x0000000a0f0b7219 */ /* 0x000fe200000006ff */
[----:B------:R1:W-:Y:S01]  /*03d0*/  STAS [R8.64], R2 ;  /* 0x0000000208007dbd */ /* 0x0003e2000c0008ff */
[----:B------:R-:W-:Y:S02]  /*03e0*/  MOV R10, 0x50 ;  /* 0x00000050000a7802 */ /* 0x000fe40000000f00 */
[----:B------:R-:W-:Y:S02]  /*03f0*/  LOP3.LUT R4, R11, R4, RZ, 0xfc, !PT ;  /* 0x000000040b047212 */ /* 0x000fe400078efcff */
[----:B------:R-:W-:-:S05]  /*0400*/  LEA R11, R13, R10, 0x18 ;  /* 0x0000000a0d0b7211 */ /* 0x000fca00078ec0ff */
[----:B------:R1:W-:Y:S04]  /*0410*/  ATOMS.OR RZ, [R11], R4 ;  /* 0x000000040bff738c */ /* 0x0003e80003000000 */
[----:B------:R1:W-:Y:S02]  /*0420*/  ATOMS.XOR RZ, [R6], R15 ;  /* 0x0000000f06ff738c */ /* 0x0003e40003800000 */
.L_x_3:
[----:B0-----:R-:W-:Y:S05]  /*0430*/  BSYNC B0 ;  /* 0x0000000000007941 */ /* 0x001fea0003800000 */
.L_x_2:
[----:B------:R-:W-:Y:S05]  /*0440*/  @P0 BRA `(.L_x_8) ;  /* 0x0000000000880947 */ /* 0x000fea0003800000 */
[----:B------:R-:W-:Y:S05]  /*0450*/  WARPSYNC.ALL ;  /* 0x0000000000007948 */ /* 0x000fea0003800000 */
[----:B------:R-:W-:Y:S01]  /*0460*/  NOP ;  /* 0x0000000000007918 */ /* 0x000fe20000000000 */
[----:B------:R-:W-:-:S13]  /*0470*/  ELECT P0, URZ, PT ;  /* 0x0000000000ff782f */ /* 0x000fda0003800000 */
[----:B------:R-:W-:Y:S05]  /*0480*/  @!P0 BRA `(.L_x_8) ;  /* 0x0000000000788947 */ /* 0x000fea0003800000 */
[----:B-1----:R-:W-:-:S04]  /*0490*/  MOV R2, 0x60 ;  /* 0x0000006000027802 */ /* 0x002fc80000000f00 */
[----:B------:R-:W-:Y:S02]  /*04a0*/  LEA R6, R13, R2, 0x18 ;  /* 0x000000020d067211 */ /* 0x000fe400078ec0ff */
[----:B------:R-:W-:-:S03]  /*04b0*/  MOV R2, 0x58 ;  /* 0x0000005800027802 */ /* 0x000fc60000000f00 */
[----:B------:R-:W1:Y:S01]  /*04c0*/  LDS R4, [R6] ;  /* 0x0000000006047984 */ /* 0x000e620000000800 */
[----:B------:R-:W-:Y:S01]  /*04d0*/  LEA R11, R13, R2, 0x18 ;  /* 0x000000020d0b7211 */ /* 0x000fe200078ec0ff */
[----:B-1----:R-:W-:-:S04]  /*04e0*/  IMAD.U32 R4, R4, -0x80000000, RZ ;  /* 0x8000000004047824 */ /* 0x002fc800078e00ff */
[----:B------:R-:W1:Y:S02]  /*04f0*/  SYNCS.PHASECHK.TRANS64.TRYWAIT P0, [R11+URZ], R4 ;  /* 0x000000040b0075a7 */ /* 0x000e6400080011ff */
[----:B-1----:R-:W-:Y:S05]  /*0500*/  @P0 BRA `(.L_x_9) ;  /* 0x0000000000080947 */ /* 0x002fea0003800000 */
[----:B------:R-:W1:Y:S02]  /*0510*/  SYNCS.PHASECHK.TRANS64.TRYWAIT P0, [R11+URZ], R4 ;  /* 0x000000040b0075a7 */ /* 0x000e6400080011ff */
[----:B-1----:R-:W-:Y:S05]  /*0520*/  @!P0 BRA `(.L_x_10) ;  /* 0x00000214001c8947 */ /* 0x002fea0003800000 */
.L_x_9:
[----:B------:R-:W2:Y:S01]  /*0530*/  LDS R2, [R0] ;  /* 0x0000000000027984 */ /* 0x000ea20000000800 */
[----:B------:R-:W-:Y:S01]  /*0540*/  IMAD.MOV.U32 R9, RZ, RZ, 0xffff ;  /* 0x0000ffffff097424 */ /* 0x000fe200078e00ff */
[----:B------:R-:W-:Y:S01]  /*0550*/  PRMT R7, R7, 0x654, R11 ;  /* 0x0000065407077816 */ /* 0x000fe2000000000b */
[----:B------:R-:W-:Y:S02]  /*0560*/  IMAD.MOV.U32 R15, RZ, RZ, 0x1 ;  /* 0x00000001ff0f7424 */ /* 0x000fe400078e00ff */
[C---:B-12---:R-:W-:Y:S02]  /*0570*/  IMAD.SHL.U32 R5, R2.reuse, 0x20, RZ ;  /* 0x0000002002057824 */ /* 0x046fe400078e00ff */
[----:B------:R-:W-:Y:S01]  /*0580*/  VIADD R4, R2, 0x10 ;  /* 0x0000001002047836 */ /* 0x000fe20000000000 */
[----:B------:R-:W-:Y:S02]  /*0590*/  SHF.L.U32 R2, R9, R2, RZ ;  /* 0x0000000209027219 */ /* 0x000fe400000006ff */
[----:B------:R2:W-:Y:S02]  /*05a0*/  STS [R0], R5 ;  /* 0x0000000500007388 */ /* 0x0005e40000000800 */
[----:B------:R-:W-:-:S02]  /*05b0*/  SHF.L.U32 R9, R15, R4, RZ ;  /* 0x000000040f097219 */ /* 0x000fc400000006ff */
[----:B------:R-:W-:Y:S02]  /*05c0*/  MOV R4, 0x50 ;  /* 0x0000005000047802 */ /* 0x000fe40000000f00 */
[----:B------:R-:W-:Y:S02]  /*05d0*/  LOP3.LUT R2, R9, R2, RZ, 0xfc, !PT ;  /* 0x0000000209027212 */ /* 0x000fe400078efcff */
[----:B------:R-:W-:-:S05]  /*05e0*/  LEA R13, R13, R4, 0x18 ;  /* 0x000000040d0d7211 */ /* 0x000fca00078ec0ff */
[----:B------:R2:W-:Y:S01]  /*05f0*/  ATOMS.OR RZ, [R13], R2 ;  /* 0x000000020dff738c */ /* 0x0005e20003000000 */
[----:B------:R2:W-:Y:S03]  /*0600*/  SYNCS.ARRIVE.TRANS64.RED.A1T0 RZ, [R7+URZ], RZ ;  /* 0x000000ff07ff79a7 */ /* 0x0005e600081004ff */
[----:B------:R2:W-:Y:S01]  /*0610*/  ATOMS.XOR RZ, [R6], R15 ;  /* 0x0000000f06ff738c */ /* 0x0005e20003800000 */
[----:B------:R-:W-:Y:S05]  /*0620*/  BRA `(.L_x_8) ;  /* 0x0000000000107947 */ /* 0x000fea0003800000 */
.L_x_1:
[----:B------:R-:W-:Y:S01]  /*0630*/  IMAD.MOV.U32 R5, RZ, RZ, -0x1 ;  /* 0xffffffffff057424 */ /* 0x000fe200078e00ff */
[----:B------:R-:W-:-:S04]  /*0640*/  MOV R4, 0x670 ;  /* 0x0000067000047802 */ /* 0x000fc80000000f00 */
[----:B------:R1:W-:Y:S03]  /*0650*/  STS [R0], R5 ;  /* 0x0000000500007388 */ /* 0x0003e60000000800 */
[----:B01----:R-:W-:Y:S05]  /*0660*/  CALL.REL.NOINC `($__internal_1_$__cuda_sm10x_tcgen05_guardrail_trap_phase_invalid_during_alloc) ;  /* 0x0000021400087944 */ /* 0x003fea0003c00000 */
.L_x_8:
[----:B------:R-:W-:Y:S05]  /*0670*/  WARPSYNC.ALL ;  /* 0x0000000000007948 */ /* 0x000fea0003800000 */
[----:B------:R-:W-:Y:S01]  /*0680*/  NOP ;  /* 0x0000000000007918 */ /* 0x000fe20000000000 */
.L_x_0:
[----:B------:R-:W3:Y:S08]  /*0690*/  LDC.64 R30, c[0x0][0x398] ;  /* 0x0000e600ff1e7b82 */ /* 0x000ef00000000a00 */
[----:B------:R-:W4:Y:S02]  /*06a0*/  S2UR UR5, SR_CgaSize ;  /* 0x00000000000579c3 */ /* 0x000f240000008a00 */
[----:B----4-:R-:W-:-:S12]  /*06b0*/  UIMAD UR5, UR5, -0xa0, URZ ;  /* 0xffffff60050578a4 */ /* 0x010fd8000f8e02ff */
[----:B------:R-:W4:Y:S01]  /*06c0*/  LDCU UR5, c[0x0][UR5+0x2b0] ;  /* 0x00005600050577ac */ /* 0x000f220008000800 */
[----:B------:R-:W-:Y:S02]  /*06d0*/  LOP3.LUT R206, R3, 0x7f, RZ, 0xc0, !PT ;  /* 0x0000007f03ce7812 */ /* 0x000fe400078ec0ff */
[----:B------:R-:W-:Y:S01]  /*06e0*/  PRMT R39, RZ, 0x7610, R39 ;  /* 0x00007610ff277816 */ /* 0x000fe20000000027 */
[----:B------:R-:W1:Y:S01]  /*06f0*/  LDCU.128 UR16, c[0x0][0x380] ;  /* 0x00007000ff1077ac */ /* 0x000e620008000c00 */
[----:B------:R-:W5:Y:S08]  /*0700*/  S2UR UR4, SR_CTAID.X ;  /* 0x00000000000479c3 */ /* 0x000f700000002500 */
[----:B------:R-:W2:Y:S02]  /*0710*/  LDC.64 R118, c[0x0][0x3a8] ;  /* 0x0000ea00ff767b82 */ /* 0x000ea40000000a00 */
[----:B-123--:R-:W-:Y:S01]  /*0720*/  VIADD R0, R31, 0x1ff ;  /* 0x000001ff1f007836 */ /* 0x00efe20000000000 */
[----:B------:R-:W-:-:S05]  /*0730*/  IABS R13, R30 ;  /* 0x0000001e000d7213 */ /* 0x000fca0000000000 */
[----:B------:R-:W-:Y:S01]  /*0740*/  BAR.SYNC.DEFER_BLOCKING 0x0 ;  /* 0x0000000000007b1d */ /* 0x000fe20000010000 */
[----:B------:R-:W-:Y:S02]  /*0750*/  ISETP.NE.AND P6, PT, R30, RZ, PT ;  /* 0x000000ff1e00720c */ /* 0x000fe40003fc5270 */
[----:B------:R-:W-:Y:S02]  /*0760*/  SHF.R.S32.HI R5, RZ, 0x1f, R0 ;  /* 0x0000001fff057819 */ /* 0x000fe40000011400 */
[----:B-----5:R-:W-:-:S03]  /*0770*/  I2FP.F32.U32 R6, UR4 ;  /* 0x0000000400067c45 */ /* 0x020fc60008201000 */
[----:B------:R-:W1:Y:S01]  /*0780*/  S2UR UR4, SR_CgaCtaId ;  /* 0x00000000000479c3 */ /* 0x000e620000008800 */
[----:B------:R-:W-:Y:S01]  /*0790*/  LEA.HI R5, R5, R0, RZ, 0x9 ;  /* 0x0000000005057211 */ /* 0x000fe200078f48ff */
[----:B----4-:R-:W-:-:S03]  /*07a0*/  FMUL R6, R6, UR5 ;  /* 0x0000000506067c20 */ /* 0x010fc60008400000 */
[----:B------:R-:W-:Y:S01]  /*07b0*/  SHF.R.S32.HI R5, RZ, 0x9, R5 ;  /* 0x00000009ff057819 */ /* 0x000fe20000011405 */
[----:B------:R-:W2:Y:S01]  /*07c0*/  LDCU UR5, c[0x0][0x3a4] ;  /* 0x00007480ff0577ac */ /* 0x000ea20008000800 */
[----:B------:R-:W-:Y:S03]  /*07d0*/  F2I.U32.TRUNC.NTZ R7, R6 ;  /* 0x0000000600077305 */ /* 0x000fe6000020f000 */
[----:B------:R-:W-:-:S05]  /*07e0*/  IMAD.SHL.U32 R2, R5, 0x8, RZ ;  /* 0x0000000805027824 */ /* 0x000fca00078e00ff */
[----:B------:R-:W-:-:S04]  /*07f0*/  IABS R9, R2 ;  /* 0x0000000200097213 */ /* 0x000fc80000000000 */
[----:B------:R-:W3:Y:S08]  /*0800*/  I2F.RP R0, R9 ;  /* 0x0000000900007306 */ /* 0x000ef00000209400 */
[----:B---3--:R-:W3:Y:S02]  /*0810*/  MUFU.RCP R0, R0 ;  /* 0x0000000000007308 */ /* 0x008ee40000001000 */
[----:B---3--:R-:W-:Y:S01]  /*0820*/  VIADD R4, R0, 0xffffffe ;  /* 0x0ffffffe00047836 */ /* 0x008fe20000000000 */
[----:B------:R-:W-:-:S05]  /*0830*/  IABS R0, R7 ;  /* 0x0000000700007213 */ /* 0x000fca0000000000 */
[----:B------:R3:W4:Y:S02]  /*0840*/  F2I.FTZ.U32.TRUNC.NTZ R5, R4 ;  /* 0x0000000400057305 */ /* 0x000724000021f000 */
[----:B---3--:R-:W-:Y:S02]  /*0850*/  IMAD.MOV.U32 R4, RZ, RZ, RZ ;  /* 0x000000ffff047224 */ /* 0x008fe400078e00ff */
[----:B----4-:R-:W-:-:S04]  /*0860*/  IMAD.MOV R8, RZ, RZ, -R5 ;  /* 0x000000ffff087224 */ /* 0x010fc800078e0a05 */
[----:B------:R-:W-:Y:S01]  /*0870*/  IMAD R11, R8, R9, RZ ;  /* 0x00000009080b7224 */ /* 0x000fe200078e02ff */
[----:B------:R-:W-:-:S03]  /*0880*/  IABS R8, R2 ;  /* 0x0000000200087213 */ /* 0x000fc60000000000 */
[----:B------:R-:W-:-:S04]  /*0890*/  IMAD.HI.U32 R5, R5, R11, R4 ;  /* 0x0000000b05057227 */ /* 0x000fc800078e0004 */
[----:B------:R-:W-:Y:S02]  /*08a0*/  IMAD.MOV R4, RZ, RZ, -R8 ;  /* 0x000000ffff047224 */ /* 0x000fe400078e0a08 */
[----:B------:R-:W-:-:S04]  /*08b0*/  IMAD.HI.U32 R5, R5, R0, RZ ;  /* 0x0000000005057227 */ /* 0x000fc800078e00ff */
[----:B------:R-:W-:-:S05]  /*08c0*/  IMAD R0, R5, R4, R0 ;  /* 0x0000000405007224 */ /* 0x000fca00078e0200 */
[----:B------:R-:W-:-:S13]  /*08d0*/  ISETP.GT.U32.AND P1, PT, R9, R0, PT ;  /* 0x000000000900720c */ /* 0x000fda0003f24070 */
[----:B------:R-:W-:Y:S02]  /*08e0*/  @!P1 IMAD.IADD R0, R0, 0x1, -R9 ;  /* 0x0000000100009824 */ /* 0x000fe400078e0a09 */
[----:B------:R-:W-:Y:S01]  /*08f0*/  @!P1 VIADD R5, R5, 0x1 ;  /* 0x0000000105059836 */ /* 0x000fe20000000000 */
[----:B------:R-:W-:Y:S02]  /*0900*/  ISETP.NE.AND P1, PT, R2, RZ, PT ;  /* 0x000000ff0200720c */ /* 0x000fe40003f25270 */
[----:B------:R-:W-:Y:S02]  /*0910*/  ISETP.GE.U32.AND P0, PT, R0, R9, PT ;  /* 0x000000090000720c */ /* 0x000fe40003f06070 */
[----:B------:R-:W-:-:S04]  /*0920*/  LOP3.LUT R0, R7, R2, RZ, 0x3c, !PT ;  /* 0x0000000207007212 */ /* 0x000fc800078e3cff */
[----:B------:R-:W-:Y:S01]  /*0930*/  ISETP.GE.AND P2, PT, R0, RZ, PT ;  /* 0x000000ff0000720c */ /* 0x000fe20003f46270 */
[----:B------:R-:W-:-:S06]  /*0940*/  VIADD R0, R30, 0xff ;  /* 0x000000ff1e007836 */ /* 0x000fcc0000000000 */
[----:B------:R-:W-:-:S04]  /*0950*/  @P0 VIADD R5, R5, 0x1 ;  /* 0x0000000105050836 */ /* 0x000fc80000000000 */
[----:B------:R-:W-:Y:S01]  /*0960*/  IMAD.MOV.U32 R4, RZ, RZ, R5 ;  /* 0x000000ffff047224 */ /* 0x000fe200078e0005 */
[----:B------:R-:W-:-:S03]  /*0970*/  SHF.R.S32.HI R5, RZ, 0x1f, R0 ;  /* 0x0000001fff057819 */ /* 0x000fc60000011400 */
[----:B------:R-:W-:Y:S01]  /*0980*/  @!P2 IMAD.MOV R4, RZ, RZ, -R4 ;  /* 0x000000ffff04a224 */ /* 0x000fe200078e0a04 */
[----:B------:R-:W-:Y:S02]  /*0990*/  @!P1 LOP3.LUT R4, RZ, R2, RZ, 0x33, !PT ;  /* 0x00000002ff049212 */ /* 0x000fe400078e33ff */
[----:B------:R-:W-:-:S03]  /*09a0*/  LEA.HI R5, R5, R0, RZ, 0x8 ;  /* 0x0000000005057211 */ /* 0x000fc600078f40ff */
[----:B------:R-:W-:Y:S02]  /*09b0*/  IMAD.SHL.U32 R10, R4, 0x8, RZ ;  /* 0x00000008040a7824 */ /* 0x000fe400078e00ff */
[----:B------:R-:W-:-:S03]  /*09c0*/  IMAD.MOV R4, RZ, RZ, -R4 ;  /* 0x000000ffff047224 */ /* 0x000fc600078e0a04 */
[----:B------:R-:W-:Y:S01]  /*09d0*/  LEA.HI.SX32 R5, R5, -R10, 0x18 ;  /* 0x8000000a05057211 */ /* 0x000fe200078fc2ff */
[----:B------:R-:W-:Y:S02]  /*09e0*/  IMAD R12, R2, R4, R7 ;  /* 0x00000004020c7224 */ /* 0x000fe400078e0207 */
[----:B------:R-:W-:Y:S01]  /*09f0*/  IMAD.MOV.U32 R4, RZ, RZ, RZ ;  /* 0x000000ffff047224 */ /* 0x000fe200078e00ff */
[----:B------:R-:W-:Y:S02]  /*0a00*/  VIMNMX R15, PT, PT, R5, 0x8, PT ;  /* 0x00000008050f7848 */ /* 0x000fe40003fe0100 */
[----:B------:R-:W-:Y:S02]  /*0a10*/  IABS R11, R12 ;  /* 0x0000000c000b7213 */ /* 0x000fe40000000000 */
[----:B------:R-:W-:-:S04]  /*0a20*/  IABS R9, R15 ;  /* 0x0000000f00097213 */ /* 0x000fc80000000000 */
[----:B------:R-:W3:Y:S08]  /*0a30*/  I2F.RP R0, R9 ;  /* 0x0000000900007306 */ /* 0x000ef00000209400 */
[----:B---3--:R-:W3:Y:S02]  /*0a40*/  MUFU.RCP R0, R0 ;  /* 0x0000000000007308 */ /* 0x008ee40000001000 */
[----:B---3--:R-:W-:-:S06]  /*0a50*/  VIADD R5, R0, 0xffffffe ;  /* 0x0ffffffe00057836 */ /* 0x008fcc0000000000 */
[----:B------:R-:W3:Y:S02]  /*0a60*/  F2I.FTZ.U32.TRUNC.NTZ R5, R5 ;  /* 0x0000000500057305 */ /* 0x000ee4000021f000 */
[----:B---3--:R-:W-:-:S04]  /*0a70*/  IMAD.MOV R6, RZ, RZ, -R5 ;  /* 0x000000ffff067224 */ /* 0x008fc800078e0a05 */
[----:B------:R-:W-:Y:S02]  /*0a80*/  IMAD.MOV.U32 R2, RZ, RZ, R6 ;  /* 0x000000ffff027224 */ /* 0x000fe400078e0006 */
[----:B------:R-:W3:Y:S02]  /*0a90*/  I2F.RP R6, R13 ;  /* 0x0000000d00067306 */ /* 0x000ee40000209400 */
[----:B------:R-:W-:Y:S01]  /*0aa0*/  IMAD R7, R2, R9, RZ ;  /* 0x0000000902077224 */ /* 0x000fe200078e02ff */
[----:B------:R-:W-:-:S03]  /*0ab0*/  IABS R2, R15 ;  /* 0x0000000f00027213 */ /* 0x000fc60000000000 */
[----:B------:R-:W-:Y:S01]  /*0ac0*/  IMAD.HI.U32 R4, R5, R7, R4 ;  /* 0x0000000705047227 */ /* 0x000fe200078e0004 */
[----:B------:R-:W-:-:S03]  /*0ad0*/  IABS R5, R31 ;  /* 0x0000001f00057213 */ /* 0x000fc60000000000 */
[----:B------:R-:W-:Y:S01]  /*0ae0*/  IMAD.MOV R2, RZ, RZ, -R2 ;  /* 0x000000ffff027224 */ /* 0x000fe200078e0a02 */
[----:B------:R-:W4:Y:S01]  /*0af0*/  I2F.RP R8, R5 ;  /* 0x0000000500087306 */ /* 0x000f220000209400 */
[----:B------:R-:W-:Y:S02]  /*0b00*/  IMAD.HI.U32 R0, R4, R11, RZ ;  /* 0x0000000b04007227 */ /* 0x000fe400078e00ff */
[----:B------:R-:W5:Y:S02]  /*0b10*/  S2R R4, SR_CgaCtaId ;  /* 0x0000000000047919 */ /* 0x000f640000008800 */
[----:B------:R-:W-:-:S03]  /*0b20*/  IMAD R2, R0, R2, R11 ;  /* 0x0000000200027224 */ /* 0x000fc600078e020b */
[----:B---3--:R-:W3:Y:S02]  /*0b30*/  MUFU.RCP R6, R6 ;  /* 0x0000000600067308 */ /* 0x008ee40000001000 */
[----:B------:R-:W-:-:S06]  /*0b40*/  ISETP.GT.U32.AND P1, PT, R9, R2, PT ;  /* 0x000000020900720c */ /* 0x000fcc0003f24070 */
[----:B----4-:R-:W4:Y:S07]  /*0b50*/  MUFU.RCP R8, R8 ;  /* 0x0000000800087308 */ /* 0x010f2e0000001000 */
[----:B------:R-:W-:Y:S02]  /*0b60*/  @!P1 IMAD.IADD R2, R2, 0x1, -R9 ;  /* 0x0000000102029824 */ /* 0x000fe400078e0a09 */
[----:B------:R-:W-:Y:S01]  /*0b70*/  @!P1 VIADD R0, R0, 0x1 ;  /* 0x0000000100009836 */ /* 0x000fe20000000000 */
[----:B------:R-:W-:Y:S01]  /*0b80*/  ISETP.NE.AND P1, PT, R15, RZ, PT ;  /* 0x000000ff0f00720c */ /* 0x000fe20003f25270 */
[----:B---3--:R-:W-:Y:S01]  /*0b90*/  VIADD R7, R6, 0xffffffe ;  /* 0x0ffffffe06077836 */ /* 0x008fe20000000000 */
[----:B------:R-:W-:-:S02]  /*0ba0*/  ISETP.GE.U32.AND P0, PT, R2, R9, PT ;  /* 0x000000090200720c */ /* 0x000fc40003f06070 */
[----:B------:R-:W-:Y:S02]  /*0bb0*/  LOP3.LUT R2, R12, R15, RZ, 0x3c, !PT ;  /* 0x0000000f0c027212 */ /* 0x000fe400078e3cff */
[----:B------:R-:W-:Y:S01]  /*0bc0*/  MOV R6, 0x400 ;  /* 0x0000040000067802 */ /* 0x000fe20000000f00 */
[----:B------:R-:W3:Y:S01]  /*0bd0*/  F2I.FTZ.U32.TRUNC.NTZ R7, R7 ;  /* 0x0000000700077305 */ /* 0x000ee2000021f000 */
[----:B------:R-:W-:Y:S01]  /*0be0*/  ISETP.GE.AND P2, PT, R2, RZ, PT ;  /* 0x000000ff0200720c */ /* 0x000fe20003f46270 */
[----:B-----5:R-:W-:Y:S01]  /*0bf0*/  IMAD.SHL.U32 R2, R4, 0x80, RZ ;  /* 0x0000008004027824 */ /* 0x020fe200078e00ff */
[----:B------:R-:W-:Y:S01]  /*0c00*/  R2UR UR13, R6 ;  /* 0x00000000060d72ca */ /* 0x000fe200000e0000 */
[----:B------:R-:W-:Y:S02]  /*0c10*/  IMAD.MOV.U32 R6, RZ, RZ, RZ ;  /* 0x000000ffff067224 */ /* 0x000fe400078e00ff */
[----:B----4-:R-:W-:Y:S01]  /*0c20*/  VIADD R8, R8, 0xffffffe ;  /* 0x0ffffffe08087836 */ /* 0x010fe20000000000 */
[----:B------:R-:W-:Y:S01]  /*0c30*/  LOP3.LUT R9, R2, 0x80, RZ, 0xc0, !PT ;  /* 0x0000008002097812 */ /* 0x000fe200078ec0ff */
[----:B------:R-:W-:-:S02]  /*0c40*/  @P0 VIADD R0, R0, 0x1 ;  /* 0x0000000100000836 */ /* 0x000fc40000000000 */
[----:B------:R-:W4:Y:S02]  /*0c50*/  F2I.FTZ.U32.TRUNC.NTZ R11, R8 ;  /* 0x00000008000b7305 */ /* 0x000f24000021f000 */
[----:B------:R-:W-:Y:S02]  /*0c60*/  IMAD.MOV.U32 R14, RZ, RZ, R0 ;  /* 0x000000ffff0e7224 */ /* 0x000fe400078e0000 */
[----:B---3--:R-:W-:Y:S02]  /*0c70*/  IMAD.MOV R2, RZ, RZ, -R7 ;  /* 0x000000ffff027224 */ /* 0x008fe400078e0a07 */
[----:B-1----:R-:W-:Y:S01]  /*0c80*/  ULEA UR13, UR4, UR13, 0x18 ;  /* 0x0000000d040d7291 */ /* 0x002fe2000f8ec0ff */
[----:B------:R-:W-:Y:S01]  /*0c90*/  @!P2 IMAD.MOV R14, RZ, RZ, -R14 ;  /* 0x000000ffff0ea224 */ /* 0x000fe200078e0a0e */
[----:B------:R-:W-:Y:S01]  /*0ca0*/  @!P1 LOP3.LUT R14, RZ, R15, RZ, 0x33, !PT ;  /* 0x0000000fff0e9212 */ /* 0x000fe200078e33ff */
[----:B------:R-:W-:Y:S01]  /*0cb0*/  UMOV UR4, 0x1 ;  /* 0x0000000100047882 */ /* 0x000fe20000000000 */
[----:B------:R-:W-:-:S03]  /*0cc0*/  UIADD3 UR9, UPT, UPT, UR13, 0x6000, URZ ;  /* 0x000060000d097890 */ /* 0x000fc6000fffe0ff */
[----:B------:R-:W-:-:S04]  /*0cd0*/  IMAD.MOV R0, RZ, RZ, -R14 ;  /* 0x000000ffff007224 */ /* 0x000fc800078e0a0e */
[----:B------:R-:W-:Y:S01]  /*0ce0*/  IMAD R0, R15, R0, R12 ;  /* 0x000000000f007224 */ /* 0x000fe200078e020c */
[----:B------:R-:W-:Y:S01]  /*0cf0*/  UMOV UR11, UR9 ;  /* 0x00000009000b7c82 */ /* 0x000fe20008000000 */
[----:B------:R-:W1:Y:S02]  /*0d00*/  LDS R15, [UR13] ;  /* 0x0000000dff0f7984 */ /* 0x000e640008000800 */
[----:B------:R-:W-:Y:S02]  /*0d10*/  IMAD.IADD R0, R10, 0x1, R0 ;  /* 0x000000010a007824 */ /* 0x000fe400078e0200 */
[----:B----4-:R-:W-:Y:S02]  /*0d20*/  IMAD.MOV R10, RZ, RZ, -R11 ;  /* 0x000000ffff0a7224 */ /* 0x010fe400078e0a0b */
[----:B------:R-:W-:Y:S02]  /*0d30*/  IMAD R9, R0, 0x100, R9 ;  /* 0x0000010000097824 */ /* 0x000fe400078e0209 */
[----:B------:R-:W-:-:S02]  /*0d40*/  IMAD.MOV.U32 R0, RZ, RZ, R2 ;  /* 0x000000ffff007224 */ /* 0x000fc400078e0002 */
[----:B------:R-:W-:Y:S01]  /*0d50*/  IMAD.IADD R247, R206, 0x1, R9 ;  /* 0x00000001cef77824 */ /* 0x000fe200078e0209 */
[----:B------:R-:W3:Y:S01]  /*0d60*/  LDC R2, c[0x0][0x3a0] ;  /* 0x0000e800ff027b82 */ /* 0x000ee20000000800 */
[----:B------:R-:W-:-:S03]  /*0d70*/  IMAD R9, R0, R13, RZ ;  /* 0x0000000d00097224 */ /* 0x000fc600078e02ff */
[----:B------:R-:W-:Y:S01]  /*0d80*/  IABS R0, R247 ;  /* 0x000000f700007213 */ /* 0x000fe20000000000 */
[----:B------:R-:W-:Y:S01]  /*0d90*/  IMAD.HI.U32 R6, R7, R9, R6 ;  /* 0x0000000907067227 */ /* 0x000fe200078e0006 */
[----:B------:R-:W-:Y:S02]  /*0da0*/  SHF.R.U32.HI R9, RZ, 0x5, R3 ;  /* 0x00000005ff097819 */ /* 0x000fe40000011603 */
[----:B------:R-:W-:Y:S01]  /*0db0*/  BAR.SYNC.DEFER_BLOCKING 0x0 ;  /* 0x0000000000007b1d */ /* 0x000fe20000010000 */
[----:B------:R-:W-:Y:S02]  /*0dc0*/  ISETP.GE.AND P1, PT, R247, RZ, PT ;  /* 0x000000fff700720c */ /* 0x000fe40003f26270 */
[----:B------:R-:W-:-:S04]  /*0dd0*/  IMAD.HI.U32 R6, R6, R0, RZ ;  /* 0x0000000006067227 */ /* 0x000fc800078e00ff */
[----:B------:R-:W-:Y:S02]  /*0de0*/  IMAD.MOV R6, RZ, RZ, -R6 ;  /* 0x000000ffff067224 */ /* 0x000fe400078e0a06 */
[----:B------:R-:W-:Y:S02]  /*0df0*/  IMAD R7, R4, 0x100, R9 ;  /* 0x0000010004077824 */ /* 0x000fe400078e0209 */
[----:B------:R-:W-:Y:S02]  /*0e00*/  IMAD R6, R13, R6, R0 ;  /* 0x000000060d067224 */ /* 0x000fe400078e0200 */
[----:B------:R-:W-:Y:S02]  /*0e10*/  IMAD.SHL.U32 R0, R14, 0x200, RZ ;  /* 0x000002000e007824 */ /* 0x000fe400078e00ff */
[----:B------:R-:W-:Y:S01]  /*0e20*/  IMAD.SHL.U32 R12, R9, 0x200000, RZ ;  /* 0x00200000090c7824 */ /* 0x000fe200078e00ff */
[----:B------:R-:W-:Y:S02]  /*0e30*/  ISETP.GT.U32.AND P0, PT, R13, R6, PT ;  /* 0x000000060d00720c */ /* 0x000fe40003f04070 */
[----:B------:R-:W-:Y:S01]  /*0e40*/  LOP3.LUT R8, R0, 0x103, R7, 0xf8, !PT ;  /* 0x0000010300087812 */ /* 0x000fe200078ef807 */
[----:B------:R-:W-:Y:S01]  /*0e50*/  IMAD R7, R10, R5, RZ ;  /* 0x000000050a077224 */ /* 0x000fe200078e02ff */
[----:B------:R-:W-:Y:S01]  /*0e60*/  LOP3.LUT R12, R12, 0x600000, RZ, 0xc0, !PT ;  /* 0x006000000c0c7812 */ /* 0x000fe200078ec0ff */
[----:B------:R-:W-:Y:S01]  /*0e70*/  IMAD.MOV.U32 R10, RZ, RZ, RZ ;  /* 0x000000ffff0a7224 */ /* 0x000fe200078e00ff */
[----:B------:R-:W-:-:S02]  /*0e80*/  LOP3.LUT R26, R8, 0x4, RZ, 0xfc, !PT ;  /* 0x00000004081a7812 */ /* 0x000fc400078efcff */
[----:B------:R-:W-:Y:S01]  /*0e90*/  IABS R14, R8 ;  /* 0x00000008000e7213 */ /* 0x000fe20000000000 */
[----:B------:R-:W-:Y:S01]  /*0ea0*/  IMAD.HI.U32 R10, R11, R7, R10 ;  /* 0x000000070b0a7227 */ /* 0x000fe200078e000a */
[----:B------:R-:W-:Y:S02]  /*0eb0*/  IABS R19, R26 ;  /* 0x0000001a00137213 */ /* 0x000fe40000000000 */
[----:B------:R-:W-:Y:S01]  /*0ec0*/  R2UR UR10, R12 ;  /* 0x000000000c0a72ca */ /* 0x000fe200000e0000 */
[----:B------:R-:W-:Y:S01]  /*0ed0*/  @!P0 IMAD.IADD R6, R6, 0x1, -R13 ;  /* 0x0000000106068824 */ /* 0x000fe200078e0a0d */
[----:B-1----:R-:W-:Y:S01]  /*0ee0*/  R2UR UR20, R15 ;  /* 0x000000000f1472ca */ /* 0x002fe200000e0000 */
[----:B------:R-:W-:-:S03]  /*0ef0*/  IMAD.HI.U32 R7, R10, R14, RZ ;  /* 0x0000000e0a077227 */ /* 0x000fc600078e00ff */
[----:B------:R-:W-:Y:S01]  /*0f00*/  ISETP.GT.U32.AND P0, PT, R13, R6, PT ;  /* 0x000000060d00720c */ /* 0x000fe20003f04070 */
[----:B------:R-:W-:-:S04]  /*0f10*/  IMAD.HI.U32 R11, R10, R19, RZ ;  /* 0x000000130a0b7227 */ /* 0x000fc800078e00ff */
[----:B------:R-:W-:Y:S02]  /*0f20*/  IMAD.MOV R7, RZ, RZ, -R7 ;  /* 0x000000ffff077224 */ /* 0x000fe400078e0a07 */
[----:B------:R-:W-:Y:S02]  /*0f30*/  IMAD.MOV R16, RZ, RZ, -R11 ;  /* 0x000000ffff107224 */ /* 0x000fe400078e0a0b */
[----:B------:R-:W-:Y:S01]  /*0f40*/  IMAD R11, R5, R7, R14 ;  /* 0x00000007050b7224 */ /* 0x000fe200078e020e */
[----:B------:R-:W-:Y:S01]  /*0f50*/  UIADD3 UR10, UPT, UPT, UR20, UR10, URZ ;  /* 0x0000000a140a7290 */ /* 0x000fe2000fffe0ff */
[C---:B---3--:R-:W-:Y:S02]  /*0f60*/  VIADD R7, R2.reuse, 0xffffffff ;  /* 0xffffffff02077836 */ /* 0x048fe40000000000 */
[----:B------:R-:W-:Y:S02]  /*0f70*/  VIADD R12, R2, 0xfffffffe ;  /* 0xfffffffe020c7836 */ /* 0x000fe40000000000 */
[----:B------:R-:W-:Y:S01]  /*0f80*/  @!P0 IMAD.IADD R6, R6, 0x1, -R13 ;  /* 0x0000000106068824 */ /* 0x000fe200078e0a0d */
[----:B------:R-:W-:Y:S01]  /*0f90*/  ISETP.GE.U32.AND P4, PT, R7, 0x7fffffe0, PT ;  /* 0x7fffffe00700780c */ /* 0x000fe20003f86070 */
[----:B------:R-:W-:Y:S01]  /*0fa0*/  VIADD R7, R2, 0xfffffffd ;  /* 0xfffffffd02077836 */ /* 0x000fe20000000000 */
[----:B------:R-:W-:Y:S01]  /*0fb0*/  ISETP.GE.U32.AND P0, PT, R12, 0x7fffffdf, PT ;  /* 0x7fffffdf0c00780c */ /* 0x000fe20003f06070 */
[----:B------:R-:W-:-:S02]  /*0fc0*/  VIADD R12, R2, 0xfffffffb ;  /* 0xfffffffb020c7836 */ /* 0x000fc40000000000 */
[----:B------:R-:W-:Y:S01]  /*0fd0*/  IMAD.MOV.U32 R117, RZ, RZ, R6 ;  /* 0x000000ffff757224 */ /* 0x000fe200078e0006 */
[----:B------:R-:W-:Y:S01]  /*0fe0*/  ISETP.GE.U32.AND P2, PT, R7, 0x7fffffde, PT ;  /* 0x7fffffde0700780c */ /* 0x000fe20003f46070 */
[----:B------:R-:W-:Y:S01]  /*0ff0*/  VIADD R7, R2, 0xfffffffc ;  /* 0xfffffffc02077836 */ /* 0x000fe20000000000 */
[----:B------:R-:W-:Y:S01]  /*1000*/  ISETP.GE.U32.AND P5, PT, R12, 0x7fffffdc, PT ;  /* 0x7fffffdc0c00780c */ /* 0x000fe20003fa6070 */
[----:B------:R-:W-:Y:S01]  /*1010*/  @!P1 IMAD.MOV R117, RZ, RZ, -R117 ;  /* 0x000000ffff759224 */ /* 0x000fe200078e0a75 */
[----:B------:R-:W-:Y:S01]  /*1020*/  ISETP.NE.U32.AND P1, PT, R206, RZ, PT ;  /* 0x000000ffce00720c */ /* 0x000fe20003f25070 */
[----:B------:R-:W-:Y:S01]  /*1030*/  IMAD R19, R5, R16, R19 ;  /* 0x0000001005137224 */ /* 0x000fe200078e0213 */
[----:B------:R-:W-:Y:S01]  /*1040*/  ISETP.GE.U32.AND P3, PT, R7, 0x7fffffdd, PT ;  /* 0x7fffffdd0700780c */ /* 0x000fe20003f66070 */
[----:B------:R-:W-:Y:S01]  /*1050*/  VIADD R13, R2, 0xfffffffa ;  /* 0xfffffffa020d7836 */ /* 0x000fe20000000000 */
[----:B------:R-:W-:Y:S01]  /*1060*/  @!P6 LOP3.LUT R117, RZ, R30, RZ, 0x33, !PT ;  /* 0x0000001eff75e212 */ /* 0x000fe200078e33ff */
[----:B--2---:R-:W-:Y:S10]  /*1070*/  BRA.U UP0, `(.L_x_11) ;  /* 0x0000000100187547 */ /* 0x004ff4000b800000 */
[----:B------:R-:W-:Y:S01]  /*1080*/  ELECT P6, URZ, PT ;  /* 0x0000000000ff782f */ /* 0x000fe200038c0000 */
[----:B------:R-:W-:Y:S01]  /*1090*/  IMAD.MOV.U32 R6, RZ, RZ, 0x1 ;  /* 0x00000001ff067424 */ /* 0x000fe200078e00ff */
[----:B------:R-:W-:Y:S11]  /*10a0*/  UVIRTCOUNT.DEALLOC.SMPOOL 0x80 ;  /* 0x000000800000784c */ /* 0x000ff60000000000 */
[----:B------:R-:W-:-:S04]  /*10b0*/  @P6 MOV R7, 0x40 ;  /* 0x0000004000076802 */ /* 0x000fc80000000f00 */
[----:B------:R-:W-:-:S05]  /*10c0*/  @P6 LEA R7, R4, R7, 0x18 ;  /* 0x0000000704076211 */ /* 0x000fca00078ec0ff */
[----:B------:R1:W-:Y:S02]  /*10d0*/  @P6 STS.U8 [R7], R6 ;  /* 0x0000000607006388 */ /* 0x0003e40000000000 */
.L_x_11:
[----:B------:R-:W-:Y:S01]  /*10e0*/  STTM.x64 tmem[UR10], RZ ;  /* 0x000000ff000079ed */ /* 0x000fe2000834000a */
[----:B------:R-:W-:Y:S01]  /*10f0*/  STTM.x64 tmem[UR10+0x40], RZ ;  /* 0x000040ff000079ed */ /* 0x000fe2000834000a */
[----:B------:R-:W-:Y:S01]  /*1100*/  STTM.x64 tmem[UR10+0x80], RZ ;  /* 0x000080ff000079ed */ /* 0x000fe2000834000a */
[----:B------:R-:W-:Y:S01]  /*1110*/  STTM.x64 tmem[UR10+0xc0], RZ ;  /* 0x0000c0ff000079ed */ /* 0x000fe2000834000a */
[----:B------:R-:W-:Y:S01]  /*1120*/  STTM.x64 tmem[UR10+0x100], RZ ;  /* 0x000100ff000079ed */ /* 0x000fe2000834000a */
[----:B------:R-:W-:Y:S01]  /*1130*/  STTM.x64 tmem[UR10+0x140], RZ ;  /* 0x000140ff000079ed */ /* 0x000fe2000834000a */
[----:B------:R-:W-:Y:S01]  /*1140*/  STTM.x64 tmem[UR10+0x180], RZ ;  /* 0x000180ff000079ed */ /* 0x000fe2000834000a */
[----:B------:R-:W-:Y:S01]  /*1150*/  STTM.x64 tmem[UR10+0x1c0], RZ ;  /* 0x0001c0ff000079ed */ /* 0x000fe2000834000a */
[----:B------:R-:W2:Y:S02]  /*1160*/  FENCE.VIEW.ASYNC.T ;  /* 0x00000000000073c6 */ /* 0x000ea40000000200 */
[----:B--2---:R-:W-:Y:S01]  /*1170*/  BAR.SYNC.DEFER_BLOCKING 0x0 ;  /* 0x0000000000007b1d */ /* 0x004fe20000010000 */
[----:B------:R-:W-:-:S05]  /*1180*/  IMAD R117, R117, UR5, RZ ;  /* 0x0000000575757c24 */ /* 0x000fca000f8e02ff */
[----:B------:R-:W-:Y:S01]  /*1190*/  VOTEU.ALL UP1, P1 ;  /* 0x0000000000ff7886 */ /* 0x000fe20000820000 */
[----:B------:R-:W-:Y:S01]  /*11a0*/  VOTEU.ALL UP2, P1 ;  /* 0x0000000000ff7886 */ /* 0x000fe20000840000 */
[----:B------:R-:W-:Y:S02]  /*11b0*/  SHF.R.S32.HI R160, RZ, 0x1f, R117 ;  /* 0x0000001fffa07819 */ /* 0x000fe40000011475 */
[----:B-1----:R-:W-:Y:S01]  /*11c0*/  IADD3 R6, P6, PT, R117, UR16, RZ ;  /* 0x0000001075067c10 */ /* 0x002fe2000ffde0ff */
[----:B------:R-:W-:-:S04]  /*11d0*/  @!UP1 UIADD3 UR6, UPT, UPT, -UR4, 0x100000, URZ ;  /* 0x0010000004069890 */ /* 0x000fc8000fffe1ff */
[----:B------:R-:W-:Y:S02]  /*11e0*/  @!UP1 USHF.L.U32 UR7, UR6, 0xb, URZ ;  /* 0x0000000b06079899 */ /* 0x000fe400080006ff */
[----:B------:R-:W-:Y:S01]  /*11f0*/  @!UP1 USHF.L.U32 UR6, UR6, 0x1, URZ ;  /* 0x0000000106069899 */ /* 0x000fe200080006ff */
[----:B------:R-:W-:Y:S01]  /*1200*/  IADD3.X R7, PT, PT, R160, UR17, RZ, P6, !PT ;  /* 0x00000011a0077c10 */ /* 0x000fe2000b7fe4ff */
[----:B------:R-:W1:Y:S10]  /*1210*/  FENCE.VIEW.ASYNC.S ;  /* 0x00000000000073c6 */ /* 0x000e740000000000 */
[----:B-1----:R1:W2:Y:S02]  /*1220*/  @!UP2 SYNCS.EXCH.64 URZ, [UR11], UR6 ;  /* 0x000000060bffa5b2 */ /* 0x0022a40008000100 */
[----:B--2---:R-:W-:Y:S01]  /*1230*/  BAR.SYNC.DEFER_BLOCKING 0x0 ;  /* 0x0000000000007b1d */ /* 0x004fe20000010000 */
[----:B------:R-:W-:Y:S01]  /*1240*/  SHF.R.S32.HI R240, RZ, 0x1f, R118 ;  /* 0x0000001ffff07819 */ /* 0x000fe20000011476 */
[----:B------:R-:W-:Y:S01]  /*1250*/  IMAD.SHL.U32 R239, R118, 0x2, RZ ;  /* 0x0000000276ef7824 */ /* 0x000fe200078e00ff */
[----:B------:R-:W-:-:S02]  /*1260*/  IADD3 R12, P6, PT, R6, R118, RZ ;  /* 0x00000076060c7210 */ /* 0x000fc40007fde0ff */
[----:B------:R-:W-:Y:S01]  /*1270*/  PRMT R115, RZ, 0x7610, R115 ;  /* 0x00007610ff737816 */ /* 0x000fe20000000073 */
[----:B------:R-:W-:Y:S01]  /*1280*/  VIADD R16, R2, 0xfffffff9 ;  /* 0xfffffff902107836 */ /* 0x000fe20000000000 */
[----:B------:R-:W-:Y:S01]  /*1290*/  SHF.R.S32.HI R17, RZ, 0x1f, R239 ;  /* 0x0000001fff117819 */ /* 0x000fe200000114ef */
[----:B------:R-:W-:Y:S01]  /*12a0*/  IMAD R238, R118, 0x3, RZ ;  /* 0x0000000376ee7824 */ /* 0x000fe200078e02ff */
[----:B------:R-:W-:Y:S01]  /*12b0*/  PRMT R126, RZ, 0x7610, R126 ;  /* 0x00007610ff7e7816 */ /* 0x000fe2000000007e */
[C---:B------:R-:W-:Y:S01]  /*12c0*/  VIADD R20, R2.reuse, 0xffffffec ;  /* 0xffffffec02147836 */ /* 0x040fe20000000000 */
[----:B------:R-:W-:Y:S01]  /*12d0*/  PRMT R122, RZ, 0x7610, R122 ;  /* 0x00007610ff7a7816 */ /* 0x000fe2000000007a */
[C---:B------:R-:W-:Y:S02]  /*12e0*/  VIADD R18, R2.reuse, 0xfffffff8 ;  /* 0xfffffff802127836 */ /* 0x040fe40000000000 */
[C---:B------:R-:W-:Y:S02]  /*12f0*/  VIADD R23, R2.reuse, 0xffffffe6 ;  /* 0xffffffe602177836 */ /* 0x040fe40000000000 */
[----:B------:R-:W-:-:S02]  /*1300*/  VIADD R106, R2, 0xffffffe0 ;  /* 0xffffffe0026a7836 */ /* 0x000fc40000000000 */
[C---:B------:R-:W-:Y:S02]  /*1310*/  VIADD R24, R2.reuse, 0xffffffe2 ;  /* 0xffffffe202187836 */ /* 0x040fe40000000000 */
[----:B------:R-:W-:Y:S02]  /*1320*/  VIADD R27, R2, 0xffffffe3 ;  /* 0xffffffe3021b7836 */ /* 0x000fe40000000000 */
[C---:B------:R-:W-:Y:S02]  /*1330*/  IMAD.SHL.U32 R237, R118.reuse, 0x4, RZ ;  /* 0x0000000476ed7824 */ /* 0x040fe400078e00ff */
[----:B------:R-:W-:Y:S01]  /*1340*/  IMAD R236, R118, 0x5, RZ ;  /* 0x0000000576ec7824 */ /* 0x000fe200078e02ff */
[----:B0-----:R-:W2:Y:S01]  /*1350*/  @!P4 LDG.E.U8 R39, desc[UR14][R6.64] ;  /* 0x0000000e0627c981 */ /* 0x001ea2000c1e1100 */
[----:B------:R-:W-:Y:S01]  /*1360*/  ISETP.GE.U32.AND P4, PT, R13, 0x7fffffdb, PT ;  /* 0x7fffffdb0d00780c */ /* 0x000fe20003f86070 */
[----:B------:R-:W-:Y:S01]  /*1370*/  IMAD.X R13, R240, 0x1, R7, P6 ;  /* 0x00000001f00d7824 */ /* 0x000fe200030e0607 */
[----:B------:R-:W-:-:S02]  /*1380*/  IADD3 R14, P6, PT, R239, R6, RZ ;  /* 0x00000006ef0e7210 */ /* 0x000fc40007fde0ff */
[----:B------:R-:W-:Y:S01]  /*1390*/  PRMT R132, RZ, 0x7610, R132 ;  /* 0x00007610ff847816 */ /* 0x000fe20000000084 */
[----:B------:R-:W-:Y:S01]  /*13a0*/  IMAD R235, R118, 0x6, RZ ;  /* 0x0000000676eb7824 */ /* 0x000fe200078e02ff */
[----:B------:R0:W3:Y:S01]  /*13b0*/  @!P0 LDG.E.U8 R115, desc[UR14][R12.64] ;  /* 0x0000000e0c738981 */ /* 0x0000e2000c1e1100 */
[----:B------:R-:W-:Y:S01]  /*13c0*/  IMAD.X R15, R17, 0x1, R7, P6 ;  /* 0x00000001110f7824 */ /* 0x000fe200030e0607 */
[----:B------:R-:W-:Y:S02]  /*13d0*/  ISETP.GE.U32.AND P0, PT, R16, 0x7fffffda, PT ;  /* 0x7fffffda1000780c */ /* 0x000fe40003f06070 */
[----:B------:R-:W-:Y:S01]  /*13e0*/  PRMT R138, RZ, 0x7610, R138 ;  /* 0x00007610ff8a7816 */ /* 0x000fe2000000008a */
[----:B------:R-:W-:Y:S01]  /*13f0*/  IMAD R234, R118, 0x7, RZ ;  /* 0x0000000776ea7824 */ /* 0x000fe200078e02ff */
[----:B------:R-:W-:Y:S01]  /*1400*/  IADD3 R16, P6, PT, R238, R6, RZ ;  /* 0x00000006ee107210 */ /* 0x000fe20007fde0ff */
[----:B------:R4:W5:Y:S01]  /*1410*/  @!P2 LDG.E.U8 R122, desc[UR14][R14.64] ;  /* 0x0000000e0e7aa981 */ /* 0x000962000c1e1100 */
[----:B------:R-:W-:Y:S01]  /*1420*/  PRMT R144, RZ, 0x7610, R144 ;  /* 0x00007610ff907816 */ /* 0x000fe20000000090 */
[----:B------:R-:W-:Y:S01]  /*1430*/  IMAD.SHL.U32 R233, R118, 0x8, RZ ;  /* 0x0000000876e97824 */ /* 0x000fe200078e00ff */
[----:B0-----:R-:W-:-:S02]  /*1440*/  SHF.R.S32.HI R12, RZ, 0x1f, R238 ;  /* 0x0000001fff0c7819 */ /* 0x001fc400000114ee */
[----:B------:R-:W-:Y:S01]  /*1450*/  PRMT R154, RZ, 0x7610, R154 ;  /* 0x00007610ff9a7816 */ /* 0x000fe2000000009a */
[----:B------:R-:W-:Y:S01]  /*1460*/  IMAD.SHL.U32 R225, R118, 0x10, RZ ;  /* 0x0000001076e17824 */ /* 0x000fe200078e00ff */
[----:B------:R-:W-:Y:S01]  /*1470*/  PRMT R113, RZ, 0x7610, R113 ;  /* 0x00007610ff717816 */ /* 0x000fe20000000071 */
[----:B------:R-:W-:Y:S02]  /*1480*/  IMAD.X R17, R12, 0x1, R7, P6 ;  /* 0x000000010c117824 */ /* 0x000fe400030e0607 */
[----:B------:R-:W-:Y:S01]  /*1490*/  IMAD R232, R118, 0x9, RZ ;  /* 0x0000000976e87824 */ /* 0x000fe200078e02ff */
[----:B------:R-:W-:Y:S01]  /*14a0*/  PRMT R114, RZ, 0x7610, R114 ;  /* 0x00007610ff727816 */ /* 0x000fe20000000072 */
[----:B------:R-:W-:Y:S01]  /*14b0*/  VIADD R12, R2, 0xffffffed ;  /* 0xffffffed020c7836 */ /* 0x000fe20000000000 */
[----:B------:R-:W-:Y:S01]  /*14c0*/  ISETP.GE.U32.AND P6, PT, R20, 0x7fffffcd, PT ;  /* 0x7fffffcd1400780c */ /* 0x000fe20003fc6070 */
[----:B------:R0:W2:Y:S01]  /*14d0*/  @!P3 LDG.E.U8 R126, desc[UR14][R16.64] ;  /* 0x0000000e107eb981 */ /* 0x0000a2000c1e1100 */
[----:B------:R-:W-:-:S02]  /*14e0*/  VIADD R13, R2, 0xffffffee ;  /* 0xffffffee020d7836 */ /* 0x000fc40000000000 */
[----:B------:R-:W-:Y:S01]  /*14f0*/  IMAD R217, R118, 0x18, RZ ;  /* 0x0000001876d97824 */ /* 0x000fe200078e02ff */
[----:B------:R-:W-:Y:S01]  /*1500*/  ISETP.GE.U32.AND P3, PT, R12, 0x7fffffce, PT ;  /* 0x7fffffce0c00780c */ /* 0x000fe20003f66070 */
[----:B------:R-:W-:Y:S01]  /*1510*/  VIADD R12, R2, 0xffffffef ;  /* 0xffffffef020c7836 */ /* 0x000fe20000000000 */
[----:B----4-:R-:W-:Y:S02]  /*1520*/  SEL R15, RZ, 0x1, P6 ;  /* 0x00000001ff0f7807 */ /* 0x010fe40003000000 */
[----:B------:R-:W-:Y:S01]  /*1530*/  PRMT R120, RZ, 0x7610, R120 ;  /* 0x00007610ff787816 */ /* 0x000fe20000000078 */
[----:B------:R-:W-:Y:S01]  /*1540*/  IMAD R231, R118, 0xa, RZ ;  /* 0x0000000a76e77824 */ /* 0x000fe200078e02ff */
[----:B------:R-:W-:Y:S02]  /*1550*/  ISETP.GE.U32.AND P2, PT, R18, 0x7fffffd9, PT ;  /* 0x7fffffd91200780c */ /* 0x000fe40003f46070 */
[----:B------:R-:W-:Y:S01]  /*1560*/  PRMT R116, RZ, 0x7610, R116 ;  /* 0x00007610ff747816 */ /* 0x000fe20000000074 */
[----:B------:R-:W-:Y:S01]  /*1570*/  IMAD R230, R118, 0xb, RZ ;  /* 0x0000000b76e67824 */ /* 0x000fe200078e02ff */
[----:B------:R-:W-:Y:S01]  /*1580*/  ISETP.GE.U32.AND P6, PT, R13, 0x7fffffcf, PT ;  /* 0x7fffffcf0d00780c */ /* 0x000fe20003fc6070 */
[----:B------:R-:W-:Y:S01]  /*1590*/  VIADD R13, R2, 0xffffffe8 ;  /* 0xffffffe8020d7836 */ /* 0x000fe20000000000 */
[----:B------:R-:W-:-:S02]  /*15a0*/  SEL R18, RZ, 0x1fffe, P3 ;  /* 0x0001fffeff127807 */ /* 0x000fc40001800000 */
[----:B------:R-:W-:Y:S01]  /*15b0*/  PRMT R123, RZ, 0x7610, R123 ;  /* 0x00007610ff7b7816 */ /* 0x000fe2000000007b */
[----:B------:R-:W-:Y:S01]  /*15c0*/  IMAD R229, R118, 0xc, RZ ;  /* 0x0000000c76e57824 */ /* 0x000fe200078e02ff */
[----:B------:R-:W-:Y:S01]  /*15d0*/  ISETP.GE.U32.AND P3, PT, R12, 0x7fffffd0, PT ;  /* 0x7fffffd00c00780c */ /* 0x000fe20003f66070 */
[C---:B------:R-:W-:Y:S01]  /*15e0*/  VIADD R12, R2.reuse, 0xffffffe9 ;  /* 0xffffffe9020c7836 */ /* 0x040fe20000000000 */
[----:B------:R-:W-:Y:S01]  /*15f0*/  SEL R14, RZ, 0x4, P6 ;  /* 0x00000004ff0e7807 */ /* 0x000fe20003000000 */
[----:B0-----:R-:W-:Y:S01]  /*1600*/  VIADD R17, R2, 0xffffffea ;  /* 0xffffffea02117836 */ /* 0x001fe20000000000 */
[----:B------:R-:W-:Y:S02]  /*1610*/  ISETP.GE.U32.AND P6, PT, R13, 0x7fffffc9, PT ;  /* 0x7fffffc90d00780c */ /* 0x000fe40003fc6070 */
[----:B------:R-:W-:Y:S01]  /*1620*/  PRMT R128, RZ, 0x7610, R128 ;  /* 0x00007610ff807816 */ /* 0x000fe20000000080 */
[C---:B------:R-:W-:Y:S01]  /*1630*/  IMAD R228, R118.reuse, 0xd, RZ ;  /* 0x0000000d76e47824 */ /* 0x040fe200078e02ff */
[----:B------:R-:W-:Y:S01]  /*1640*/  SEL R13, RZ, 0x7fff8, P3 ;  /* 0x0007fff8ff0d7807 */ /* 0x000fe20001800000 */
[----:B------:R-:W-:Y:S01]  /*1650*/  IMAD R227, R118, 0xe, RZ ;  /* 0x0000000e76e37824 */ /* 0x000fe200078e02ff */
[----:B------:R-:W-:Y:S01]  /*1660*/  ISETP.GE.U32.AND P3, PT, R12, 0x7fffffca, PT ;  /* 0x7fffffca0c00780c */ /* 0x000fe20003f66070 */
[----:B------:R-:W-:Y:S01]  /*1670*/  VIADD R12, R2, 0xffffffeb ;  /* 0xffffffeb020c7836 */ /* 0x000fe20000000000 */
[----:B------:R-:W-:-:S02]  /*1680*/  SEL R16, RZ, 0x1, P6 ;  /* 0x00000001ff107807 */ /* 0x000fc40003000000 */
[----:B------:R-:W-:Y:S02]  /*1690*/  PRMT R140, RZ, 0x7610, R140 ;  /* 0x00007610ff8c7816 */ /* 0x000fe4000000008c */
[----:B------:R-:W-:Y:S01]  /*16a0*/  PRMT R134, RZ, 0x7610, R134 ;  /* 0x00007610ff867816 */ /* 0x000fe20000000086 */
[----:B------:R-:W-:Y:S01]  /*16b0*/  IMAD R226, R118, 0xf, RZ ;  /* 0x0000000f76e27824 */ /* 0x000fe200078e02ff */
[----:B------:R-:W-:Y:S01]  /*16c0*/  ISETP.GE.U32.AND P6, PT, R17, 0x7fffffcb, PT ;  /* 0x7fffffcb1100780c */ /* 0x000fe20003fc6070 */
[C---:B------:R-:W-:Y:S01]  /*16d0*/  VIADD R17, R2.reuse, 0xffffffe4 ;  /* 0xffffffe402117836 */ /* 0x040fe20000000000 */
[----:B------:R-:W-:Y:S01]  /*16e0*/  SEL R21, RZ, 0x1fffe, P3 ;  /* 0x0001fffeff157807 */ /* 0x000fe20001800000 */
[----:B------:R-:W-:Y:S01]  /*16f0*/  VIADD R20, R2, 0xffffffe5 ;  /* 0xffffffe502147836 */ /* 0x000fe20000000000 */
[----:B------:R-:W-:Y:S02]  /*1700*/  ISETP.GE.U32.AND P3, PT, R12, 0x7fffffcc, PT ;  /* 0x7fffffcc0c00780c */ /* 0x000fe40003f66070 */
[----:B------:R-:W-:Y:S01]  /*1710*/  PRMT R156, RZ, 0x7610, R156 ;  /* 0x00007610ff9c7816 */ /* 0x000fe2000000009c */
[C---:B------:R-:W-:Y:S01]  /*1720*/  IMAD R224, R118.reuse, 0x11, RZ ;  /* 0x0000001176e07824 */ /* 0x040fe200078e02ff */
[----:B------:R-:W-:Y:S01]  /*1730*/  SEL R12, RZ, 0x4, P6 ;  /* 0x00000004ff0c7807 */ /* 0x000fe20003000000 */
[----:B------:R-:W-:Y:S01]  /*1740*/  IMAD R223, R118, 0x12, RZ ;  /* 0x0000001276df7824 */ /* 0x000fe200078e02ff */
[----:B------:R-:W-:-:S02]  /*1750*/  ISETP.GE.U32.AND P6, PT, R17, 0x7fffffc5, PT ;  /* 0x7fffffc51100780c */ /* 0x000fc40003fc6070 */
[----:B------:R-:W-:Y:S02]  /*1760*/  PRMT R121, RZ, 0x7610, R121 ;  /* 0x00007610ff797816 */ /* 0x000fe40000000079 */
[----:B------:R-:W-:Y:S01]  /*1770*/  PRMT R153, RZ, 0x7610, R153 ;  /* 0x00007610ff997816 */ /* 0x000fe20000000099 */
[C---:B------:R-:W-:Y:S01]  /*1780*/  IMAD R222, R118.reuse, 0x13, RZ ;  /* 0x0000001376de7824 */ /* 0x040fe200078e02ff */
[----:B------:R-:W-:Y:S02]  /*1790*/  SEL R17, RZ, 0x7fff8, P3 ;  /* 0x0007fff8ff117807 */ /* 0x000fe40001800000 */
[----:B------:R-:W-:Y:S01]  /*17a0*/  PRMT R124, RZ, 0x7610, R124 ;  /* 0x00007610ff7c7816 */ /* 0x000fe2000000007c */
[----:B------:R-:W-:Y:S01]  /*17b0*/  IMAD R221, R118, 0x14, RZ ;  /* 0x0000001476dd7824 */ /* 0x000fe200078e02ff */
[----:B------:R-:W-:Y:S01]  /*17c0*/  ISETP.GE.U32.AND P3, PT, R20, 0x7fffffc6, PT ;  /* 0x7fffffc61400780c */ /* 0x000fe20003f66070 */
[----:B------:R-:W-:Y:S01]  /*17d0*/  VIADD R20, R2, 0xffffffe1 ;  /* 0xffffffe102147836 */ /* 0x000fe20000000000 */
        /* <DEDUP_REMOVED lines=9> */
[----:B------:R-:W-:Y:S02]  /*1870*/  ISETP.GE.U32.AND P3, PT, R20, 0x7fffffc2, PT ;  /* 0x7fffffc21400780c */ /* 0x000fe40003f66070 */
[----:B------:R-:W-:Y:S01]  /*1880*/  PRMT R155, RZ, 0x7610, R155 ;  /* 0x00007610ff9b7816 */ /* 0x000fe2000000009b */
[----:B------:R-:W-:Y:S01]  /*1890*/  IMAD R215, R118, 0x1a, RZ ;  /* 0x0000001a76d77824 */ /* 0x000fe200078e02ff */
[----:B------:R-:W-:-:S02]  /*18a0*/  SEL R25, RZ, 0x1fffe, P3 ;  /* 0x0001fffeff197807 */ /* 0x000fc40001800000 */
[----:B------:R-:W-:Y:S01]  /*18b0*/  PRMT R152, RZ, 0x7610, R152 ;  /* 0x00007610ff987816 */ /* 0x000fe20000000098 */
[----:B------:R-:W-:Y:S01]  /*18c0*/  IMAD R216, R118, 0x19, RZ ;  /* 0x0000001976d87824 */ /* 0x000fe200078e02ff */
[----:B------:R-:W-:Y:S01]  /*18d0*/  ISETP.GE.U32.AND P3, PT, R106, 0x7fffffc1, PT ;  /* 0x7fffffc16a00780c */ /* 0x000fe20003f66070 */
[----:B------:R-:W-:Y:S01]  /*18e0*/  IMAD.IADD R15, R15, 0x1, R18 ;  /* 0x000000010f0f7824 */ /* 0x000fe200078e0212 */
[----:B------:R-:W-:Y:S02]  /*18f0*/  SEL R20, RZ, 0x4, P6 ;  /* 0x00000004ff147807 */ /* 0x000fe40003000000 */
[----:B------:R-:W-:Y:S01]  /*1900*/  PRMT R166, RZ, 0x7610, R166 ;  /* 0x00007610ffa67816 */ /* 0x000fe200000000a6 */
[----:B------:R-:W-:Y:S01]  /*1910*/  IMAD R214, R118, 0x1b, RZ ;  /* 0x0000001b76d67824 */ /* 0x000fe200078e02ff */
[----:B------:R-:W-:Y:S02]  /*1920*/  ISETP.GE.U32.AND P6, PT, R24, 0x7fffffc3, PT ;  /* 0x7fffffc31800780c */ /* 0x000fe40003fc6070 */
[----:B------:R-:W-:-:S02]  /*1930*/  PRMT R168, RZ, 0x7610, R168 ;  /* 0x00007610ffa87816 */ /* 0x000fc400000000a8 */
[----:B------:R-:W-:Y:S02]  /*1940*/  PRMT R165, RZ, 0x7610, R165 ;  /* 0x00007610ffa57816 */ /* 0x000fe400000000a5 */
[C---:B------:R-:W-:Y:S02]  /*1950*/  LOP3.LUT R32, R8.reuse, 0x2c, RZ, 0xfc, !PT ;  /* 0x0000002c08207812 */ /* 0x040fe400078efcff */
[C---:B------:R-:W-:Y:S02]  /*1960*/  LOP3.LUT R30, R8.reuse, 0x28, RZ, 0xfc, !PT ;  /* 0x00000028081e7812 */ /* 0x040fe400078efcff */
[C---:B------:R-:W-:Y:S02]  /*1970*/  LOP3.LUT R33, R8.reuse, 0x34, RZ, 0xfc, !PT ;  /* 0x0000003408217812 */ /* 0x040fe400078efcff */
[C---:B------:R-:W-:Y:S02]  /*1980*/  LOP3.LUT R35, R8.reuse, 0x44, RZ, 0xfc, !PT ;  /* 0x0000004408237812 */ /* 0x040fe400078efcff */
[----:B------:R-:W-:-:S02]  /*1990*/  LOP3.LUT R44, R8, 0x54, RZ, 0xfc, !PT ;  /* 0x00000054082c7812 */ /* 0x000fc400078efcff */
[C---:B------:R-:W-:Y:S02]  /*19a0*/  LOP3.LUT R45, R8.reuse, 0x58, RZ, 0xfc, !PT ;  /* 0x00000058082d7812 */ /* 0x040fe400078efcff */
        /* <DEDUP_REMOVED lines=21> */
[----:B------:R-:W-:Y:S01]  /*1b00*/  LOP3.LUT R85, R8, 0xf8, RZ, 0xfc, !PT ;  /* 0x000000f808557812 */ /* 0x000fe200078efcff */
[----:B------:R-:W-:Y:S01]  /*1b10*/  IMAD R213, R118, 0x1c, RZ ;  /* 0x0000001c76d57824 */ /* 0x000fe200078e02ff */
[----:B------:R-:W-:Y:S01]  /*1b20*/  SEL R18, RZ, 0x1, P3 ;  /* 0x00000001ff127807 */ /* 0x000fe20001800000 */
[----:B------:R-:W-:Y:S01]  /*1b30*/  IMAD.IADD R16, R16, 0x1, R21 ;  /* 0x0000000110107824 */ /* 0x000fe200078e0215 */
[----:B------:R-:W-:Y:S01]  /*1b40*/  SEL R24, RZ, 0x4, P6 ;  /* 0x00000004ff187807 */ /* 0x000fe20003000000 */
[----:B-1----:R-:W0:Y:S01]  /*1b50*/  LDCU UR6, c[0x0][0x3b0] ;  /* 0x00007600ff0677ac */ /* 0x002e220008000800 */
[----:B------:R-:W-:Y:S01]  /*1b60*/  ISETP.GE.U32.AND P6, PT, R27, 0x7fffffc4, PT ;  /* 0x7fffffc41b00780c */ /* 0x000fe20003fc6070 */
[----:B------:R-:W-:-:S02]  /*1b70*/  VIADD R27, R2, 0xffffffe7 ;  /* 0xffffffe7021b7836 */ /* 0x000fc40000000000 */
[----:B------:R-:W-:Y:S01]  /*1b80*/  IMAD.IADD R18, R18, 0x1, R25 ;  /* 0x0000000112127824 */ /* 0x000fe200078e0219 */
[----:B------:R-:W-:Y:S01]  /*1b90*/  LOP3.LUT R16, R16, 0x3, RZ, 0xc0, !PT ;  /* 0x0000000310107812 */ /* 0x000fe200078ec0ff */
[----:B------:R-:W-:Y:S01]  /*1ba0*/  IMAD.IADD R22, R22, 0x1, R23 ;  /* 0x0000000116167824 */ /* 0x000fe200078e0217 */
[----:B------:R-:W-:Y:S02]  /*1bb0*/  SEL R21, RZ, 0x7fff8, P6 ;  /* 0x0007fff8ff157807 */ /* 0x000fe40003000000 */
[----:B------:R-:W-:Y:S02]  /*1bc0*/  LOP3.LUT R15, R15, 0x3, RZ, 0xc0, !PT ;  /* 0x000000030f0f7812 */ /* 0x000fe400078ec0ff */
[----:B------:R-:W-:Y:S02]  /*1bd0*/  ISETP.GE.U32.AND P6, PT, R27, 0x7fffffc8, PT ;  /* 0x7fffffc81b00780c */ /* 0x000fe40003fc6070 */
[----:B------:R-:W-:Y:S02]  /*1be0*/  LOP3.LUT R18, R18, 0x3, RZ, 0xc0, !PT ;  /* 0x0000000312127812 */ /* 0x000fe400078ec0ff */
[----:B------:R-:W-:-:S02]  /*1bf0*/  IADD3 R12, PT, PT, R16, R17, R12 ;  /* 0x00000011100c7210 */ /* 0x000fc40007ffe00c */
[----:B------:R-:W-:Y:S02]  /*1c00*/  IADD3 R14, PT, PT, R15, R13, R14 ;  /* 0x0000000d0f0e7210 */ /* 0x000fe40007ffe00e */
[----:B------:R-:W-:Y:S02]  /*1c10*/  IADD3 R18, PT, PT, R18, R21, R24 ;  /* 0x0000001512127210 */ /* 0x000fe40007ffe018 */
[----:B------:R-:W-:Y:S02]  /*1c20*/  SEL R13, RZ, 0x7fff8, P6 ;  /* 0x0007fff8ff0d7807 */ /* 0x000fe40003000000 */
[----:B------:R-:W-:Y:S01]  /*1c30*/  LOP3.LUT R22, R22, 0x3, RZ, 0xc0, !PT ;  /* 0x0000000316167812 */ /* 0x000fe200078ec0ff */
[----:B------:R-:W-:Y:S01]  /*1c40*/  IMAD.SHL.U32 R15, R12, 0x100, RZ ;  /* 0x000001000c0f7824 */ /* 0x000fe200078e00ff */
[----:B------:R-:W-:Y:S02]  /*1c50*/  LOP3.LUT R17, R18, 0xf, RZ, 0xc0, !PT ;  /* 0x0000000f12117812 */ /* 0x000fe400078ec0ff */
[----:B------:R-:W-:-:S02]  /*1c60*/  IADD3 R20, PT, PT, R22, R13, R20 ;  /* 0x0000000d16147210 */ /* 0x000fc40007ffe014 */
[----:B------:R-:W-:Y:S02]  /*1c70*/  SHF.R.S32.HI R28, RZ, 0x1f, R237 ;  /* 0x0000001fff1c7819 */ /* 0x000fe400000114ed */
[----:B------:R-:W-:Y:S01]  /*1c80*/  IADD3 R12, P6, PT, R237, R6, RZ ;  /* 0x00000006ed0c7210 */ /* 0x000fe20007fde0ff */
[----:B------:R-:W-:Y:S01]  /*1c90*/  IMAD R17, R20, 0x10, R17 ;  /* 0x0000001014117824 */ /* 0x000fe200078e0211 */
[----:B------:R-:W-:-:S03]  /*1ca0*/  LOP3.LUT R15, R15, 0xf00, RZ, 0xe2, !PT ;  /* 0x00000f000f0f7812 */ /* 0x000fc600078ee2ff */
[----:B------:R-:W-:Y:S01]  /*1cb0*/  IMAD.X R13, R28, 0x1, R7, P6 ;  /* 0x000000011c0d7824 */ /* 0x000fe200030e0607 */
[----:B------:R-:W-:Y:S01]  /*1cc0*/  LOP3.LUT R17, R17, 0xff, RZ, 0xc0, !PT ;  /* 0x000000ff11117812 */ /* 0x000fe200078ec0ff */
[----:B------:R-:W-:Y:S01]  /*1cd0*/  IMAD R16, R14, 0x1000, R15 ;  /* 0x000010000e107824 */ /* 0x000fe200078e020f */
[----:B------:R-:W-:Y:S01]  /*1ce0*/  SHF.R.S32.HI R18, RZ, 0x1f, R236 ;  /* 0x0000001fff127819 */ /* 0x000fe200000114ec */
[----:B------:R-:W-:Y:S01]  /*1cf0*/  VIADD R15, R2, 0xfffffff7 ;  /* 0xfffffff7020f7836 */ /* 0x000fe20000000000 */
[----:B------:R-:W-:Y:S01]  /*1d00*/  IADD3 R14, P6, PT, R236, R6, RZ ;  /* 0x00000006ec0e7210 */ /* 0x000fe20007fde0ff */
[----:B------:R1:W4:Y:S01]  /*1d10*/  @!P5 LDG.E.U8 R132, desc[UR14][R12.64] ;  /* 0x0000000e0c84d981 */ /* 0x000322000c1e1100 */
[----:B------:R-:W-:Y:S02]  /*1d20*/  IMAD.IADD R17, R16, 0x1, R17 ;  /* 0x0000000110117824 */ /* 0x000fe400078e0211 */
[----:B------:R-:W-:Y:S01]  /*1d30*/  ISETP.GE.U32.AND P5, PT, R15, 0x7fffffd8, PT ;  /* 0x7fffffd80f00780c */ /* 0x000fe20003fa6070 */
[----:B------:R-:W-:Y:S01]  /*1d40*/  IMAD.X R15, R18, 0x1, R7, P6 ;  /* 0x00000001120f7824 */ /* 0x000fe200030e0607 */
[----:B------:R-:W-:Y:S01]  /*1d50*/  SHF.R.S32.HI R18, RZ, 0x1f, R235 ;  /* 0x0000001fff127819 */ /* 0x000fe200000114eb */
[----:B------:R-:W-:Y:S01]  /*1d60*/  VIADD R16, R2, 0xfffffff6 ;  /* 0xfffffff602107836 */ /* 0x000fe20000000000 */
[----:B------:R-:W-:-:S02]  /*1d70*/  LOP3.LUT R41, R17, 0xffff, RZ, 0xc0, !PT ;  /* 0x0000ffff11297812 */ /* 0x000fc400078ec0ff */
[----:B------:R0:W2:Y:S01]  /*1d80*/  @!P4 LDG.E.U8 R138, desc[UR14][R14.64] ;  /* 0x0000000e0e8ac981 */ /* 0x0000a2000c1e1100 */
[----:B-1----:R-:W-:Y:S02]  /*1d90*/  IADD3 R12, P6, PT, R235, R6, RZ ;  /* 0x00000006eb0c7210 */ /* 0x002fe40007fde0ff */
[----:B------:R-:W-:-:S03]  /*1da0*/  ISETP.GE.U32.AND P4, PT, R16, 0x7fffffd7, PT ;  /* 0x7fffffd71000780c */ /* 0x000fc60003f86070 */
[----:B------:R-:W-:Y:S01]  /*1db0*/  IMAD.X R13, R18, 0x1, R7, P6 ;  /* 0x00000001120d7824 */ /* 0x000fe200030e0607 */
[----:B------:R-:W-:Y:S02]  /*1dc0*/  SHF.R.U32.HI R17, RZ, 0xf, R41 ;  /* 0x0000000fff117819 */ /* 0x000fe40000011629 */
[-C--:B------:R-:W-:Y:S02]  /*1dd0*/  IADD3 R16, P6, PT, R234, R6.reuse, RZ ;  /* 0x00000006ea107210 */ /* 0x080fe40007fde0ff */
[----:B0-----:R-:W-:Y:S01]  /*1de0*/  SHF.R.S32.HI R14, RZ, 0x1f, R234 ;  /* 0x0000001fff0e7819 */ /* 0x001fe200000114ea */
[----:B------:R0:W2:Y:S01]  /*1df0*/  @!P0 LDG.E.U8 R144, desc[UR14][R12.64] ;  /* 0x0000000e0c908981 */ /* 0x0000a2000c1e1100 */
[----:B------:R-:W-:Y:S01]  /*1e00*/  LOP3.LUT P0, RZ, R17, 0x1, RZ, 0xc0, !PT ;  /* 0x0000000111ff7812 */ /* 0x000fe2000780c0ff */
[----:B------:R-:W-:Y:S02]  /*1e10*/  VIADD R15, R2, 0xfffffff5 ;  /* 0xfffffff5020f7836 */ /* 0x000fe40000000000 */
[----:B------:R-:W-:Y:S01]  /*1e20*/  IMAD.X R17, R14, 0x1, R7, P6 ;  /* 0x000000010e117824 */ /* 0x000fe200030e0607 */
[----:B------:R-:W-:-:S04]  /*1e30*/  IADD3 R14, P6, PT, R233, R6, RZ ;  /* 0x00000006e90e7210 */ /* 0x000fc80007fde0ff */
[----:B------:R1:W2:Y:S01]  /*1e40*/  @!P2 LDG.E.U8 R154, desc[UR14][R16.64] ;  /* 0x0000000e109aa981 */ /* 0x0002a2000c1e1100 */
[----:B0-----:R-:W-:Y:S02]  /*1e50*/  SHF.R.S32.HI R12, RZ, 0x1f, R233 ;  /* 0x0000001fff0c7819 */ /* 0x001fe400000114e9 */
[----:B------:R-:W-:Y:S02]  /*1e60*/  ISETP.GE.U32.AND P2, PT, R15, 0x7fffffd6, PT ;  /* 0x7fffffd60f00780c */ /* 0x000fe40003f46070 */
[----:B------:R-:W-:Y:S01]  /*1e70*/  SHF.R.S32.HI R13, RZ, 0x1f, R225 ;  /* 0x0000001fff0d7819 */ /* 0x000fe200000114e1 */
[----:B------:R-:W-:Y:S01]  /*1e80*/  IMAD.X R15, R12, 0x1, R7, P6 ;  /* 0x000000010c0f7824 */ /* 0x000fe200030e0607 */
[----:B------:R-:W-:Y:S01]  /*1e90*/  IADD3 R20, P6, PT, R225, R6, RZ ;  /* 0x00000006e1147210 */ /* 0x000fe20007fde0ff */
[----:B------:R-:W-:-:S03]  /*1ea0*/  VIADD R12, R2, 0xfffffff4 ;  /* 0xfffffff4020c7836 */ /* 0x000fc60000000000 */
[----:B------:R0:W2:Y:S01]  /*1eb0*/  @!P5 LDG.E.U8 R113, desc[UR14][R14.64] ;  /* 0x0000000e0e71d981 */ /* 0x0000a2000c1e1100 */
[----:B------:R-:W-:Y:S01]  /*1ec0*/  IMAD.X R21, R13, 0x1, R7, P6 ;  /* 0x000000010d157824 */ /* 0x000fe200030e0607 */
[----:B------:R-:W-:Y:S02]  /*1ed0*/  ISETP.GE.U32.AND P5, PT, R12, 0x7fffffd5, PT ;  /* 0x7fffffd50c00780c */ /* 0x000fe40003fa6070 */
[----:B------:R-:W-:Y:S02]  /*1ee0*/  SHF.R.U32.HI R13, RZ, 0x7, R41 ;  /* 0x00000007ff0d7819 */ /* 0x000fe40000011629 */
[----:B-1----:R-:W-:Y:S01]  /*1ef0*/  SHF.R.S32.HI R16, RZ, 0x1f, R232 ;  /* 0x0000001fff107819 */ /* 0x002fe200000114e8 */
[----:B------:R-:W2:Y:S01]  /*1f00*/  @P0 LDG.E.U8 R114, desc[UR14][R20.64] ;  /* 0x0000000e14720981 */ /* 0x000ea2000c1e1100 */
[-C--:B------:R-:W-:Y:S02]  /*1f10*/  IADD3 R12, P6, PT, R232, R6.reuse, RZ ;  /* 0x00000006e80c7210 */ /* 0x080fe40007fde0ff */
[----:B------:R-:W-:Y:S01]  /*1f20*/  LOP3.LUT P0, RZ, R13, 0x1, RZ, 0xc0, !PT ;  /* 0x000000010dff7812 */ /* 0x000fe2000780c0ff */
[----:B0-----:R-:W-:Y:S01]  /*1f30*/  VIADD R14, R2, 0xfffffff3 ;  /* 0xfffffff3020e7836 */ /* 0x001fe20000000000 */
[----:B------:R-:W-:Y:S01]  /*1f40*/  SHF.R.S32.HI R15, RZ, 0x1f, R217 ;  /* 0x0000001fff0f7819 */ /* 0x000fe200000114d9 */
[----:B------:R-:W-:Y:S01]  /*1f50*/  IMAD.X R13, R16, 0x1, R7, P6 ;  /* 0x00000001100d7824 */ /* 0x000fe200030e0607 */
[----:B------:R-:W-:-:S04]  /*1f60*/  IADD3 R16, P6, PT, R217, R6, RZ ;  /* 0x00000006d9107210 */ /* 0x000fc80007fde0ff */
[----:B------:R0:W2:Y:S01]  /*1f70*/  @!P4 LDG.E.U8 R120, desc[UR14][R12.64] ;  /* 0x0000000e0c78c981 */ /* 0x0000a2000c1e1100 */
[----:B------:R-:W-:Y:S01]  /*1f80*/  IMAD.X R17, R15, 0x1, R7, P6 ;  /* 0x000000010f117824 */ /* 0x000fe200030e0607 */
[----:B------:R-:W-:Y:S02]  /*1f90*/  ISETP.GE.U32.AND P4, PT, R14, 0x7fffffd4, PT ;  /* 0x7fffffd40e00780c */ /* 0x000fe40003f86070 */
[----:B------:R-:W-:Y:S02]  /*1fa0*/  IADD3 R14, P6, PT, R231, R6, RZ ;  /* 0x00000006e70e7210 */ /* 0x000fe40007fde0ff */
[----:B------:R1:W2:Y:S01]  /*1fb0*/  @P0 LDG.E.U8 R116, desc[UR14][R16.64] ;  /* 0x0000000e10740981 */ /* 0x0002a2000c1e1100 */
[----:B0-----:R-:W-:Y:S01]  /*1fc0*/  SHF.R.S32.HI R12, RZ, 0x1f, R231 ;  /* 0x0000001fff0c7819 */ /* 0x001fe200000114e7 */
[----:B------:R-:W-:-:S04]  /*1fd0*/  VIADD R13, R2, 0xfffffff1 ;  /* 0xfffffff1020d7836 */ /* 0x000fc80000000000 */
[--C-:B------:R-:W-:Y:S01]  /*1fe0*/  IMAD.X R15, R12, 0x1, R7.reuse, P6 ;  /* 0x000000010c0f7824 */ /* 0x100fe200030e0607 */
[----:B-1----:R-:W-:Y:S02]  /*1ff0*/  SHF.R.S32.HI R16, RZ, 0x1f, R230 ;  /* 0x0000001fff107819 */ /* 0x002fe400000114e6 */
[-C--:B------:R-:W-:Y:S02]  /*2000*/  IADD3 R12, P6, PT, R230, R6.reuse, RZ ;  /* 0x00000006e60c7210 */ /* 0x080fe40007fde0ff */
[----:B------:R0:W2:Y:S01]  /*2010*/  @!P2 LDG.E.U8 R123, desc[UR14][R14.64] ;  /* 0x0000000e0e7ba981 */ /* 0x0000a2000c1e1100 */
[----:B------:R-:W-:Y:S01]  /*2020*/  ISETP.GE.U32.AND P2, PT, R13, 0x7fffffd2, PT ;  /* 0x7fffffd20d00780c */ /* 0x000fe20003f46070 */
[----:B------:R-:W-:Y:S02]  /*2030*/  VIADD R18, R2, 0xfffffff2 ;  /* 0xfffffff202127836 */ /* 0x000fe40000000000 */
[----:B------:R-:W-:Y:S01]  /*2040*/  IMAD.X R13, R16, 0x1, R7, P6 ;  /* 0x00000001100d7824 */ /* 0x000fe200030e0607 */
[----:B------:R-:W-:Y:S01]  /*2050*/  IADD3 R16, P6, PT, R229, R6, RZ ;  /* 0x00000006e5107210 */ /* 0x000fe20007fde0ff */
[----:B------:R-:W-:Y:S01]  /*2060*/  VIADD R17, R2, 0xfffffff0 ;  /* 0xfffffff002117836 */ /* 0x000fe20000000000 */
[----:B------:R-:W-:-:S02]  /*2070*/  ISETP.GE.U32.AND P0, PT, R18, 0x7fffffd3, PT ;  /* 0x7fffffd31200780c */ /* 0x000fc40003f06070 */
[----:B------:R1:W2:Y:S01]  /*2080*/  @!P5 LDG.E.U8 R128, desc[UR14][R12.64] ;  /* 0x0000000e0c80d981 */ /* 0x0002a2000c1e1100 */
[----:B0-----:R-:W-:Y:S02]  /*2090*/  SHF.R.S32.HI R14, RZ, 0x1f, R229 ;  /* 0x0000001fff0e7819 */ /* 0x001fe400000114e5 */
[----:B------:R-:W-:Y:S02]  /*20a0*/  ISETP.GE.U32.AND P5, PT, R17, 0x7fffffd1, PT ;  /* 0x7fffffd11100780c */ /* 0x000fe40003fa6070 */
[----:B------:R-:W-:Y:S01]  /*20b0*/  SHF.R.S32.HI R20, RZ, 0x1f, R228 ;  /* 0x0000001fff147819 */ /* 0x000fe200000114e4 */
[----:B------:R-:W-:Y:S01]  /*20c0*/  IMAD.X R17, R14, 0x1, R7, P6 ;  /* 0x000000010e117824 */ /* 0x000fe200030e0607 */
[----:B------:R-:W-:Y:S02]  /*20d0*/  IADD3 R14, P6, PT, R228, R6, RZ ;  /* 0x00000006e40e7210 */ /* 0x000fe40007fde0ff */
[----:B-1----:R-:W-:Y:S02]  /*20e0*/  SHF.R.U32.HI R13, RZ, 0xd, R41 ;  /* 0x0000000dff0d7819 */ /* 0x002fe40000011629 */
[----:B------:R0:W2:Y:S01]  /*20f0*/  @!P4 LDG.E.U8 R134, desc[UR14][R16.64] ;  /* 0x0000000e1086c981 */ /* 0x0000a2000c1e1100 */
[----:B------:R-:W-:Y:S01]  /*2100*/  IMAD.X R15, R20, 0x1, R7, P6 ;  /* 0x00000001140f7824 */ /* 0x000fe200030e0607 */
[----:B------:R-:W-:-:S02]  /*2110*/  SHF.R.S32.HI R20, RZ, 0x1f, R227 ;  /* 0x0000001fff147819 */ /* 0x000fc400000114e3 */
[-C--:B------:R-:W-:Y:S02]  /*2120*/  IADD3 R12, P6, PT, R227, R6.reuse, RZ ;  /* 0x00000006e30c7210 */ /* 0x080fe40007fde0ff */
[----:B------:R1:W2:Y:S01]  /*2130*/  @!P0 LDG.E.U8 R140, desc[UR14][R14.64] ;  /* 0x0000000e0e8c8981 */ /* 0x0002a2000c1e1100 */
[----:B------:R-:W-:Y:S02]  /*2140*/  LOP3.LUT P0, RZ, R13, 0x1, RZ, 0xc0, !PT ;  /* 0x000000010dff7812 */ /* 0x000fe4000780c0ff */
[----:B------:R-:W-:Y:S01]  /*2150*/  SHF.R.U32.HI R18, RZ, 0xe, R41 ;  /* 0x0000000eff127819 */ /* 0x000fe20000011629 */
[----:B------:R-:W-:Y:S01]  /*2160*/  IMAD.X R13, R20, 0x1, R7, P6 ;  /* 0x00000001140d7824 */ /* 0x000fe200030e0607 */
[----:B0-----:R-:W-:Y:S02]  /*2170*/  SHF.R.S32.HI R17, RZ, 0x1f, R226 ;  /* 0x0000001fff117819 */ /* 0x001fe400000114e2 */
[----:B------:R-:W-:Y:S02]  /*2180*/  SHF.R.U32.HI R16, RZ, 0xc, R41 ;  /* 0x0000000cff107819 */ /* 0x000fe40000011629 */
[----:B------:R-:W-:Y:S01]  /*2190*/  LOP3.LUT P4, RZ, R18, 0x1, RZ, 0xc0, !PT ;  /* 0x0000000112ff7812 */ /* 0x000fe2000788c0ff */
[----:B------:R0:W2:Y:S01]  /*21a0*/  @!P2 LDG.E.U8 R156, desc[UR14][R12.64] ;  /* 0x0000000e0c9ca981 */ /* 0x0000a2000c1e1100 */
[----:B-1----:R-:W-:-:S02]  /*21b0*/  IADD3 R14, P6, PT, R226, R6, RZ ;  /* 0x00000006e20e7210 */ /* 0x002fc40007fde0ff */
[----:B------:R-:W-:Y:S02]  /*21c0*/  LOP3.LUT P2, RZ, R16, 0x1, RZ, 0xc0, !PT ;  /* 0x0000000110ff7812 */ /* 0x000fe4000784c0ff */
[----:B------:R-:W-:Y:S01]  /*21d0*/  SHF.R.S32.HI R20, RZ, 0x1f, R224 ;  /* 0x0000001fff147819 */ /* 0x000fe200000114e0 */
[----:B------:R-:W-:Y:S01]  /*21e0*/  IMAD.X R15, R17, 0x1, R7, P6 ;  /* 0x00000001110f7824 */ /* 0x000fe200030e0607 */
[----:B------:R-:W-:Y:S02]  /*21f0*/  IADD3 R16, P6, PT, R224, R6, RZ ;  /* 0x00000006e0107210 */ /* 0x000fe40007fde0ff */
[----:B0-----:R-:W-:Y:S02]  /*2200*/  SHF.R.U32.HI R13, RZ, 0xa, R41 ;  /* 0x0000000aff0d7819 */ /* 0x001fe40000011629 */
[----:B------:R0:W2:Y:S01]  /*2210*/  @!P5 LDG.E.U8 R153, desc[UR14][R14.64] ;  /* 0x0000000e0e99d981 */ /* 0x0000a2000c1e1100 */
[----:B------:R-:W-:Y:S01]  /*2220*/  IMAD.X R17, R20, 0x1, R7, P6 ;  /* 0x0000000114117824 */ /* 0x000fe200030e0607 */
[----:B------:R-:W-:-:S02]  /*2230*/  SHF.R.S32.HI R20, RZ, 0x1f, R223 ;  /* 0x0000001fff147819 */ /* 0x000fc400000114df */
[-C--:B------:R-:W-:Y:S02]  /*2240*/  IADD3 R12, P6, PT, R223, R6.reuse, RZ ;  /* 0x00000006df0c7210 */ /* 0x080fe40007fde0ff */
[----:B------:R1:W2:Y:S01]  /*2250*/  @P4 LDG.E.U8 R121, desc[UR14][R16.64] ;  /* 0x0000000e10794981 */ /* 0x0002a2000c1e1100 */
[----:B------:R-:W-:Y:S02]  /*2260*/  LOP3.LUT P4, RZ, R13, 0x1, RZ, 0xc0, !PT ;  /* 0x000000010dff7812 */ /* 0x000fe4000788c0ff */
[----:B------:R-:W-:Y:S01]  /*2270*/  IMAD.X R13, R20, 0x1, R7, P6 ;  /* 0x00000001140d7824 */ /* 0x000fe200030e0607 */
[--C-:B------:R-:W-:Y:S02]  /*2280*/  SHF.R.U32.HI R18, RZ, 0xb, R41.reuse ;  /* 0x0000000bff127819 */ /* 0x100fe40000011629 */
[----:B0-----:R-:W-:Y:S02]  /*2290*/  SHF.R.U32.HI R15, RZ, 0x9, R41 ;  /* 0x00000009ff0f7819 */ /* 0x001fe40000011629 */
[----:B------:R-:W-:Y:S01]  /*22a0*/  IADD3 R14, P6, PT, R222, R6, RZ ;  /* 0x00000006de0e7210 */ /* 0x000fe20007fde0ff */
[----:B------:R0:W2:Y:S01]  /*22b0*/  @P0 LDG.E.U8 R124, desc[UR14][R12.64] ;  /* 0x0000000e0c7c0981 */ /* 0x0000a2000c1e1100 */
[----:B-1----:R-:W-:-:S02]  /*22c0*/  SHF.R.S32.HI R16, RZ, 0x1f, R222 ;  /* 0x0000001fff107819 */ /* 0x002fc400000114de */
[----:B------:R-:W-:Y:S02]  /*22d0*/  LOP3.LUT P5, RZ, R18, 0x1, RZ, 0xc0, !PT ;  /* 0x0000000112ff7812 */ /* 0x000fe400078ac0ff */
[----:B------:R-:W-:Y:S01]  /*22e0*/  LOP3.LUT P0, RZ, R15, 0x1, RZ, 0xc0, !PT ;  /* 0x000000010fff7812 */ /* 0x000fe2000780c0ff */
[----:B------:R-:W-:Y:S01]  /*22f0*/  IMAD.X R15, R16, 0x1, R7, P6 ;  /* 0x00000001100f7824 */ /* 0x000fe200030e0607 */
[----:B------:R-:W-:Y:S02]  /*2300*/  SHF.R.S32.HI R20, RZ, 0x1f, R221 ;  /* 0x0000001fff147819 */ /* 0x000fe400000114dd */
[----:B------:R-:W-:Y:S02]  /*2310*/  IADD3 R16, P6, PT, R221, R6, RZ ;  /* 0x00000006dd107210 */ /* 0x000fe40007fde0ff */
[----:B0-----:R-:W-:Y:S01]  /*2320*/  SHF.R.U32.HI R13, RZ, 0x6, R41 ;  /* 0x00000006ff0d7819 */ /* 0x001fe20000011629 */
[----:B------:R0:W2:Y:S02]  /*2330*/  @P2 LDG.E.U8 R130, desc[UR14][R14.64] ;  /* 0x0000000e0e822981 */ /* 0x0000a4000c1e1100 */
        /* <DEDUP_REMOVED lines=9> */
[----:B------:R-:W2:Y:S01]  /*23d0*/  @P4 LDG.E.U8 R142, desc[UR14][R12.64] ;  /* 0x0000000e0c8e4981 */ /* 0x000ea2000c1e1100 */
[----:B-1----:R-:W-:-:S02]  /*23e0*/  SHF.R.S32.HI R16, RZ, 0x1f, R219 ;  /* 0x0000001fff107819 */ /* 0x002fc400000114db */
[----:B------:R-:W-:Y:S02]  /*23f0*/  LOP3.LUT P2, RZ, R18, 0x1, RZ, 0xc0, !PT ;  /* 0x0000000112ff7812 */ /* 0x000fe4000784c0ff */
[----:B------:R-:W-:Y:S01]  /*2400*/  LOP3.LUT P4, RZ, R15, 0x1, RZ, 0xc0, !PT ;  /* 0x000000010fff7812 */ /* 0x000fe2000788c0ff */
[----:B------:R-:W-:Y:S01]  /*2410*/  IMAD.X R15, R16, 0x1, R7, P6 ;  /* 0x00000001100f7824 */ /* 0x000fe200030e0607 */
[----:B------:R-:W-:Y:S02]  /*2420*/  SHF.R.S32.HI R20, RZ, 0x1f, R218 ;  /* 0x0000001fff147819 */ /* 0x000fe400000114da */
[----:B------:R-:W-:Y:S02]  /*2430*/  IADD3 R16, P6, PT, R218, R6, RZ ;  /* 0x00000006da107210 */ /* 0x000fe40007fde0ff */
[----:B------:R-:W-:Y:S01]  /*2440*/  SHF.R.U32.HI R18, RZ, 0x4, R41 ;  /* 0x00000004ff127819 */ /* 0x000fe20000011629 */
[----:B------:R0:W2:Y:S01]  /*2450*/  @P0 LDG.E.U8 R155, desc[UR14][R14.64] ;  /* 0x0000000e0e9b0981 */ /* 0x0000a2000c1e1100 */
[----:B------:R-:W-:Y:S01]  /*2460*/  LOP3.LUT R22, R8, 0x8, RZ, 0xfc, !PT ;  /* 0x0000000808167812 */ /* 0x000fe200078efcff */
[----:B------:R-:W-:Y:S01]  /*2470*/  IMAD.X R17, R20, 0x1, R7, P6 ;  /* 0x0000000114117824 */ /* 0x000fe200030e0607 */
[----:B------:R-:W-:-:S02]  /*2480*/  SHF.R.S32.HI R20, RZ, 0x1f, R215 ;  /* 0x0000001fff147819 */ /* 0x000fc400000114d7 */
[----:B------:R-:W-:Y:S02]  /*2490*/  LOP3.LUT P0, RZ, R18, 0x1, RZ, 0xc0, !PT ;  /* 0x0000000112ff7812 */ /* 0x000fe4000780c0ff */
[----:B------:R1:W2:Y:S01]  /*24a0*/  @P2 LDG.E.U8 R152, desc[UR14][R16.64] ;  /* 0x0000000e10982981 */ /* 0x0002a2000c1e1100 */
[----:B0-----:R-:W-:Y:S02]  /*24b0*/  IADD3 R14, P6, PT, R215, R6, RZ ;  /* 0x00000006d70e7210 */ /* 0x001fe40007fde0ff */
[----:B------:R-:W-:Y:S02]  /*24c0*/  IABS R18, R22 ;  /* 0x0000001600127213 */ /* 0x000fe40000000000 */
[----:B------:R-:W-:Y:S01]  /*24d0*/  SHF.R.S32.HI R21, RZ, 0x1f, R216 ;  /* 0x0000001fff157819 */ /* 0x000fe200000114d8 */
[----:B------:R-:W-:Y:S01]  /*24e0*/  IMAD.X R15, R20, 0x1, R7, P6 ;  /* 0x00000001140f7824 */ /* 0x000fe200030e0607 */
[----:B------:R-:W-:Y:S01]  /*24f0*/  IADD3 R12, P2, PT, R216, R6, RZ ;  /* 0x00000006d80c7210 */ /* 0x000fe20007f5e0ff */
[----:B-1----:R-:W-:-:S03]  /*2500*/  IMAD.HI.U32 R17, R10, R18, RZ ;  /* 0x000000120a117227 */ /* 0x002fc600078e00ff */
[----:B------:R-:W2:Y:S01]  /*2510*/  @P4 LDG.E.U8 R166, desc[UR14][R14.64] ;  /* 0x0000000e0ea64981 */ /* 0x000ea2000c1e1100 */
[----:B------:R-:W-:Y:S01]  /*2520*/  IMAD.X R13, R21, 0x1, R7, P2 ;  /* 0x00000001150d7824 */ /* 0x000fe200010e0607 */
[----:B------:R-:W-:Y:S02]  /*2530*/  SHF.R.S32.HI R21, RZ, 0x1f, R214 ;  /* 0x0000001fff157819 */ /* 0x000fe400000114d6 */
[----:B------:R-:W-:Y:S01]  /*2540*/  IADD3 R16, P4, PT, R214, R6, RZ ;  /* 0x00000006d6107210 */ /* 0x000fe20007f9e0ff */
[----:B------:R-:W-:Y:S01]  /*2550*/  IMAD.MOV R20, RZ, RZ, -R17 ;  /* 0x000000ffff147224 */ /* 0x000fe200078e0a11 */
[----:B------:R0:W2:Y:S03]  /*2560*/  @P5 LDG.E.U8 R168, desc[UR14][R12.64] ;  /* 0x0000000e0ca85981 */ /* 0x0000a6000c1e1100 */
[----:B------:R-:W-:Y:S01]  /*2570*/  IMAD.X R17, R21, 0x1, R7, P4 ;  /* 0x0000000115117824 */ /* 0x000fe200020e0607 */
[----:B------:R-:W-:-:S02]  /*2580*/  ISETP.GT.U32.AND P5, PT, R5, R19, PT ;  /* 0x000000130500720c */ /* 0x000fc40003fa4070 */
[----:B------:R-:W-:Y:S02]  /*2590*/  LOP3.LUT R24, R8, 0xc, RZ, 0xfc, !PT ;  /* 0x0000000c08187812 */ /* 0x000fe400078efcff */
[----:B------:R1:W2:Y:S01]  /*25a0*/  @P0 LDG.E.U8 R165, desc[UR14][R16.64] ;  /* 0x0000000e10a50981 */ /* 0x0002a2000c1e1100 */
[----:B0-----:R-:W-:-:S05]  /*25b0*/  IMAD R12, R5, R20, R18 ;  /* 0x00000014050c7224 */ /* 0x001fca00078e0212 */
[C---:B------:R-:W-:Y:S02]  /*25c0*/  ISETP.GT.U32.AND P0, PT, R5.reuse, R12, PT ;  /* 0x0000000c0500720c */ /* 0x040fe40003f04070 */
[----:B------:R-:W-:Y:S02]  /*25d0*/  IABS R21, R24 ;  /* 0x0000001800157213 */ /* 0x000fe40000000000 */
[----:B------:R-:W-:Y:S02]  /*25e0*/  ISETP.GT.U32.AND P2, PT, R5, R11, PT ;  /* 0x0000000b0500720c */ /* 0x000fe40003f44070 */
[----:B------:R-:W-:Y:S01]  /*25f0*/  LOP3.LUT R18, R8, 0x10, RZ, 0xfc, !PT ;  /* 0x0000001008127812 */ /* 0x000fe200078efcff */
[----:B------:R-:W-:Y:S01]  /*2600*/  IMAD.HI.U32 R13, R10, R21, RZ ;  /* 0x000000150a0d7227 */ /* 0x000fe200078e00ff */
[----:B------:R-:W-:Y:S02]  /*2610*/  LOP3.LUT R20, R8, 0x14, RZ, 0xfc, !PT ;  /* 0x0000001408147812 */ /* 0x000fe400078efcff */
[----:B------:R-:W-:Y:S01]  /*2620*/  ISETP.GE.AND P4, PT, R26, RZ, PT ;  /* 0x000000ff1a00720c */ /* 0x000fe20003f86270 */
[--C-:B------:R-:W-:Y:S01]  /*2630*/  @!P5 IMAD.IADD R19, R19, 0x1, -R5.reuse ;  /* 0x000000011313d824 */ /* 0x100fe200078e0a05 */
[----:B-1----:R-:W-:Y:S01]  /*2640*/  IABS R16, R18 ;  /* 0x0000001200107213 */ /* 0x002fe20000000000 */
[----:B------:R-:W-:Y:S01]  /*2650*/  @!P0 IMAD.IADD R12, R12, 0x1, -R5 ;  /* 0x000000010c0c8824 */ /* 0x000fe200078e0a05 */
[----:B------:R-:W-:Y:S01]  /*2660*/  LOP3.LUT R26, R8, 0x18, RZ, 0xfc, !PT ;  /* 0x00000018081a7812 */ /* 0x000fe200078efcff */
[----:B------:R-:W-:Y:S01]  /*2670*/  IMAD.MOV R14, RZ, RZ, -R13 ;  /* 0x000000ffff0e7224 */ /* 0x000fe200078e0a0d */
[----:B------:R-:W-:Y:S01]  /*2680*/  IABS R23, R20 ;  /* 0x0000001400177213 */ /* 0x000fe20000000000 */
[----:B------:R-:W-:Y:S01]  /*2690*/  IMAD.HI.U32 R13, R10, R16, RZ ;  /* 0x000000100a0d7227 */ /* 0x000fe200078e00ff */
[----:B------:R-:W-:-:S02]  /*26a0*/  ISETP.GT.U32.AND P5, PT, R5, R19, PT ;  /* 0x000000130500720c */ /* 0x000fc40003fa4070 */
[----:B------:R-:W-:Y:S01]  /*26b0*/  IABS R17, R26 ;  /* 0x0000001a00117213 */ /* 0x000fe20000000000 */
[C---:B------:R-:W-:Y:S01]  /*26c0*/  IMAD R21, R5.reuse, R14, R21 ;  /* 0x0000000e05157224 */ /* 0x040fe200078e0215 */
[----:B------:R-:W-:Y:S01]  /*26d0*/  ISETP.GT.U32.AND P0, PT, R5, R12, PT ;  /* 0x0000000c0500720c */ /* 0x000fe20003f04070 */
[----:B------:R-:W-:Y:S01]  /*26e0*/  IMAD.HI.U32 R14, R10, R23, RZ ;  /* 0x000000170a0e7227 */ /* 0x000fe200078e00ff */
[----:B------:R-:W-:-:S03]  /*26f0*/  ISETP.GE.AND P6, PT, R22, RZ, PT ;  /* 0x000000ff1600720c */ /* 0x000fc60003fc6270 */
[----:B------:R-:W-:Y:S02]  /*2700*/  @!P2 IMAD.IADD R11, R11, 0x1, -R5 ;  /* 0x000000010b0ba824 */ /* 0x000fe400078e0a05 */
[----:B------:R-:W-:Y:S02]  /*2710*/  IMAD.MOV R13, RZ, RZ, -R13 ;  /* 0x000000ffff0d7224 */ /* 0x000fe400078e0a0d */
[----:B------:R-:W-:-:S04]  /*2720*/  IMAD.HI.U32 R15, R10, R17, RZ ;  /* 0x000000110a0f7227 */ /* 0x000fc800078e00ff */
[----:B------:R-:W-:Y:S01]  /*2730*/  IMAD.MOV R14, RZ, RZ, -R14 ;  /* 0x000000ffff0e7224 */ /* 0x000fe200078e0a0e */
[C---:B------:R-:W-:Y:S01]  /*2740*/  ISETP.GT.U32.AND P2, PT, R5.reuse, R11, PT ;  /* 0x0000000b0500720c */ /* 0x040fe20003f44070 */
[C---:B------:R-:W-:Y:S01]  /*2750*/  IMAD R13, R5.reuse, R13, R16 ;  /* 0x0000000d050d7224 */ /* 0x040fe200078e0210 */
[C---:B------:R-:W-:Y:S01]  /*2760*/  LOP3.LUT R22, R8.reuse, 0x1c, RZ, 0xfc, !PT ;  /* 0x0000001c08167812 */ /* 0x040fe200078efcff */
[----:B------:R-:W-:Y:S02]  /*2770*/  IMAD.MOV R16, RZ, RZ, -R15 ;  /* 0x000000ffff107224 */ /* 0x000fe400078e0a0f */
[----:B------:R-:W-:Y:S01]  /*2780*/  IMAD R23, R5, R14, R23 ;  /* 0x0000000e05177224 */ /* 0x000fe200078e0217 */
[----:B------:R-:W-:Y:S01]  /*2790*/  IABS R25, R22 ;  /* 0x0000001600197213 */ /* 0x000fe20000000000 */
[----:B------:R-:W-:Y:S01]  /*27a0*/  @!P5 IMAD.IADD R19, R19, 0x1, -R5 ;  /* 0x000000011313d824 */ /* 0x000fe200078e0a05 */
[----:B------:R-:W-:Y:S01]  /*27b0*/  ISETP.GE.AND P5, PT, R8, RZ, PT ;  /* 0x000000ff0800720c */ /* 0x000fe20003fa6270 */
[----:B------:R-:W-:-:S02]  /*27c0*/  IMAD R14, R5, R16, R17 ;  /* 0x00000010050e7224 */ /* 0x000fc400078e0211 */
[----:B------:R-:W-:Y:S01]  /*27d0*/  @!P0 IMAD.IADD R12, R12, 0x1, -R5 ;  /* 0x000000010c0c8824 */ /* 0x000fe200078e0a05 */
[C---:B------:R-:W-:Y:S01]  /*27e0*/  ISETP.GT.U32.AND P0, PT, R5.reuse, R23, PT ;  /* 0x000000170500720c */ /* 0x040fe20003f04070 */
[----:B------:R-:W-:Y:S02]  /*27f0*/  @!P4 IMAD.MOV R19, RZ, RZ, -R19 ;  /* 0x000000ffff13c224 */ /* 0x000fe400078e0a13 */
[----:B------:R-:W-:Y:S01]  /*2800*/  @!P6 IMAD.MOV R12, RZ, RZ, -R12 ;  /* 0x000000ffff0ce224 */ /* 0x000fe200078e0a0c */
[----:B------:R-:W-:Y:S01]  /*2810*/  ISETP.GT.U32.AND P6, PT, R5, R14, PT ;  /* 0x0000000e0500720c */ /* 0x000fe20003fc4070 */
[----:B------:R-:W-:Y:S01]  /*2820*/  IMAD.HI.U32 R15, R10, R25, RZ ;  /* 0x000000190a0f7227 */ /* 0x000fe200078e00ff */
[----:B------:R-:W-:Y:S02]  /*2830*/  ISETP.GE.AND P4, PT, R24, RZ, PT ;  /* 0x000000ff1800720c */ /* 0x000fe40003f86270 */
[----:B------:R-:W-:Y:S01]  /*2840*/  LOP3.LUT R24, R8, 0x20, RZ, 0xfc, !PT ;  /* 0x0000002008187812 */ /* 0x000fe200078efcff */
[----:B------:R-:W-:Y:S01]  /*2850*/  @!P2 IMAD.IADD R11, R11, 0x1, -R5 ;  /* 0x000000010b0ba824 */ /* 0x000fe200078e0a05 */
[C---:B------:R-:W-:Y:S01]  /*2860*/  ISETP.GT.U32.AND P2, PT, R5.reuse, R21, PT ;  /* 0x000000150500720c */ /* 0x040fe20003f44070 */
[----:B------:R-:W-:Y:S01]  /*2870*/  IMAD.MOV R16, RZ, RZ, -R15 ;  /* 0x000000ffff107224 */ /* 0x000fe200078e0a0f */
[----:B------:R-:W-:Y:S01]  /*2880*/  IABS R15, R24 ;  /* 0x00000018000f7213 */ /* 0x000fe20000000000 */
[----:B------:R-:W-:Y:S01]  /*2890*/  @!P5 IMAD.MOV R11, RZ, RZ, -R11 ;  /* 0x000000ffff0bd224 */ /* 0x000fe200078e0a0b */
[----:B------:R-:W-:Y:S01]  /*28a0*/  ISETP.GT.U32.AND P5, PT, R5, R13, PT ;  /* 0x0000000d0500720c */ /* 0x000fe20003fa4070 */
[----:B------:R-:W-:-:S02]  /*28b0*/  @!P0 IMAD.IADD R23, R23, 0x1, -R5 ;  /* 0x0000000117178824 */ /* 0x000fc400078e0a05 */
[C---:B------:R-:W-:Y:S02]  /*28c0*/  IMAD R25, R5.reuse, R16, R25 ;  /* 0x0000001005197224 */ /* 0x040fe400078e0219 */
[----:B------:R-:W-:Y:S02]  /*28d0*/  IMAD.MOV.U32 R16, RZ, RZ, R15 ;  /* 0x000000ffff107224 */ /* 0x000fe400078e000f */
[----:B------:R-:W-:Y:S01]  /*28e0*/  @!P6 IMAD.IADD R14, R14, 0x1, -R5 ;  /* 0x000000010e0ee824 */ /* 0x000fe200078e0a05 */
[----:B------:R-:W-:Y:S01]  /*28f0*/  ISETP.GT.U32.AND P6, PT, R5, R23, PT ;  /* 0x000000170500720c */ /* 0x000fe20003fc4070 */
[----:B------:R-:W-:-:S04]  /*2900*/  IMAD.HI.U32 R15, R10, R16, RZ ;  /* 0x000000100a0f7227 */ /* 0x000fc800078e00ff */
[----:B------:R-:W-:Y:S02]  /*2910*/  @!P2 IMAD.IADD R21, R21, 0x1, -R5 ;  /* 0x000000011515a824 */ /* 0x000fe400078e0a05 */
[----:B------:R-:W-:Y:S02]  /*2920*/  IMAD.MOV R15, RZ, RZ, -R15 ;  /* 0x000000ffff0f7224 */ /* 0x000fe400078e0a0f */
[--C-:B------:R-:W-:Y:S01]  /*2930*/  @!P5 IMAD.IADD R13, R13, 0x1, -R5.reuse ;  /* 0x000000010d0dd824 */ /* 0x100fe200078e0a05 */
[C---:B------:R-:W-:Y:S01]  /*2940*/  ISETP.GT.U32.AND P2, PT, R5.reuse, R21, PT ;  /* 0x000000150500720c */ /* 0x040fe20003f44070 */
[----:B------:R-:W-:Y:S02]  /*2950*/  IMAD R15, R5, R15, R16 ;  /* 0x0000000f050f7224 */ /* 0x000fe400078e0210 */
[----:B------:R-:W-:Y:S01]  /*2960*/  @!P6 IMAD.IADD R23, R23, 0x1, -R5 ;  /* 0x000000011717e824 */ /* 0x000fe200078e0a05 */
[C---:B------:R-:W-:Y:S02]  /*2970*/  ISETP.GT.U32.AND P0, PT, R5.reuse, R13, PT ;  /* 0x0000000d0500720c */ /* 0x040fe40003f04070 */
[----:B------:R-:W-:-:S02]  /*2980*/  ISETP.GT.U32.AND P6, PT, R5, R15, PT ;  /* 0x0000000f0500720c */ /* 0x000fc40003fc4070 */
[----:B------:R-:W-:-:S04]  /*2990*/  LOP3.LUT R28, R8, 0x24, RZ, 0xfc, !PT ;  /* 0x00000024081c7812 */ /* 0x000fc800078efcff */
[----:B------:R-:W-:Y:S01]  /*29a0*/  IABS R27, R28 ;  /* 0x0000001c001b7213 */ /* 0x000fe20000000000 */
[----:B------:R-:W-:Y:S01]  /*29b0*/  @!P2 IMAD.IADD R21, R21, 0x1, -R5 ;  /* 0x000000011515a824 */ /* 0x000fe200078e0a05 */
[----:B------:R-:W-:-:S03]  /*29c0*/  IABS R29, R32 ;  /* 0x00000020001d7213 */ /* 0x000fc60000000000 */
[----:B------:R-:W-:Y:S01]  /*29d0*/  @!P4 IMAD.MOV R21, RZ, RZ, -R21 ;  /* 0x000000ffff15c224 */ /* 0x000fe200078e0a15 */
[----:B------:R-:W-:Y:S01]  /*29e0*/  ISETP.GT.U32.AND P4, PT, R5, R14, PT ;  /* 0x0000000e0500720c */ /* 0x000fe20003f84070 */
[--C-:B------:R-:W-:Y:S01]  /*29f0*/  @!P0 IMAD.IADD R13, R13, 0x1, -R5.reuse ;  /* 0x000000010d0d8824 */ /* 0x100fe200078e0a05 */
[----:B------:R-:W-:Y:S01]  /*2a00*/  ISETP.GT.U32.AND P0, PT, R5, R25, PT ;  /* 0x000000190500720c */ /* 0x000fe20003f04070 */
[----:B------:R-:W-:Y:S02]  /*2a10*/  @!P6 IMAD.IADD R15, R15, 0x1, -R5 ;  /* 0x000000010f0fe824 */ /* 0x000fe400078e0a05 */
[----:B------:R-:W-:Y:S01]  /*2a20*/  IMAD.HI.U32 R16, R10, R27, RZ ;  /* 0x0000001b0a107227 */ /* 0x000fe200078e00ff */
[----:B------:R-:W-:Y:S02]  /*2a30*/  ISETP.GE.AND P2, PT, R18, RZ, PT ;  /* 0x000000ff1200720c */ /* 0x000fe40003f46270 */
[----:B------:R-:W-:Y:S01]  /*2a40*/  ISETP.GE.AND P5, PT, R20, RZ, PT ;  /* 0x000000ff1400720c */ /* 0x000fe20003fa6270 */
[----:B------:R-:W-:Y:S01]  /*2a50*/  IMAD.MOV R18, RZ, RZ, -R16 ;  /* 0x000000ffff127224 */ /* 0x000fe200078e0a10 */
[----:B------:R-:W-:Y:S01]  /*2a60*/  ISETP.GT.U32.AND P6, PT, R5, R15, PT ;  /* 0x0000000f0500720c */ /* 0x000fe20003fc4070 */
[----:B------:R-:W-:Y:S01]  /*2a70*/  IMAD.HI.U32 R17, R10, R29, RZ ;  /* 0x0000001d0a117227 */ /* 0x000fe200078e00ff */
[----:B------:R-:W-:-:S03]  /*2a80*/  IABS R20, R30 ;  /* 0x0000001e00147213 */ /* 0x000fc60000000000 */
[----:B------:R-:W-:Y:S02]  /*2a90*/  IMAD R27, R5, R18, R27 ;  /* 0x00000012051b7224 */ /* 0x000fe400078e021b */
[----:B------:R-:W-:Y:S02]  /*2aa0*/  IMAD.MOV R18, RZ, RZ, -R17 ;  /* 0x000000ffff127224 */ /* 0x000fe400078e0a11 */
[--C-:B------:R-:W-:Y:S01]  /*2ab0*/  @!P4 IMAD.IADD R14, R14, 0x1, -R5.reuse ;  /* 0x000000010e0ec824 */ /* 0x100fe200078e0a05 */
[----:B------:R-:W-:Y:S01]  /*2ac0*/  ISETP.GE.AND P4, PT, R26, RZ, PT ;  /* 0x000000ff1a00720c */ /* 0x000fe20003f86270 */
[----:B------:R-:W-:Y:S02]  /*2ad0*/  @!P0 IMAD.IADD R25, R25, 0x1, -R5 ;  /* 0x0000000119198824 */ /* 0x000fe400078e0a05 */
[----:B------:R-:W-:Y:S02]  /*2ae0*/  IMAD R29, R5, R18, R29 ;  /* 0x00000012051d7224 */ /* 0x000fe400078e021d */
[----:B------:R-:W-:-:S04]  /*2af0*/  IMAD.HI.U32 R16, R10, R20, RZ ;  /* 0x000000140a107227 */ /* 0x000fc800078e00ff */
[----:B------:R-:W-:Y:S01]  /*2b00*/  @!P2 IMAD.MOV R13, RZ, RZ, -R13 ;  /* 0x000000ffff0da224 */ /* 0x000fe200078e0a0d */
[C---:B------:R-:W-:Y:S01]  /*2b10*/  ISETP.GT.U32.AND P2, PT, R5.reuse, R25, PT ;  /* 0x000000190500720c */ /* 0x040fe20003f44070 */
[----:B------:R-:W-:Y:S01]  /*2b20*/  @!P5 IMAD.MOV R23, RZ, RZ, -R23 ;  /* 0x000000ffff17d224 */ /* 0x000fe200078e0a17 */
[----:B------:R-:W-:Y:S01]  /*2b30*/  ISETP.GT.U32.AND P5, PT, R5, R27, PT ;  /* 0x0000001b0500720c */ /* 0x000fe20003fa4070 */
[----:B------:R-:W-:Y:S01]  /*2b40*/  @!P6 IMAD.IADD R15, R15, 0x1, -R5 ;  /* 0x000000010f0fe824 */ /* 0x000fe200078e0a05 */
[----:B------:R-:W-:Y:S01]  /*2b50*/  ISETP.GT.U32.AND P6, PT, R5, R29, PT ;  /* 0x0000001d0500720c */ /* 0x000fe20003fc4070 */
[----:B------:R-:W-:Y:S01]  /*2b60*/  IMAD.MOV R16, RZ, RZ, -R16 ;  /* 0x000000ffff107224 */ /* 0x000fe200078e0a10 */
[----:B------:R-:W-:-:S03]  /*2b70*/  ISETP.GE.AND P0, PT, R22, RZ, PT ;  /* 0x000000ff1600720c */ /* 0x000fc60003f06270 */
[C---:B------:R-:W-:Y:S02]  /*2b80*/  IMAD R16, R5.reuse, R16, R20 ;  /* 0x0000001005107224 */ /* 0x040fe400078e0214 */
[----:B------:R-:W-:Y:S01]  /*2b90*/  @!P4 IMAD.MOV R14, RZ, RZ, -R14 ;  /* 0x000000ffff0ec224 */ /* 0x000fe200078e0a0e */
[----:B------:R-:W-:Y:S02]  /*2ba0*/  LOP3.LUT R22, R8, 0x30, RZ, 0xfc, !PT ;  /* 0x0000003008167812 */ /* 0x000fe400078efcff */
[----:B------:R-:W-:Y:S01]  /*2bb0*/  ISETP.GT.U32.AND P4, PT, R5, R16, PT ;  /* 0x000000100500720c */ /* 0x000fe20003f84070 */
[--C-:B------:R-:W-:Y:S01]  /*2bc0*/  @!P2 IMAD.IADD R25, R25, 0x1, -R5.reuse ;  /* 0x000000011919a824 */ /* 0x100fe200078e0a05 */
[----:B------:R-:W-:Y:S01]  /*2bd0*/  IABS R20, R22 ;  /* 0x0000001600147213 */ /* 0x000fe20000000000 */
[--C-:B------:R-:W-:Y:S01]  /*2be0*/  @!P5 IMAD.IADD R27, R27, 0x1, -R5.reuse ;  /* 0x000000011b1bd824 */ /* 0x100fe200078e0a05 */
[----:B------:R-:W-:Y:S01]  /*2bf0*/  IABS R40, R33 ;  /* 0x0000002100287213 */ /* 0x000fe20000000000 */
[----:B------:R-:W-:-:S02]  /*2c00*/  @!P6 IMAD.IADD R29, R29, 0x1, -R5 ;  /* 0x000000011d1de824 */ /* 0x000fc400078e0a05 */
[----:B------:R-:W-:Y:S01]  /*2c10*/  @!P0 IMAD.MOV R25, RZ, RZ, -R25 ;  /* 0x000000ffff198224 */ /* 0x000fe200078e0a19 */
[C---:B------:R-:W-:Y:S01]  /*2c20*/  ISETP.GT.U32.AND P0, PT, R5.reuse, R27, PT ;  /* 0x0000001b0500720c */ /* 0x040fe20003f04070 */
[----:B------:R-:W-:Y:S01]  /*2c30*/  IMAD.HI.U32 R17, R10, R20, RZ ;  /* 0x000000140a117227 */ /* 0x000fe200078e00ff */
[----:B------:R-:W-:-:S03]  /*2c40*/  ISETP.GT.U32.AND P6, PT, R5, R29, PT ;  /* 0x0000001d0500720c */ /* 0x000fc60003fc4070 */
[----:B------:R-:W-:-:S04]  /*2c50*/  IMAD.HI.U32 R18, R10, R40, RZ ;  /* 0x000000280a127227 */ /* 0x000fc800078e00ff */
[----:B------:R-:W-:Y:S02]  /*2c60*/  @!P4 IMAD.IADD R16, R16, 0x1, -R5 ;  /* 0x000000011010c824 */ /* 0x000fe400078e0a05 */
[----:B------:R-:W-:Y:S02]  /*2c70*/  IMAD.MOV R17, RZ, RZ, -R17 ;  /* 0x000000ffff117224 */ /* 0x000fe400078e0a11 */
[----:B------:R-:W-:Y:S01]  /*2c80*/  IMAD.MOV R18, RZ, RZ, -R18 ;  /* 0x000000ffff127224 */ /* 0x000fe200078e0a12 */
[----:B------:R-:W-:Y:S01]  /*2c90*/  ISETP.GE.AND P2, PT, R24, RZ, PT ;  /* 0x000000ff1800720c */ /* 0x000fe20003f46270 */
[C---:B------:R-:W-:Y:S01]  /*2ca0*/  IMAD R17, R5.reuse, R17, R20 ;  /* 0x0000001105117224 */ /* 0x040fe200078e0214 */
[C---:B------:R-:W-:Y:S01]  /*2cb0*/  ISETP.GT.U32.AND P4, PT, R5.reuse, R16, PT ;  /* 0x000000100500720c */ /* 0x040fe20003f84070 */
[----:B------:R-:W-:Y:S01]  /*2cc0*/  IMAD R40, R5, R18, R40 ;  /* 0x0000001205287224 */ /* 0x000fe200078e0228 */
[----:B------:R-:W-:Y:S01]  /*2cd0*/  ISETP.GE.AND P5, PT, R28, RZ, PT ;  /* 0x000000ff1c00720c */ /* 0x000fe20003fa6270 */
[--C-:B------:R-:W-:Y:S01]  /*2ce0*/  @!P0 IMAD.IADD R27, R27, 0x1, -R5.reuse ;  /* 0x000000011b1b8824 */ /* 0x100fe200078e0a05 */
[----:B------:R-:W-:Y:S01]  /*2cf0*/  LOP3.LUT R28, R8, 0x38, RZ, 0xfc, !PT ;  /* 0x00000038081c7812 */ /* 0x000fe200078efcff */
[----:B------:R-:W-:Y:S01]  /*2d00*/  @!P6 IMAD.IADD R29, R29, 0x1, -R5 ;  /* 0x000000011d1de824 */ /* 0x000fe200078e0a05 */
[----:B------:R-:W-:-:S02]  /*2d10*/  ISETP.GT.U32.AND P0, PT, R5, R17, PT ;  /* 0x000000110500720c */ /* 0x000fc40003f04070 */
[----:B------:R-:W-:Y:S02]  /*2d20*/  ISETP.GT.U32.AND P6, PT, R5, R40, PT ;  /* 0x000000280500720c */ /* 0x000fe40003fc4070 */
[----:B------:R-:W-:Y:S01]  /*2d30*/  IABS R20, R28 ;  /* 0x0000001c00147213 */ /* 0x000fe20000000000 */
[----:B------:R-:W-:Y:S01]  /*2d40*/  @!P2 IMAD.MOV R15, RZ, RZ, -R15 ;  /* 0x000000ffff0fa224 */ /* 0x000fe200078e0a0f */
[----:B------:R-:W-:Y:S01]  /*2d50*/  ISETP.GE.AND P2, PT, R30, RZ, PT ;  /* 0x000000ff1e00720c */ /* 0x000fe20003f46270 */
[--C-:B------:R-:W-:Y:S01]  /*2d60*/  @!P4 IMAD.IADD R16, R16, 0x1, -R5.reuse ;  /* 0x000000011010c824 */ /* 0x100fe200078e0a05 */
[----:B------:R-:W-:Y:S01]  /*2d70*/  ISETP.GE.AND P4, PT, R32, RZ, PT ;  /* 0x000000ff2000720c */ /* 0x000fe20003f86270 */
[----:B------:R-:W-:Y:S01]  /*2d80*/  IMAD.HI.U32 R18, R10, R20, RZ ;  /* 0x000000140a127227 */ /* 0x000fe200078e00ff */
[C---:B------:R-:W-:Y:S02]  /*2d90*/  LOP3.LUT R30, R8.reuse, 0x3c, RZ, 0xfc, !PT ;  /* 0x0000003c081e7812 */ /* 0x040fe400078efcff */
[----:B------:R-:W-:Y:S01]  /*2da0*/  LOP3.LUT R32, R8, 0x40, RZ, 0xfc, !PT ;  /* 0x0000004008207812 */ /* 0x000fe200078efcff */
[----:B------:R-:W-:Y:S01]  /*2db0*/  IMAD.MOV R18, RZ, RZ, -R18 ;  /* 0x000000ffff127224 */ /* 0x000fe200078e0a12 */
[----:B------:R-:W-:Y:S01]  /*2dc0*/  IABS R38, R30 ;  /* 0x0000001e00267213 */ /* 0x000fe20000000000 */
[--C-:B------:R-:W-:Y:S01]  /*2dd0*/  @!P0 IMAD.IADD R17, R17, 0x1, -R5.reuse ;  /* 0x0000000111118824 */ /* 0x100fe200078e0a05 */
[----:B------:R-:W-:Y:S01]  /*2de0*/  IABS R24, R32 ;  /* 0x0000002000187213 */ /* 0x000fe20000000000 */
[----:B------:R-:W-:Y:S01]  /*2df0*/  @!P6 IMAD.IADD R40, R40, 0x1, -R5 ;  /* 0x000000012828e824 */ /* 0x000fe200078e0a05 */
[----:B------:R-:W-:Y:S01]  /*2e00*/  ISETP.GE.AND P0, PT, R22, RZ, PT ;  /* 0x000000ff1600720c */ /* 0x000fe20003f06270 */
[----:B------:R-:W-:-:S02]  /*2e10*/  IMAD R18, R5, R18, R20 ;  /* 0x0000001205127224 */ /* 0x000fc400078e0214 */
[----:B------:R-:W-:Y:S01]  /*2e20*/  @!P5 IMAD.MOV R27, RZ, RZ, -R27 ;  /* 0x000000ffff1bd224 */ /* 0x000fe200078e0a1b */
[C---:B------:R-:W-:Y:S01]  /*2e30*/  ISETP.GT.U32.AND P5, PT, R5.reuse, R17, PT ;  /* 0x000000110500720c */ /* 0x040fe20003fa4070 */
[----:B------:R-:W-:Y:S01]  /*2e40*/  IMAD.HI.U32 R20, R10, R38, RZ ;  /* 0x000000260a147227 */ /* 0x000fe200078e00ff */
[----:B------:R-:W-:-:S03]  /*2e50*/  ISETP.GT.U32.AND P6, PT, R5, R40, PT ;  /* 0x000000280500720c */ /* 0x000fc60003fc4070 */
[----:B------:R-:W-:-:S04]  /*2e60*/  IMAD.HI.U32 R22, R10, R24, RZ ;  /* 0x000000180a167227 */ /* 0x000fc800078e00ff */
[----:B------:R-:W-:Y:S02]  /*2e70*/  IMAD.MOV R20, RZ, RZ, -R20 ;  /* 0x000000ffff147224 */ /* 0x000fe400078e0a14 */
[----:B------:R-:W-:Y:S02]  /*2e80*/  IMAD.MOV R26, RZ, RZ, -R22 ;  /* 0x000000ffff1a7224 */ /* 0x000fe400078e0a16 */
[C---:B------:R-:W-:Y:S02]  /*2e90*/  IMAD R38, R5.reuse, R20, R38 ;  /* 0x0000001405267224 */ /* 0x040fe400078e0226 */
[----:B------:R-:W-:Y:S02]  /*2ea0*/  IMAD R20, R5, R26, R24 ;  /* 0x0000001a05147224 */ /* 0x000fe400078e0218 */
[--C-:B------:R-:W-:Y:S01]  /*2eb0*/  @!P5 IMAD.IADD R17, R17, 0x1, -R5.reuse ;  /* 0x000000011111d824 */ /* 0x100fe200078e0a05 */
[C---:B------:R-:W-:Y:S01]  /*2ec0*/  ISETP.GT.U32.AND P5, PT, R5.reuse, R38, PT ;  /* 0x000000260500720c */ /* 0x040fe20003fa4070 */
[----:B------:R-:W-:Y:S01]  /*2ed0*/  @!P6 IMAD.IADD R40, R40, 0x1, -R5 ;  /* 0x000000012828e824 */ /* 0x000fe200078e0a05 */
[----:B------:R-:W-:Y:S01]  /*2ee0*/  ISETP.GT.U32.AND P6, PT, R5, R20, PT ;  /* 0x000000140500720c */ /* 0x000fe20003fc4070 */
[----:B------:R-:W-:Y:S01]  /*2ef0*/  @!P2 IMAD.MOV R16, RZ, RZ, -R16 ;  /* 0x000000ffff10a224 */ /* 0x000fe200078e0a10 */
[----:B------:R-:W-:-:S02]  /*2f00*/  IABS R36, R35 ;  /* 0x0000002300247213 */ /* 0x000fc40000000000 */
[----:B------:R-:W-:Y:S01]  /*2f10*/  ISETP.GT.U32.AND P2, PT, R5, R18, PT ;  /* 0x000000120500720c */ /* 0x000fe20003f44070 */
[----:B------:R-:W-:Y:S01]  /*2f20*/  @!P4 IMAD.MOV R29, RZ, RZ, -R29 ;  /* 0x000000ffff1dc224 */ /* 0x000fe200078e0a1d */
[----:B------:R-:W-:Y:S01]  /*2f30*/  ISETP.GE.AND P4, PT, R33, RZ, PT ;  /* 0x000000ff2100720c */ /* 0x000fe20003f86270 */
[----:B------:R-:W-:Y:S01]  /*2f40*/  IMAD.HI.U32 R22, R10, R36, RZ ;  /* 0x000000240a167227 */ /* 0x000fe200078e00ff */
[----:B------:R-:W-:-:S03]  /*2f50*/  LOP3.LUT R26, R8, 0x48, RZ, 0xfc, !PT ;  /* 0x00000048081a7812 */ /* 0x000fc600078efcff */
[----:B------:R-:W-:Y:S01]  /*2f60*/  IMAD.MOV R22, RZ, RZ, -R22 ;  /* 0x000000ffff167224 */ /* 0x000fe200078e0a16 */
[----:B------:R-:W-:Y:S01]  /*2f70*/  IABS R43, R26 ;  /* 0x0000001a002b7213 */ /* 0x000fe20000000000 */
[--C-:B------:R-:W-:Y:S02]  /*2f80*/  @!P5 IMAD.IADD R38, R38, 0x1, -R5.reuse ;  /* 0x000000012626d824 */ /* 0x100fe400078e0a05 */
[--C-:B------:R-:W-:Y:S02]  /*2f90*/  @!P6 IMAD.IADD R20, R20, 0x1, -R5.reuse ;  /* 0x000000011414e824 */ /* 0x100fe400078e0a05 */
[----:B------:R-:W-:Y:S02]  /*2fa0*/  @!P2 IMAD.IADD R18, R18, 0x1, -R5 ;  /* 0x000000011212a824 */ /* 0x000fe400078e0a05 */
[C---:B------:R-:W-:Y:S01]  /*2fb0*/  IMAD R36, R5.reuse, R22, R36 ;  /* 0x0000001605247224 */ /* 0x040fe200078e0224 */
[C---:B------:R-:W-:Y:S01]  /*2fc0*/  ISETP.GT.U32.AND P6, PT, R5.reuse, R20, PT ;  /* 0x000000140500720c */ /* 0x040fe20003fc4070 */
[----:B------:R-:W-:Y:S01]  /*2fd0*/  @!P0 IMAD.MOV R17, RZ, RZ, -R17 ;  /* 0x000000ffff118224 */ /* 0x000fe200078e0a11 */
[C---:B------:R-:W-:Y:S01]  /*2fe0*/  ISETP.GT.U32.AND P0, PT, R5.reuse, R38, PT ;  /* 0x000000260500720c */ /* 0x040fe20003f04070 */
[----:B------:R-:W-:Y:S01]  /*2ff0*/  IMAD.HI.U32 R22, R10, R43, RZ ;  /* 0x0000002b0a167227 */ /* 0x000fe200078e00ff */
[----:B------:R-:W-:-:S03]  /*3000*/  ISETP.GT.U32.AND P5, PT, R5, R18, PT ;  /* 0x000000120500720c */ /* 0x000fc60003fa4070 */
[----:B------:R-:W-:Y:S01]  /*3010*/  @!P4 IMAD.MOV R40, RZ, RZ, -R40 ;  /* 0x000000ffff28c224 */ /* 0x000fe200078e0a28 */
[C---:B------:R-:W-:Y:S01]  /*3020*/  ISETP.GT.U32.AND P4, PT, R5.reuse, R36, PT ;  /* 0x000000240500720c */ /* 0x040fe20003f84070 */
[----:B------:R-:W-:Y:S01]  /*3030*/  IMAD.MOV R22, RZ, RZ, -R22 ;  /* 0x000000ffff167224 */ /* 0x000fe200078e0a16 */
[----:B------:R-:W-:Y:S02]  /*3040*/  LOP3.LUT R33, R8, 0x50, RZ, 0xfc, !PT ;  /* 0x0000005008217812 */ /* 0x000fe400078efcff */
[----:B------:R-:W-:Y:S01]  /*3050*/  ISETP.GE.AND P2, PT, R28, RZ, PT ;  /* 0x000000ff1c00720c */ /* 0x000fe20003f46270 */
[C---:B------:R-:W-:Y:S01]  /*3060*/  IMAD R43, R5.reuse, R22, R43 ;  /* 0x00000016052b7224 */ /* 0x040fe200078e022b */
[----:B------:R-:W-:Y:S01]  /*3070*/  IABS R42, R33 ;  /* 0x00000021002a7213 */ /* 0x000fe20000000000 */
[--C-:B------:R-:W-:Y:S01]  /*3080*/  @!P0 IMAD.IADD R38, R38, 0x1, -R5.reuse ;  /* 0x0000000126268824 */ /* 0x100fe200078e0a05 */
[----:B------:R-:W-:Y:S01]  /*3090*/  ISETP.GE.AND P0, PT, R32, RZ, PT ;  /* 0x000000ff2000720c */ /* 0x000fe20003f06270 */
[----:B------:R-:W-:Y:S01]  /*30a0*/  @!P6 IMAD.IADD R20, R20, 0x1, -R5 ;  /* 0x000000011414e824 */ /* 0x000fe200078e0a05 */
[----:B------:R-:W-:Y:S01]  /*30b0*/  ISETP.GT.U32.AND P6, PT, R5, R43, PT ;  /* 0x0000002b0500720c */ /* 0x000fe20003fc4070 */
[----:B------:R-:W-:Y:S01]  /*30c0*/  IMAD.HI.U32 R24, R10, R42, RZ ;  /* 0x0000002a0a187227 */ /* 0x000fe200078e00ff */
[----:B------:R-:W-:-:S03]  /*30d0*/  LOP3.LUT R28, R8, 0x4c, RZ, 0xfc, !PT ;  /* 0x0000004c081c7812 */ /* 0x000fc600078efcff */
[--C-:B------:R-:W-:Y:S02]  /*30e0*/  @!P5 IMAD.IADD R18, R18, 0x1, -R5.reuse ;  /* 0x000000011212d824 */ /* 0x100fe400078e0a05 */
[----:B------:R-:W-:Y:S01]  /*30f0*/  @!P4 IMAD.IADD R36, R36, 0x1, -R5 ;  /* 0x000000012424c824 */ /* 0x000fe200078e0a05 */
[----:B------:R-:W-:Y:S01]  /*3100*/  IABS R34, R28 ;  /* 0x0000001c00227213 */ /* 0x000fe20000000000 */
[----:B------:R-:W-:Y:S02]  /*3110*/  IMAD.MOV R24, RZ, RZ, -R24 ;  /* 0x000000ffff187224 */ /* 0x000fe400078e0a18 */
[----:B------:R-:W-:Y:S01]  /*3120*/  @!P2 IMAD.MOV R18, RZ, RZ, -R18 ;  /* 0x000000ffff12a224 */ /* 0x000fe200078e0a12 */
[C---:B------:R-:W-:Y:S01]  /*3130*/  ISETP.GT.U32.AND P2, PT, R5.reuse, R36, PT ;  /* 0x000000240500720c */ /* 0x040fe20003f44070 */
[----:B------:R-:W-:Y:S02]  /*3140*/  IMAD R42, R5, R24, R42 ;  /* 0x00000018052a7224 */ /* 0x000fe400078e022a */
[----:B------:R-:W-:Y:S01]  /*3150*/  IMAD.HI.U32 R22, R10, R34, RZ ;  /* 0x000000220a167227 */ /* 0x000fe200078e00ff */
[----:B------:R-:W-:-:S02]  /*3160*/  ISETP.GE.AND P5, PT, R30, RZ, PT ;  /* 0x000000ff1e00720c */ /* 0x000fc40003fa6270 */
[----:B------:R-:W-:Y:S01]  /*3170*/  IABS R32, R44 ;  /* 0x0000002c00207213 */ /* 0x000fe20000000000 */
[----:B------:R-:W-:Y:S02]  /*3180*/  @!P6 IMAD.IADD R43, R43, 0x1, -R5 ;  /* 0x000000012b2be824 */ /* 0x000fe400078e0a05 */
[----:B------:R-:W-:Y:S01]  /*3190*/  @!P0 IMAD.MOV R20, RZ, RZ, -R20 ;  /* 0x000000ffff148224 */ /* 0x000fe200078e0a14 */
[----:B------:R-:W-:Y:S01]  /*31a0*/  ISETP.GT.U32.AND P0, PT, R5, R42, PT ;  /* 0x0000002a0500720c */ /* 0x000fe20003f04070 */
[----:B------:R-:W-:Y:S01]  /*31b0*/  IMAD.MOV R22, RZ, RZ, -R22 ;  /* 0x000000ffff167224 */ /* 0x000fe200078e0a16 */
[----:B------:R-:W-:Y:S02]  /*31c0*/  ISETP.GE.AND P4, PT, R35, RZ, PT ;  /* 0x000000ff2300720c */ /* 0x000fe40003f86270 */
[C---:B------:R-:W-:Y:S01]  /*31d0*/  ISETP.GT.U32.AND P6, PT, R5.reuse, R43, PT ;  /* 0x0000002b0500720c */ /* 0x040fe20003fc4070 */
[----:B------:R-:W-:Y:S02]  /*31e0*/  IMAD R34, R5, R22, R34 ;  /* 0x0000001605227224 */ /* 0x000fe400078e0222 */
[----:B------:R-:W-:Y:S01]  /*31f0*/  IMAD.HI.U32 R22, R10, R32, RZ ;  /* 0x000000200a167227 */ /* 0x000fe200078e00ff */
[----:B------:R-:W-:-:S03]  /*3200*/  IABS R37, R45 ;  /* 0x0000002d00257213 */ /* 0x000fc60000000000 */
[--C-:B------:R-:W-:Y:S01]  /*3210*/  @!P2 IMAD.IADD R36, R36, 0x1, -R5.reuse ;  /* 0x000000012424a824 */ /* 0x100fe200078e0a05 */
[----:B------:R-:W-:Y:S01]  /*3220*/  ISETP.GE.AND P2, PT, R26, RZ, PT ;  /* 0x000000ff1a00720c */ /* 0x000fe20003f46270 */
[----:B------:R-:W-:Y:S02]  /*3230*/  IMAD.MOV R22, RZ, RZ, -R22 ;  /* 0x000000ffff167224 */ /* 0x000fe400078e0a16 */
[----:B------:R-:W-:Y:S01]  /*3240*/  @!P5 IMAD.MOV R38, RZ, RZ, -R38 ;  /* 0x000000ffff26d224 */ /* 0x000fe200078e0a26 */
[C---:B------:R-:W-:Y:S01]  /*3250*/  ISETP.GT.U32.AND P5, PT, R5.reuse, R34, PT ;  /* 0x000000220500720c */ /* 0x040fe20003fa4070 */
[----:B------:R-:W-:Y:S01]  /*3260*/  IMAD R32, R5, R22, R32 ;  /* 0x0000001605207224 */ /* 0x000fe200078e0220 */
[----:B------:R-:W-:Y:S01]  /*3270*/  LOP3.LUT R26, R8, 0x60, RZ, 0xfc, !PT ;  /* 0x00000060081a7812 */ /* 0x000fe200078efcff */
[----:B------:R-:W-:Y:S02]  /*3280*/  @!P0 IMAD.IADD R42, R42, 0x1, -R5 ;  /* 0x000000012a2a8824 */ /* 0x000fe400078e0a05 */
[----:B------:R-:W-:Y:S01]  /*3290*/  IMAD.HI.U32 R22, R10, R37, RZ ;  /* 0x000000250a167227 */ /* 0x000fe200078e00ff */
[----:B------:R-:W-:-:S03]  /*32a0*/  IABS R35, R26 ;  /* 0x0000001a00237213 */ /* 0x000fc60000000000 */
[----:B------:R-:W-:Y:S02]  /*32b0*/  @!P6 IMAD.IADD R43, R43, 0x1, -R5 ;  /* 0x000000012b2be824 */ /* 0x000fe400078e0a05 */
[----:B------:R-:W-:Y:S01]  /*32c0*/  @!P4 IMAD.MOV R36, RZ, RZ, -R36 ;  /* 0x000000ffff24c224 */ /* 0x000fe200078e0a24 */
[----:B------:R-:W-:Y:S01]  /*32d0*/  ISETP.GT.U32.AND P4, PT, R5, R42, PT ;  /* 0x0000002a0500720c */ /* 0x000fe20003f84070 */
[----:B------:R-:W-:Y:S02]  /*32e0*/  IMAD.MOV R22, RZ, RZ, -R22 ;  /* 0x000000ffff167224 */ /* 0x000fe400078e0a16 */
[----:B------:R-:W-:Y:S01]  /*32f0*/  @!P2 IMAD.MOV R43, RZ, RZ, -R43 ;  /* 0x000000ffff2ba224 */ /* 0x000fe200078e0a2b */
[----:B------:R-:W-:Y:S01]  /*3300*/  ISETP.GE.AND P2, PT, R33, RZ, PT ;  /* 0x000000ff2100720c */ /* 0x000fe20003f46270 */
[----:B------:R-:W-:Y:S02]  /*3310*/  IMAD R37, R5, R22, R37 ;  /* 0x0000001605257224 */ /* 0x000fe400078e0225 */
[----:B------:R-:W-:-:S04]  /*3320*/  IMAD.HI.U32 R22, R10, R35, RZ ;  /* 0x000000230a167227 */ /* 0x000fc800078e00ff */
[--C-:B------:R-:W-:Y:S02]  /*3330*/  @!P5 IMAD.IADD R34, R34, 0x1, -R5.reuse ;  /* 0x000000012222d824 */ /* 0x100fe400078e0a05 */
[----:B------:R-:W-:Y:S01]  /*3340*/  IMAD.MOV R22, RZ, RZ, -R22 ;  /* 0x000000ffff167224 */ /* 0x000fe200078e0a16 */
[C---:B------:R-:W-:Y:S01]  /*3350*/  ISETP.GT.U32.AND P6, PT, R5.reuse, R32, PT ;  /* 0x000000200500720c */ /* 0x040fe20003fc4070 */
[----:B------:R-:W-:Y:S01]  /*3360*/  @!P4 IMAD.IADD R42, R42, 0x1, -R5 ;  /* 0x000000012a2ac824 */ /* 0x000fe200078e0a05 */
[C---:B------:R-:W-:Y:S01]  /*3370*/  ISETP.GT.U32.AND P5, PT, R5.reuse, R34, PT ;  /* 0x000000220500720c */ /* 0x040fe20003fa4070 */
[C---:B------:R-:W-:Y:S01]  /*3380*/  IMAD R35, R5.reuse, R22, R35 ;  /* 0x0000001605237224 */ /* 0x040fe200078e0223 */
[----:B------:R-:W-:Y:S01]  /*3390*/  IABS R30, R46 ;  /* 0x0000002e001e7213 */ /* 0x000fe20000000000 */
[----:B------:R-:W-:Y:S01]  /*33a0*/  @!P2 IMAD.MOV R42, RZ, RZ, -R42 ;  /* 0x000000ffff2aa224 */ /* 0x000fe200078e0a2a */
[----:B------:R-:W-:Y:S02]  /*33b0*/  ISETP.GE.AND P0, PT, R28, RZ, PT ;  /* 0x000000ff1c00720c */ /* 0x000fe40003f06270 */
[----:B------:R-:W-:Y:S01]  /*33c0*/  ISETP.GT.U32.AND P2, PT, R5, R35, PT ;  /* 0x000000230500720c */ /* 0x000fe20003f44070 */
[----:B------:R-:W-:-:S04]  /*33d0*/  IMAD.HI.U32 R24, R10, R30, RZ ;  /* 0x0000001e0a187227 */ /* 0x000fc800078e00ff */
[----:B------:R-:W-:Y:S02]  /*33e0*/  IMAD.MOV R24, RZ, RZ, -R24 ;  /* 0x000000ffff187224 */ /* 0x000fe400078e0a18 */
[--C-:B------:R-:W-:Y:S01]  /*33f0*/  @!P5 IMAD.IADD R34, R34, 0x1, -R5.reuse ;  /* 0x000000012222d824 */ /* 0x100fe200078e0a05 */
[C---:B------:R-:W-:Y:S01]  /*3400*/  ISETP.GT.U32.AND P5, PT, R5.reuse, R37, PT ;  /* 0x000000250500720c */ /* 0x040fe20003fa4070 */
[--C-:B------:R-:W-:Y:S02]  /*3410*/  @!P6 IMAD.IADD R32, R32, 0x1, -R5.reuse ;  /* 0x000000012020e824 */ /* 0x100fe400078e0a05 */
[----:B------:R-:W-:Y:S01]  /*3420*/  IMAD R30, R5, R24, R30 ;  /* 0x00000018051e7224 */ /* 0x000fe200078e021e */
[----:B------:R-:W-:Y:S01]  /*3430*/  IABS R33, R47 ;  /* 0x0000002f00217213 */ /* 0x000fe20000000000 */
[----:B------:R-:W-:Y:S01]  /*3440*/  @!P2 IMAD.IADD R35, R35, 0x1, -R5 ;  /* 0x000000012323a824 */ /* 0x000fe200078e0a05 */
[C---:B------:R-:W-:Y:S01]  /*3450*/  ISETP.GT.U32.AND P6, PT, R5.reuse, R32, PT ;  /* 0x000000200500720c */ /* 0x040fe20003fc4070 */
[----:B------:R-:W-:Y:S01]  /*3460*/  @!P0 IMAD.MOV R34, RZ, RZ, -R34 ;  /* 0x000000ffff228224 */ /* 0x000fe200078e0a22 */
[C---:B------:R-:W-:Y:S01]  /*3470*/  ISETP.GT.U32.AND P0, PT, R5.reuse, R30, PT ;  /* 0x0000001e0500720c */ /* 0x040fe20003f04070 */
[----:B------:R-:W-:Y:S01]  /*3480*/  IMAD.HI.U32 R24, R10, R33, RZ ;  /* 0x000000210a187227 */ /* 0x000fe200078e00ff */
[----:B------:R-:W-:-:S03]  /*3490*/  ISETP.GT.U32.AND P2, PT, R5, R35, PT ;  /* 0x000000230500720c */ /* 0x000fc60003f44070 */
[----:B------:R-:W-:Y:S01]  /*34a0*/  @!P5 IMAD.IADD R37, R37, 0x1, -R5 ;  /* 0x000000012525d824 */ /* 0x000fe200078e0a05 */
[----:B------:R-:W-:Y:S01]  /*34b0*/  ISETP.GE.AND P4, PT, R44, RZ, PT ;  /* 0x000000ff2c00720c */ /* 0x000fe20003f86270 */
[----:B------:R-:W-:-:S03]  /*34c0*/  IMAD.MOV R24, RZ, RZ, -R24 ;  /* 0x000000ffff187224 */ /* 0x000fc600078e0a18 */
[----:B------:R-:W-:Y:S01]  /*34d0*/  ISETP.GT.U32.AND P5, PT, R5, R37, PT ;  /* 0x000000250500720c */ /* 0x000fe20003fa4070 */
[----:B------:R-:W-:Y:S01]  /*34e0*/  @!P6 IMAD.IADD R32, R32, 0x1, -R5 ;  /* 0x000000012020e824 */ /* 0x000fe200078e0a05 */
[----:B------:R-:W-:Y:S01]  /*34f0*/  ISETP.GE.AND P6, PT, R45, RZ, PT ;  /* 0x000000ff2d00720c */ /* 0x000fe20003fc6270 */
[----:B------:R-:W-:Y:S01]  /*3500*/  IMAD R33, R5, R24, R33 ;  /* 0x0000001805217224 */ /* 0x000fe200078e0221 */
[----:B------:R-:W-:Y:S01]  /*3510*/  LOP3.LUT R45, R8, 0x64, RZ, 0xfc, !PT ;  /* 0x00000064082d7812 */ /* 0x000fe200078efcff */
[--C-:B------:R-:W-:Y:S02]  /*3520*/  @!P0 IMAD.IADD R30, R30, 0x1, -R5.reuse ;  /* 0x000000011e1e8824 */ /* 0x100fe400078e0a05 */
[----:B------:R-:W-:Y:S01]  /*3530*/  @!P2 IMAD.IADD R35, R35, 0x1, -R5 ;  /* 0x000000012323a824 */ /* 0x000fe200078e0a05 */
[----:B------:R-:W-:Y:S02]  /*3540*/  IABS R28, R45 ;  /* 0x0000002d001c7213 */ /* 0x000fe40000000000 */
[----:B------:R-:W-:-:S02]  /*3550*/  ISETP.GT.U32.AND P2, PT, R5, R33, PT ;  /* 0x000000210500720c */ /* 0x000fc40003f44070 */
[----:B------:R-:W-:Y:S01]  /*3560*/  ISETP.GT.U32.AND P0, PT, R5, R30, PT ;  /* 0x0000001e0500720c */ /* 0x000fe20003f04070 */
[----:B------:R-:W-:Y:S01]  /*3570*/  @!P4 IMAD.MOV R32, RZ, RZ, -R32 ;  /* 0x000000ffff20c224 */ /* 0x000fe200078e0a20 */
[----:B------:R-:W-:Y:S01]  /*3580*/  ISETP.GE.AND P4, PT, R46, RZ, PT ;  /* 0x000000ff2e00720c */ /* 0x000fe20003f86270 */
[----:B------:R-:W-:Y:S01]  /*3590*/  IMAD.HI.U32 R22, R10, R28, RZ ;  /* 0x0000001c0a167227 */ /* 0x000fe200078e00ff */
[----:B------:R-:W-:-:S03]  /*35a0*/  IABS R44, R49 ;  /* 0x00000031002c7213 */ /* 0x000fc60000000000 */
[----:B------:R-:W-:Y:S01]  /*35b0*/  @!P5 IMAD.IADD R37, R37, 0x1, -R5 ;  /* 0x000000012525d824 */ /* 0x000fe200078e0a05 */
[----:B------:R-:W-:Y:S01]  /*35c0*/  ISETP.GE.AND P5, PT, R26, RZ, PT ;  /* 0x000000ff1a00720c */ /* 0x000fe20003fa6270 */
[----:B------:R-:W-:Y:S02]  /*35d0*/  IMAD.MOV R26, RZ, RZ, -R22 ;  /* 0x000000ffff1a7224 */ /* 0x000fe400078e0a16 */
[----:B------:R-:W-:Y:S01]  /*35e0*/  IMAD.HI.U32 R22, R10, R44, RZ ;  /* 0x0000002c0a167227 */ /* 0x000fe200078e00ff */
[----:B------:R-:W-:-:S03]  /*35f0*/  IABS R46, R50 ;  /* 0x00000032002e7213 */ /* 0x000fc60000000000 */
[--C-:B------:R-:W-:Y:S02]  /*3600*/  @!P2 IMAD.IADD R33, R33, 0x1, -R5.reuse ;  /* 0x000000012121a824 */ /* 0x100fe400078e0a05 */
[----:B------:R-:W-:Y:S02]  /*3610*/  @!P0 IMAD.IADD R30, R30, 0x1, -R5 ;  /* 0x000000011e1e8824 */ /* 0x000fe400078e0a05 */
[C---:B------:R-:W-:Y:S02]  /*3620*/  IMAD R28, R5.reuse, R26, R28 ;  /* 0x0000001a051c7224 */ /* 0x040fe400078e021c */
[----:B------:R-:W-:Y:S01]  /*3630*/  IMAD.MOV R22, RZ, RZ, -R22 ;  /* 0x000000ffff167224 */ /* 0x000fe200078e0a16 */
[C---:B------:R-:W-:Y:S01]  /*3640*/  ISETP.GT.U32.AND P2, PT, R5.reuse, R33, PT ;  /* 0x000000210500720c */ /* 0x040fe20003f44070 */
[----:B------:R-:W-:Y:S01]  /*3650*/  @!P4 IMAD.MOV R30, RZ, RZ, -R30 ;  /* 0x000000ffff1ec224 */ /* 0x000fe200078e0a1e */
[C---:B------:R-:W-:Y:S01]  /*3660*/  ISETP.GT.U32.AND P4, PT, R5.reuse, R28, PT ;  /* 0x0000001c0500720c */ /* 0x040fe20003f84070 */
[----:B------:R-:W-:-:S02]  /*3670*/  IMAD R26, R5, R22, R44 ;  /* 0x00000016051a7224 */ /* 0x000fc400078e022c */
[----:B------:R-:W-:-:S04]  /*3680*/  IMAD.HI.U32 R22, R10, R46, RZ ;  /* 0x0000002e0a167227 */ /* 0x000fc800078e00ff */
[----:B------:R-:W-:Y:S02]  /*3690*/  IMAD.MOV R22, RZ, RZ, -R22 ;  /* 0x000000ffff167224 */ /* 0x000fe400078e0a16 */
[----:B------:R-:W-:Y:S01]  /*36a0*/  @!P6 IMAD.MOV R37, RZ, RZ, -R37 ;  /* 0x000000ffff25e224 */ /* 0x000fe200078e0a25 */
[----:B------:R-:W-:Y:S01]  /*36b0*/  ISETP.GE.AND P6, PT, R47, RZ, PT ;  /* 0x000000ff2f00720c */ /* 0x000fe20003fc6270 */
[----:B------:R-:W-:Y:S01]  /*36c0*/  @!P5 IMAD.MOV R35, RZ, RZ, -R35 ;  /* 0x000000ffff23d224 */ /* 0x000fe200078e0a23 */
[----:B------:R-:W-:Y:S01]  /*36d0*/  IABS R47, R51 ;  /* 0x00000033002f7213 */ /* 0x000fe20000000000 */
[C---:B------:R-:W-:Y:S01]  /*36e0*/  IMAD R22, R5.reuse, R22, R46 ;  /* 0x0000001605167224 */ /* 0x040fe200078e022e */
[----:B------:R-:W-:Y:S01]  /*36f0*/  ISETP.GT.U32.AND P5, PT, R5, R26, PT ;  /* 0x0000001a0500720c */ /* 0x000fe20003fa4070 */
[--C-:B------:R-:W-:Y:S01]  /*3700*/  @!P2 IMAD.IADD R33, R33, 0x1, -R5.reuse ;  /* 0x000000012121a824 */ /* 0x100fe200078e0a05 */
[----:B------:R-:W-:Y:S01]  /*3710*/  IABS R76, R52 ;  /* 0x00000034004c7213 */ /* 0x000fe20000000000 */
[----:B------:R-:W-:Y:S01]  /*3720*/  @!P4 IMAD.IADD R28, R28, 0x1, -R5 ;  /* 0x000000011c1cc824 */ /* 0x000fe200078e0a05 */
[----:B------:R-:W-:Y:S01]  /*3730*/  ISETP.GT.U32.AND P2, PT, R5, R22, PT ;  /* 0x000000160500720c */ /* 0x000fe20003f44070 */
[----:B------:R-:W-:-:S03]  /*3740*/  IMAD.HI.U32 R24, R10, R47, RZ ;  /* 0x0000002f0a187227 */ /* 0x000fc600078e00ff */
[----:B------:R-:W-:Y:S01]  /*3750*/  ISETP.GT.U32.AND P4, PT, R5, R28, PT ;  /* 0x0000001c0500720c */ /* 0x000fe20003f84070 */
[----:B------:R-:W-:-:S04]  /*3760*/  IMAD.HI.U32 R44, R10, R76, RZ ;  /* 0x0000004c0a2c7227 */ /* 0x000fc800078e00ff */
[----:B------:R-:W-:Y:S01]  /*3770*/  IMAD.MOV R24, RZ, RZ, -R24 ;  /* 0x000000ffff187224 */ /* 0x000fe200078e0a18 */
[----:B------:R-:W-:Y:S01]  /*3780*/  IABS R48, R53 ;  /* 0x0000003500307213 */ /* 0x000fe20000000000 */
[----:B------:R-:W-:Y:S02]  /*3790*/  IMAD.MOV R44, RZ, RZ, -R44 ;  /* 0x000000ffff2c7224 */ /* 0x000fe400078e0a2c */
[----:B------:R-:W-:Y:S02]  /*37a0*/  IMAD R24, R5, R24, R47 ;  /* 0x0000001805187224 */ /* 0x000fe400078e022f */
[--C-:B------:R-:W-:Y:S01]  /*37b0*/  @!P5 IMAD.IADD R26, R26, 0x1, -R5.reuse ;  /* 0x000000011a1ad824 */ /* 0x100fe200078e0a05 */
[----:B------:R-:W-:Y:S01]  /*37c0*/  ISETP.GE.AND P0, PT, R45, RZ, PT ;  /* 0x000000ff2d00720c */ /* 0x000fe20003f06270 */
[C---:B------:R-:W-:Y:S01]  /*37d0*/  IMAD R76, R5.reuse, R44, R76 ;  /* 0x0000002c054c7224 */ /* 0x040fe200078e024c */
[C---:B------:R-:W-:Y:S01]  /*37e0*/  ISETP.GT.U32.AND P5, PT, R5.reuse, R24, PT ;  /* 0x000000180500720c */ /* 0x040fe20003fa4070 */
[----:B------:R-:W-:Y:S01]  /*37f0*/  @!P2 IMAD.IADD R22, R22, 0x1, -R5 ;  /* 0x000000011616a824 */ /* 0x000fe200078e0a05 */
[----:B------:R-:W-:Y:S01]  /*3800*/  IABS R47, R54 ;  /* 0x00000036002f7213 */ /* 0x000fe20000000000 */
[----:B------:R-:W-:Y:S01]  /*3810*/  IMAD.HI.U32 R45, R10, R48, RZ ;  /* 0x000000300a2d7227 */ /* 0x000fe200078e00ff */
[----:B------:R-:W-:-:S03]  /*3820*/  ISETP.GT.U32.AND P2, PT, R5, R26, PT ;  /* 0x0000001a0500720c */ /* 0x000fc60003f44070 */
[----:B------:R-:W-:Y:S01]  /*3830*/  @!P6 IMAD.MOV R33, RZ, RZ, -R33 ;  /* 0x000000ffff21e224 */ /* 0x000fe200078e0a21 */
[----:B------:R-:W-:Y:S01]  /*3840*/  ISETP.GT.U32.AND P6, PT, R5, R76, PT ;  /* 0x0000004c0500720c */ /* 0x000fe20003fc4070 */
[----:B------:R-:W-:Y:S01]  /*3850*/  @!P4 IMAD.IADD R28, R28, 0x1, -R5 ;  /* 0x000000011c1cc824 */ /* 0x000fe200078e0a05 */
[----:B------:R-:W-:Y:S01]  /*3860*/  ISETP.GE.AND P4, PT, R49, RZ, PT ;  /* 0x000000ff3100720c */ /* 0x000fe20003f86270 */
[----:B------:R-:W-:Y:S01]  /*3870*/  IMAD.MOV R45, RZ, RZ, -R45 ;  /* 0x000000ffff2d7224 */ /* 0x000fe200078e0a2d */
[----:B------:R-:W-:Y:S01]  /*3880*/  LOP3.LUT R49, R8, 0x80, RZ, 0xfc, !PT ;  /* 0x0000008008317812 */ /* 0x000fe200078efcff */
[----:B------:R-:W-:-:S03]  /*3890*/  IMAD.HI.U32 R46, R10, R47, RZ ;  /* 0x0000002f0a2e7227 */ /* 0x000fc600078e00ff */
[----:B------:R-:W-:Y:S01]  /*38a0*/  IABS R73, R49 ;  /* 0x0000003100497213 */ /* 0x000fe20000000000 */
[C---:B------:R-:W-:Y:S02]  /*38b0*/  IMAD R45, R5.reuse, R45, R48 ;  /* 0x0000002d052d7224 */ /* 0x040fe400078e0230 */
[----:B------:R-:W-:Y:S02]  /*38c0*/  IMAD.MOV R46, RZ, RZ, -R46 ;  /* 0x000000ffff2e7224 */ /* 0x000fe400078e0a2e */
[--C-:B------:R-:W-:Y:S01]  /*38d0*/  @!P5 IMAD.IADD R24, R24, 0x1, -R5.reuse ;  /* 0x000000011818d824 */ /* 0x100fe200078e0a05 */
[C---:B------:R-:W-:Y:S01]  /*38e0*/  ISETP.GT.U32.AND P5, PT, R5.reuse, R22, PT ;  /* 0x000000160500720c */ /* 0x040fe20003fa4070 */
[----:B------:R-:W-:Y:S01]  /*38f0*/  @!P2 IMAD.IADD R26, R26, 0x1, -R5 ;  /* 0x000000011a1aa824 */ /* 0x000fe200078e0a05 */
[C---:B------:R-:W-:Y:S01]  /*3900*/  ISETP.GT.U32.AND P2, PT, R5.reuse, R45, PT ;  /* 0x0000002d0500720c */ /* 0x040fe20003f44070 */
[----:B------:R-:W-:Y:S02]  /*3910*/  IMAD R46, R5, R46, R47 ;  /* 0x0000002e052e7224 */ /* 0x000fe400078e022f */
[----:B------:R-:W-:-:S04]  /*3920*/  IMAD.HI.U32 R44, R10, R73, RZ ;  /* 0x000000490a2c7227 */ /* 0x000fc800078e00ff */
[----:B------:R-:W-:Y:S01]  /*3930*/  @!P6 IMAD.IADD R76, R76, 0x1, -R5 ;  /* 0x000000014c4ce824 */ /* 0x000fe200078e0a05 */
[C---:B------:R-:W-:Y:S01]  /*3940*/  ISETP.GT.U32.AND P6, PT, R5.reuse, R46, PT ;  /* 0x0000002e0500720c */ /* 0x040fe20003fc4070 */
[----:B------:R-:W-:Y:S02]  /*3950*/  IMAD.MOV R44, RZ, RZ, -R44 ;  /* 0x000000ffff2c7224 */ /* 0x000fe400078e0a2c */
[----:B------:R-:W-:Y:S01]  /*3960*/  @!P0 IMAD.MOV R28, RZ, RZ, -R28 ;  /* 0x000000ffff1c8224 */ /* 0x000fe200078e0a1c */
[C---:B------:R-:W-:Y:S01]  /*3970*/  ISETP.GT.U32.AND P0, PT, R5.reuse, R24, PT ;  /* 0x000000180500720c */ /* 0x040fe20003f04070 */
[----:B------:R-:W-:Y:S01]  /*3980*/  IMAD R73, R5, R44, R73 ;  /* 0x0000002c05497224 */ /* 0x000fe200078e0249 */
[----:B------:R-:W-:Y:S01]  /*3990*/  IABS R72, R55 ;  /* 0x0000003700487213 */ /* 0x000fe20000000000 */
[--C-:B------:R-:W-:Y:S01]  /*39a0*/  @!P5 IMAD.IADD R22, R22, 0x1, -R5.reuse ;  /* 0x000000011616d824 */ /* 0x100fe200078e0a05 */
[----:B------:R-:W-:Y:S01]  /*39b0*/  IABS R48, R56 ;  /* 0x0000003800307213 */ /* 0x000fe20000000000 */
[----:B------:R-:W-:Y:S01]  /*39c0*/  @!P2 IMAD.IADD R45, R45, 0x1, -R5 ;  /* 0x000000012d2da824 */ /* 0x000fe200078e0a05 */
[----:B------:R-:W-:Y:S01]  /*39d0*/  ISETP.GT.U32.AND P5, PT, R5, R73, PT ;  /* 0x000000490500720c */ /* 0x000fe20003fa4070 */
[----:B------:R-:W-:Y:S01]  /*39e0*/  IMAD.HI.U32 R44, R10, R72, RZ ;  /* 0x000000480a2c7227 */ /* 0x000fe200078e00ff */
[----:B------:R-:W-:-:S03]  /*39f0*/  ISETP.GE.AND P2, PT, R51, RZ, PT ;  /* 0x000000ff3300720c */ /* 0x000fc60003f46270 */
[----:B------:R-:W-:Y:S01]  /*3a00*/  @!P6 IMAD.IADD R46, R46, 0x1, -R5 ;  /* 0x000000012e2ee824 */ /* 0x000fe200078e0a05 */
[----:B------:R-:W-:Y:S01]  /*3a10*/  ISETP.GT.U32.AND P6, PT, R5, R45, PT ;  /* 0x0000002d0500720c */ /* 0x000fe20003fc4070 */
[----:B------:R-:W-:-:S04]  /*3a20*/  IMAD.HI.U32 R47, R10, R48, RZ ;  /* 0x000000300a2f7227 */ /* 0x000fc800078e00ff */
[----:B------:R-:W-:Y:S02]  /*3a30*/  IMAD.MOV R44, RZ, RZ, -R44 ;  /* 0x000000ffff2c7224 */ /* 0x000fe400078e0a2c */
[----:B------:R-:W-:Y:S01]  /*3a40*/  @!P0 IMAD.IADD R24, R24, 0x1, -R5 ;  /* 0x0000000118188824 */ /* 0x000fe200078e0a05 */
[----:B------:R-:W-:Y:S01]  /*3a50*/  ISETP.GE.AND P0, PT, R50, RZ, PT ;  /* 0x000000ff3200720c */ /* 0x000fe20003f06270 */
[----:B------:R-:W-:Y:S02]  /*3a60*/  IMAD.MOV R47, RZ, RZ, -R47 ;  /* 0x000000ffff2f7224 */ /* 0x000fe400078e0a2f */
[C---:B------:R-:W-:Y:S02]  /*3a70*/  IMAD R72, R5.reuse, R44, R72 ;  /* 0x0000002c05487224 */ /* 0x040fe400078e0248 */
[----:B------:R-:W-:Y:S02]  /*3a80*/  IMAD R47, R5, R47, R48 ;  /* 0x0000002f052f7224 */ /* 0x000fe400078e0230 */
[----:B------:R-:W-:-:S02]  /*3a90*/  @!P5 IMAD.IADD R73, R73, 0x1, -R5 ;  /* 0x000000014949d824 */ /* 0x000fc400078e0a05 */
[----:B------:R-:W-:Y:S01]  /*3aa0*/  @!P2 IMAD.MOV R24, RZ, RZ, -R24 ;  /* 0x000000ffff18a224 */ /* 0x000fe200078e0a18 */
[C---:B------:R-:W-:Y:S01]  /*3ab0*/  ISETP.GT.U32.AND P2, PT, R5.reuse, R72, PT ;  /* 0x000000480500720c */ /* 0x040fe20003f44070 */
[----:B------:R-:W-:Y:S01]  /*3ac0*/  @!P4 IMAD.MOV R26, RZ, RZ, -R26 ;  /* 0x000000ffff1ac224 */ /* 0x000fe200078e0a1a */
[----:B------:R-:W-:Y:S01]  /*3ad0*/  ISETP.GT.U32.AND P4, PT, R5, R73, PT ;  /* 0x000000490500720c */ /* 0x000fe20003f84070 */
[----:B------:R-:W-:Y:S01]  /*3ae0*/  @!P6 IMAD.IADD R45, R45, 0x1, -R5 ;  /* 0x000000012d2de824 */ /* 0x000fe200078e0a05 */
[C---:B------:R-:W-:Y:S02]  /*3af0*/  ISETP.GT.U32.AND P6, PT, R5.reuse, R47, PT ;  /* 0x0000002f0500720c */ /* 0x040fe40003fc4070 */
[----:B------:R-:W-:Y:S01]  /*3b00*/  LOP3.LUT R50, R8, 0x90, RZ, 0xfc, !PT ;  /* 0x0000009008327812 */ /* 0x000fe200078efcff */
[----:B------:R-:W-:Y:S01]  /*3b10*/  @!P0 IMAD.MOV R22, RZ, RZ, -R22 ;  /* 0x000000ffff168224 */ /* 0x000fe200078e0a16 */
[----:B------:R-:W-:Y:S02]  /*3b20*/  ISETP.GT.U32.AND P0, PT, R5, R46, PT ;  /* 0x0000002e0500720c */ /* 0x000fe40003f04070 */
[----:B------:R-:W-:-:S02]  /*3b30*/  IABS R70, R50 ;  /* 0x0000003200467213 */ /* 0x000fc40000000000 */
[----:B------:R-:W-:Y:S01]  /*3b40*/  ISETP.GT.U32.AND P5, PT, R5, R76, PT ;  /* 0x0000004c0500720c */ /* 0x000fe20003fa4070 */
[----:B------:R-:W-:Y:S01]  /*3b50*/  @!P2 IMAD.IADD R72, R72, 0x1, -R5 ;  /* 0x000000014848a824 */ /* 0x000fe200078e0a05 */
[----:B------:R-:W-:Y:S01]  /*3b60*/  IABS R51, R57 ;  /* 0x0000003900337213 */ /* 0x000fe20000000000 */
[----:B------:R-:W-:-:S04]  /*3b70*/  IMAD.HI.U32 R44, R10, R70, RZ ;  /* 0x000000460a2c7227 */ /* 0x000fc800078e00ff */
[--C-:B------:R-:W-:Y:S01]  /*3b80*/  @!P4 IMAD.IADD R73, R73, 0x1, -R5.reuse ;  /* 0x000000014949c824 */ /* 0x100fe200078e0a05 */
[----:B------:R-:W-:Y:S01]  /*3b90*/  ISETP.GE.AND P4, PT, R53, RZ, PT ;  /* 0x000000ff3500720c */ /* 0x000fe20003f86270 */
[----:B------:R-:W-:Y:S01]  /*3ba0*/  @!P6 IMAD.IADD R47, R47, 0x1, -R5 ;  /* 0x000000012f2fe824 */ /* 0x000fe200078e0a05 */
[----:B------:R-:W-:Y:S01]  /*3bb0*/  ISETP.GT.U32.AND P6, PT, R5, R72, PT ;  /* 0x000000480500720c */ /* 0x000fe20003fc4070 */
[----:B------:R-:W-:Y:S02]  /*3bc0*/  IMAD.MOV R48, RZ, RZ, -R44 ;  /* 0x000000ffff307224 */ /* 0x000fe400078e0a2c */
[----:B------:R-:W-:-:S04]  /*3bd0*/  IMAD.HI.U32 R44, R10, R51, RZ ;  /* 0x000000330a2c7227 */ /* 0x000fc800078e00ff */
[--C-:B------:R-:W-:Y:S01]  /*3be0*/  @!P0 IMAD.IADD R46, R46, 0x1, -R5.reuse ;  /* 0x000000012e2e8824 */ /* 0x100fe200078e0a05 */
[----:B------:R-:W-:Y:S01]  /*3bf0*/  ISETP.GE.AND P0, PT, R49, RZ, PT ;  /* 0x000000ff3100720c */ /* 0x000fe20003f06270 */
[----:B------:R-:W-:Y:S01]  /*3c00*/  @!P5 IMAD.IADD R76, R76, 0x1, -R5 ;  /* 0x000000014c4cd824 */ /* 0x000fe200078e0a05 */
[----:B------:R-:W-:Y:S01]  /*3c10*/  ISETP.GE.AND P5, PT, R52, RZ, PT ;  /* 0x000000ff3400720c */ /* 0x000fe20003fa6270 */
[----:B------:R-:W-:-:S04]  /*3c20*/  IMAD.MOV R44, RZ, RZ, -R44 ;  /* 0x000000ffff2c7224 */ /* 0x000fc800078e0a2c */
[C---:B------:R-:W-:Y:S02]  /*3c30*/  IMAD R51, R5.reuse, R44, R51 ;  /* 0x0000002c05337224 */ /* 0x040fe400078e0233 */
[----:B------:R-:W-:Y:S01]  /*3c40*/  @!P4 IMAD.MOV R45, RZ, RZ, -R45 ;  /* 0x000000ffff2dc224 */ /* 0x000fe200078e0a2d */
[C---:B------:R-:W-:Y:S01]  /*3c50*/  ISETP.GT.U32.AND P4, PT, R5.reuse, R47, PT ;  /* 0x0000002f0500720c */ /* 0x040fe20003f84070 */
[----:B------:R-:W-:Y:S01]  /*3c60*/  @!P6 IMAD.IADD R72, R72, 0x1, -R5 ;  /* 0x000000014848e824 */ /* 0x000fe200078e0a05 */
[C---:B------:R-:W-:Y:S01]  /*3c70*/  ISETP.GT.U32.AND P6, PT, R5.reuse, R51, PT ;  /* 0x000000330500720c */ /* 0x040fe20003fc4070 */
[----:B------:R-:W-:Y:S01]  /*3c80*/  IMAD R70, R5, R48, R70 ;  /* 0x0000003005467224 */ /* 0x000fe200078e0246 */
[----:B------:R-:W-:Y:S01]  /*3c90*/  LOP3.LUT R49, R8, 0x98, RZ, 0xfc, !PT ;  /* 0x0000009808317812 */ /* 0x000fe200078efcff */
[----:B------:R-:W-:Y:S01]  /*3ca0*/  @!P0 IMAD.MOV R73, RZ, RZ, -R73 ;  /* 0x000000ffff498224 */ /* 0x000fe200078e0a49 */
[----:B------:R-:W-:Y:S01]  /*3cb0*/  ISETP.GE.AND P0, PT, R55, RZ, PT ;  /* 0x000000ff3700720c */ /* 0x000fe20003f06270 */
[----:B------:R-:W-:Y:S01]  /*3cc0*/  @!P5 IMAD.MOV R76, RZ, RZ, -R76 ;  /* 0x000000ffff4cd224 */ /* 0x000fe200078e0a4c */
[----:B------:R-:W-:-:S02]  /*3cd0*/  ISETP.GT.U32.AND P5, PT, R5, R70, PT ;  /* 0x000000460500720c */ /* 0x000fc40003fa4070 */
[----:B------:R-:W-:Y:S02]  /*3ce0*/  IABS R68, R49 ;  /* 0x0000003100447213 */ /* 0x000fe40000000000 */
[----:B------:R-:W-:-:S03]  /*3cf0*/  LOP3.LUT R53, R8, 0x9c, RZ, 0xfc, !PT ;  /* 0x0000009c08357812 */ /* 0x000fc600078efcff */
[----:B------:R-:W-:Y:S01]  /*3d00*/  IMAD.HI.U32 R44, R10, R68, RZ ;  /* 0x000000440a2c7227 */ /* 0x000fe200078e00ff */
[----:B------:R-:W-:-:S03]  /*3d10*/  IABS R52, R53 ;  /* 0x0000003500347213 */ /* 0x000fc60000000000 */
[--C-:B------:R-:W-:Y:S01]  /*3d20*/  @!P4 IMAD.IADD R47, R47, 0x1, -R5.reuse ;  /* 0x000000012f2fc824 */ /* 0x100fe200078e0a05 */
[----:B------:R-:W-:Y:S01]  /*3d30*/  ISETP.GE.AND P4, PT, R50, RZ, PT ;  /* 0x000000ff3200720c */ /* 0x000fe20003f86270 */
[--C-:B------:R-:W-:Y:S01]  /*3d40*/  @!P6 IMAD.IADD R51, R51, 0x1, -R5.reuse ;  /* 0x000000013333e824 */ /* 0x100fe200078e0a05 */
[----:B------:R-:W-:Y:S01]  /*3d50*/  LOP3.LUT R50, R8, 0xa0, RZ, 0xfc, !PT ;  /* 0x000000a008327812 */ /* 0x000fe200078efcff */
[----:B------:R-:W-:Y:S02]  /*3d60*/  IMAD.MOV R44, RZ, RZ, -R44 ;  /* 0x000000ffff2c7224 */ /* 0x000fe400078e0a2c */
[----:B------:R-:W-:Y:S01]  /*3d70*/  @!P0 IMAD.MOV R72, RZ, RZ, -R72 ;  /* 0x000000ffff488224 */ /* 0x000fe200078e0a48 */
[C---:B------:R-:W-:Y:S01]  /*3d80*/  ISETP.GT.U32.AND P0, PT, R5.reuse, R51, PT ;  /* 0x000000330500720c */ /* 0x040fe20003f04070 */
[----:B------:R-:W-:Y:S01]  /*3d90*/  @!P5 IMAD.IADD R70, R70, 0x1, -R5 ;  /* 0x000000014646d824 */ /* 0x000fe200078e0a05 */
[----:B------:R-:W-:Y:S01]  /*3da0*/  IABS R66, R50 ;  /* 0x0000003200427213 */ /* 0x000fe20000000000 */
[----:B------:R-:W-:-:S02]  /*3db0*/  IMAD R68, R5, R44, R68 ;  /* 0x0000002c05447224 */ /* 0x000fc400078e0244 */
[C---:B------:R-:W-:Y:S01]  /*3dc0*/  IMAD.HI.U32 R44, R10.reuse, R52, RZ ;  /* 0x000000340a2c7227 */ /* 0x040fe200078e00ff */
[----:B------:R-:W-:Y:S02]  /*3dd0*/  ISETP.GT.U32.AND P5, PT, R5, R70, PT ;  /* 0x000000460500720c */ /* 0x000fe40003fa4070 */
[----:B------:R-:W-:Y:S01]  /*3de0*/  ISETP.GE.AND P6, PT, R57, RZ, PT ;  /* 0x000000ff3900720c */ /* 0x000fe20003fc6270 */
[----:B------:R-:W-:Y:S02]  /*3df0*/  IMAD.MOV R44, RZ, RZ, -R44 ;  /* 0x000000ffff2c7224 */ /* 0x000fe400078e0a2c */
[----:B------:R-:W-:-:S04]  /*3e00*/  IMAD.HI.U32 R48, R10, R66, RZ ;  /* 0x000000420a307227 */ /* 0x000fc800078e00ff */
[----:B------:R-:W-:Y:S02]  /*3e10*/  IMAD R52, R5, R44, R52 ;  /* 0x0000002c05347224 */ /* 0x000fe400078e0234 */
[----:B------:R-:W-:Y:S01]  /*3e20*/  IMAD.MOV R48, RZ, RZ, -R48 ;  /* 0x000000ffff307224 */ /* 0x000fe200078e0a30 */
[----:B------:R-:W-:Y:S01]  /*3e30*/  ISETP.GE.AND P2, PT, R54, RZ, PT ;  /* 0x000000ff3600720c */ /* 0x000fe20003f46270 */
[--C-:B------:R-:W-:Y:S01]  /*3e40*/  @!P0 IMAD.IADD R51, R51, 0x1, -R5.reuse ;  /* 0x0000000133338824 */ /* 0x100fe200078e0a05 */
[C---:B------:R-:W-:Y:S01]  /*3e50*/  ISETP.GT.U32.AND P0, PT, R5.reuse, R52, PT ;  /* 0x000000340500720c */ /* 0x040fe20003f04070 */
[C---:B------:R-:W-:Y:S02]  /*3e60*/  IMAD R66, R5.reuse, R48, R66 ;  /* 0x0000003005427224 */ /* 0x040fe400078e0242 */
[----:B------:R-:W-:Y:S01]  /*3e70*/  @!P5 IMAD.IADD R70, R70, 0x1, -R5 ;  /* 0x000000014646d824 */ /* 0x000fe200078e0a05 */
[C---:B------:R-:W-:Y:S01]  /*3e80*/  ISETP.GT.U32.AND P5, PT, R5.reuse, R68, PT ;  /* 0x000000440500720c */ /* 0x040fe20003fa4070 */
[----:B------:R-:W-:Y:S01]  /*3e90*/  @!P6 IMAD.MOV R51, RZ, RZ, -R51 ;  /* 0x000000ffff33e224 */ /* 0x000fe200078e0a33 */
[----:B------:R-:W-:-:S02]  /*3ea0*/  ISETP.GT.U32.AND P6, PT, R5, R66, PT ;  /* 0x000000420500720c */ /* 0x000fc40003fc4070 */
[----:B------:R-:W-:Y:S01]  /*3eb0*/  LOP3.LUT R55, R8, 0xa4, RZ, 0xfc, !PT ;  /* 0x000000a408377812 */ /* 0x000fe200078efcff */
[----:B------:R-:W-:Y:S01]  /*3ec0*/  @!P4 IMAD.MOV R70, RZ, RZ, -R70 ;  /* 0x000000ffff46c224 */ /* 0x000fe200078e0a46 */
[----:B------:R-:W-:Y:S01]  /*3ed0*/  ISETP.GE.AND P4, PT, R53, RZ, PT ;  /* 0x000000ff3500720c */ /* 0x000fe20003f86270 */
[----:B------:R-:W-:Y:S01]  /*3ee0*/  @!P2 IMAD.MOV R46, RZ, RZ, -R46 ;  /* 0x000000ffff2ea224 */ /* 0x000fe200078e0a2e */
[----:B------:R-:W-:Y:S01]  /*3ef0*/  ISETP.GE.AND P2, PT, R56, RZ, PT ;  /* 0x000000ff3800720c */ /* 0x000fe20003f46270 */
[--C-:B------:R-:W-:Y:S01]  /*3f00*/  @!P0 IMAD.IADD R52, R52, 0x1, -R5.reuse ;  /* 0x0000000134348824 */ /* 0x100fe200078e0a05 */
[----:B------:R-:W-:Y:S02]  /*3f10*/  IABS R53, R55 ;  /* 0x0000003700357213 */ /* 0x000fe40000000000 */
[----:B------:R-:W-:Y:S01]  /*3f20*/  LOP3.LUT R56, R8, 0xa8, RZ, 0xfc, !PT ;  /* 0x000000a808387812 */ /* 0x000fe200078efcff */
[--C-:B------:R-:W-:Y:S01]  /*3f30*/  @!P5 IMAD.IADD R68, R68, 0x1, -R5.reuse ;  /* 0x000000014444d824 */ /* 0x100fe200078e0a05 */
[----:B------:R-:W-:Y:S01]  /*3f40*/  ISETP.GT.U32.AND P0, PT, R5, R52, PT ;  /* 0x000000340500720c */ /* 0x000fe20003f04070 */
[----:B------:R-:W-:Y:S01]  /*3f50*/  @!P6 IMAD.IADD R66, R66, 0x1, -R5 ;  /* 0x000000014242e824 */ /* 0x000fe200078e0a05 */
[----:B------:R-:W-:Y:S01]  /*3f60*/  LOP3.LUT R57, R8, 0xac, RZ, 0xfc, !PT ;  /* 0x000000ac08397812 */ /* 0x000fe200078efcff */
[----:B------:R-:W-:Y:S01]  /*3f70*/  IMAD.HI.U32 R44, R10, R53, RZ ;  /* 0x000000350a2c7227 */ /* 0x000fe200078e00ff */
[----:B------:R-:W-:-:S02]  /*3f80*/  IABS R64, R56 ;  /* 0x0000003800407213 */ /* 0x000fc40000000000 */
[C---:B------:R-:W-:Y:S01]  /*3f90*/  ISETP.GT.U32.AND P5, PT, R5.reuse, R68, PT ;  /* 0x000000440500720c */ /* 0x040fe20003fa4070 */
[----:B------:R-:W-:Y:S01]  /*3fa0*/  IMAD.MOV R48, RZ, RZ, -R44 ;  /* 0x000000ffff307224 */ /* 0x000fe200078e0a2c */
[----:B------:R-:W-:Y:S01]  /*3fb0*/  IABS R54, R57 ;  /* 0x0000003900367213 */ /* 0x000fe20000000000 */
[----:B------:R-:W-:Y:S01]  /*3fc0*/  IMAD.HI.U32 R44, R10, R64, RZ ;  /* 0x000000400a2c7227 */ /* 0x000fe200078e00ff */
[----:B------:R-:W-:-:S03]  /*3fd0*/  ISETP.GT.U32.AND P6, PT, R5, R66, PT ;  /* 0x000000420500720c */ /* 0x000fc60003fc4070 */
[----:B------:R-:W-:Y:S01]  /*3fe0*/  @!P2 IMAD.MOV R47, RZ, RZ, -R47 ;  /* 0x000000ffff2fa224 */ /* 0x000fe200078e0a2f */
[----:B------:R-:W-:Y:S01]  /*3ff0*/  ISETP.GE.AND P2, PT, R49, RZ, PT ;  /* 0x000000ff3100720c */ /* 0x000fe20003f46270 */
[----:B------:R-:W-:Y:S02]  /*4000*/  IMAD R53, R5, R48, R53 ;  /* 0x0000003005357224 */ /* 0x000fe400078e0235 */
[----:B------:R-:W-:-:S04]  /*4010*/  IMAD.HI.U32 R48, R10, R54, RZ ;  /* 0x000000360a307227 */ /* 0x000fc800078e00ff */
[----:B------:R-:W-:Y:S02]  /*4020*/  IMAD.MOV R49, RZ, RZ, -R44 ;  /* 0x000000ffff317224 */ /* 0x000fe400078e0a2c */
[--C-:B------:R-:W-:Y:S01]  /*4030*/  @!P0 IMAD.IADD R52, R52, 0x1, -R5.reuse ;  /* 0x0000000134348824 */ /* 0x100fe200078e0a05 */
[C---:B------:R-:W-:Y:S01]  /*4040*/  ISETP.GT.U32.AND P0, PT, R5.reuse, R53, PT ;  /* 0x000000350500720c */ /* 0x040fe20003f04070 */
[----:B------:R-:W-:Y:S01]  /*4050*/  IMAD.MOV R48, RZ, RZ, -R48 ;  /* 0x000000ffff307224 */ /* 0x000fe200078e0a30 */
[----:B------:R-:W-:Y:S01]  /*4060*/  IABS R62, R59 ;  /* 0x0000003b003e7213 */ /* 0x000fe20000000000 */
[C---:B------:R-:W-:Y:S02]  /*4070*/  IMAD R64, R5.reuse, R49, R64 ;  /* 0x0000003105407224 */ /* 0x040fe400078e0240 */
[----:B------:R-:W-:Y:S01]  /*4080*/  @!P5 IMAD.IADD R68, R68, 0x1, -R5 ;  /* 0x000000014444d824 */ /* 0x000fe200078e0a05 */
[----:B------:R-:W-:Y:S01]  /*4090*/  ISETP.GE.AND P5, PT, R50, RZ, PT ;  /* 0x000000ff3200720c */ /* 0x000fe20003fa6270 */
[----:B------:R-:W-:-:S02]  /*40a0*/  IMAD R54, R5, R48, R54 ;  /* 0x0000003005367224 */ /* 0x000fc400078e0236 */
[----:B------:R-:W-:Y:S01]  /*40b0*/  @!P6 IMAD.IADD R66, R66, 0x1, -R5 ;  /* 0x000000014242e824 */ /* 0x000fe200078e0a05 */
[----:B------:R-:W-:Y:S01]  /*40c0*/  ISETP.GT.U32.AND P6, PT, R5, R64, PT ;  /* 0x000000400500720c */ /* 0x000fe20003fc4070 */
[----:B------:R-:W-:-:S04]  /*40d0*/  IMAD.HI.U32 R44, R10, R62, RZ ;  /* 0x0000003e0a2c7227 */ /* 0x000fc800078e00ff */
[----:B------:R-:W-:Y:S01]  /*40e0*/  @!P4 IMAD.MOV R52, RZ, RZ, -R52 ;  /* 0x000000ffff34c224 */ /* 0x000fe200078e0a34 */
[----:B------:R-:W-:Y:S01]  /*40f0*/  ISETP.GT.U32.AND P4, PT, R5, R54, PT ;  /* 0x000000360500720c */ /* 0x000fe20003f84070 */
[----:B------:R-:W-:Y:S02]  /*4100*/  IMAD.MOV R44, RZ, RZ, -R44 ;  /* 0x000000ffff2c7224 */ /* 0x000fe400078e0a2c */
[--C-:B------:R-:W-:Y:S01]  /*4110*/  @!P0 IMAD.IADD R53, R53, 0x1, -R5.reuse ;  /* 0x0000000135358824 */ /* 0x100fe200078e0a05 */
[----:B------:R-:W-:Y:S01]  /*4120*/  LOP3.LUT R49, R8, 0xb4, RZ, 0xfc, !PT ;  /* 0x000000b408317812 */ /* 0x000fe200078efcff */
[----:B------:R-:W-:Y:S02]  /*4130*/  IMAD R62, R5, R44, R62 ;  /* 0x0000002c053e7224 */ /* 0x000fe400078e023e */
[----:B------:R-:W-:Y:S01]  /*4140*/  @!P2 IMAD.MOV R68, RZ, RZ, -R68 ;  /* 0x000000ffff44a224 */ /* 0x000fe200078e0a44 */
[----:B------:R-:W-:Y:S01]  /*4150*/  ISETP.GE.AND P2, PT, R55, RZ, PT ;  /* 0x000000ff3700720c */ /* 0x000fe20003f46270 */
[----:B------:R-:W-:Y:S01]  /*4160*/  @!P5 IMAD.MOV R66, RZ, RZ, -R66 ;  /* 0x000000ffff42d224 */ /* 0x000fe200078e0a42 */
[----:B------:R-:W-:Y:S01]  /*4170*/  ISETP.GT.U32.AND P0, PT, R5, R53, PT ;  /* 0x000000350500720c */ /* 0x000fe20003f04070 */
[----:B------:R-:W-:Y:S01]  /*4180*/  @!P6 IMAD.IADD R64, R64, 0x1, -R5 ;  /* 0x000000014040e824 */ /* 0x000fe200078e0a05 */
[----:B------:R-:W-:-:S02]  /*4190*/  IABS R55, R49 ;  /* 0x0000003100377213 */ /* 0x000fc40000000000 */
[C---:B------:R-:W-:Y:S01]  /*41a0*/  ISETP.GT.U32.AND P5, PT, R5.reuse, R62, PT ;  /* 0x0000003e0500720c */ /* 0x040fe20003fa4070 */
[----:B------:R-:W-:Y:S01]  /*41b0*/  @!P4 IMAD.IADD R54, R54, 0x1, -R5 ;  /* 0x000000013636c824 */ /* 0x000fe200078e0a05 */
[----:B------:R-:W-:Y:S01]  /*41c0*/  ISETP.GT.U32.AND P4, PT, R5, R64, PT ;  /* 0x000000400500720c */ /* 0x000fe20003f84070 */
[----:B------:R-:W-:Y:S01]  /*41d0*/  IMAD.HI.U32 R44, R10, R55, RZ ;  /* 0x000000370a2c7227 */ /* 0x000fe200078e00ff */
[----:B------:R-:W-:-:S03]  /*41e0*/  LOP3.LUT R50, R8, 0xb8, RZ, 0xfc, !PT ;  /* 0x000000b808327812 */ /* 0x000fc600078efcff */
[----:B------:R-:W-:Y:S01]  /*41f0*/  IMAD.MOV R44, RZ, RZ, -R44 ;  /* 0x000000ffff2c7224 */ /* 0x000fe200078e0a2c */
[----:B------:R-:W-:Y:S01]  /*4200*/  IABS R60, R50 ;  /* 0x00000032003c7213 */ /* 0x000fe20000000000 */
[----:B------:R-:W-:Y:S01]  /*4210*/  @!P0 IMAD.IADD R53, R53, 0x1, -R5 ;  /* 0x0000000135358824 */ /* 0x000fe200078e0a05 */
[----:B------:R-:W-:Y:S01]  /*4220*/  ISETP.GE.AND P0, PT, R56, RZ, PT ;  /* 0x000000ff3800720c */ /* 0x000fe20003f06270 */
[C---:B------:R-:W-:Y:S01]  /*4230*/  IMAD R55, R5.reuse, R44, R55 ;  /* 0x0000002c05377224 */ /* 0x040fe200078e0237 */
[----:B------:R-:W-:Y:S01]  /*4240*/  IABS R56, R61 ;  /* 0x0000003d00387213 */ /* 0x000fe20000000000 */
[----:B------:R-:W-:Y:S01]  /*4250*/  @!P5 IMAD.IADD R62, R62, 0x1, -R5 ;  /* 0x000000013e3ed824 */ /* 0x000fe200078e0a05 */
[----:B------:R-:W-:Y:S01]  /*4260*/  ISETP.GT.U32.AND P5, PT, R5, R54, PT ;  /* 0x000000360500720c */ /* 0x000fe20003fa4070 */
[----:B------:R-:W-:-:S04]  /*4270*/  IMAD.HI.U32 R48, R10, R60, RZ ;  /* 0x0000003c0a307227 */ /* 0x000fc800078e00ff */
[----:B------:R-:W-:Y:S01]  /*4280*/  @!P4 IMAD.IADD R64, R64, 0x1, -R5 ;  /* 0x000000014040c824 */ /* 0x000fe200078e0a05 */
[----:B------:R-:W-:Y:S01]  /*4290*/  ISETP.GT.U32.AND P4, PT, R5, R55, PT ;  /* 0x000000370500720c */ /* 0x000fe20003f84070 */
[----:B------:R-:W-:Y:S02]  /*42a0*/  IMAD.MOV R48, RZ, RZ, -R48 ;  /* 0x000000ffff307224 */ /* 0x000fe400078e0a30 */
[----:B------:R-:W-:-:S04]  /*42b0*/  IMAD.HI.U32 R44, R10, R56, RZ ;  /* 0x000000380a2c7227 */ /* 0x000fc800078e00ff */
[C---:B------:R-:W-:Y:S02]  /*42c0*/  IMAD R60, R5.reuse, R48, R60 ;  /* 0x00000030053c7224 */ /* 0x040fe400078e023c */
[----:B------:R-:W-:Y:S02]  /*42d0*/  IMAD.MOV R44, RZ, RZ, -R44 ;  /* 0x000000ffff2c7224 */ /* 0x000fe400078e0a2c */
[----:B------:R-:W-:Y:S01]  /*42e0*/  @!P5 IMAD.IADD R54, R54, 0x1, -R5 ;  /* 0x000000013636d824 */ /* 0x000fe200078e0a05 */
[C---:B------:R-:W-:Y:S01]  /*42f0*/  ISETP.GT.U32.AND P5, PT, R5.reuse, R60, PT ;  /* 0x0000003c0500720c */ /* 0x040fe20003fa4070 */
[C---:B------:R-:W-:Y:S02]  /*4300*/  IMAD R56, R5.reuse, R44, R56 ;  /* 0x0000002c05387224 */ /* 0x040fe400078e0238 */
[----:B------:R-:W-:Y:S01]  /*4310*/  @!P2 IMAD.MOV R53, RZ, RZ, -R53 ;  /* 0x000000ffff35a224 */ /* 0x000fe200078e0a35 */
[----:B------:R-:W-:Y:S01]  /*4320*/  ISETP.GT.U32.AND P2, PT, R5, R62, PT ;  /* 0x0000003e0500720c */ /* 0x000fe20003f44070 */
[----:B------:R-:W-:Y:S01]  /*4330*/  @!P4 IMAD.IADD R55, R55, 0x1, -R5 ;  /* 0x000000013737c824 */ /* 0x000fe200078e0a05 */
[----:B------:R-:W-:-:S02]  /*4340*/  ISETP.GT.U32.AND P4, PT, R5, R56, PT ;  /* 0x000000380500720c */ /* 0x000fc40003f84070 */
[----:B------:R-:W-:Y:S02]  /*4350*/  IABS R58, R67 ;  /* 0x00000043003a7213 */ /* 0x000fe40000000000 */
[----:B------:R-:W-:Y:S02]  /*4360*/  ISETP.GE.AND P6, PT, R57, RZ, PT ;  /* 0x000000ff3900720c */ /* 0x000fe40003fc6270 */
[----:B------:R-:W-:Y:S01]  /*4370*/  IABS R57, R69 ;  /* 0x0000004500397213 */ /* 0x000fe20000000000 */
[----:B------:R-:W-:-:S04]  /*4380*/  IMAD.HI.U32 R48, R10, R58, RZ ;  /* 0x0000003a0a307227 */ /* 0x000fc800078e00ff */
[----:B------:R-:W-:Y:S01]  /*4390*/  @!P5 IMAD.IADD R60, R60, 0x1, -R5 ;  /* 0x000000013c3cd824 */ /* 0x000fe200078e0a05 */
[----:B------:R-:W-:Y:S01]  /*43a0*/  ISETP.GT.U32.AND P5, PT, R5, R55, PT ;  /* 0x000000370500720c */ /* 0x000fe20003fa4070 */
[----:B------:R-:W-:Y:S02]  /*43b0*/  IMAD.MOV R48, RZ, RZ, -R48 ;  /* 0x000000ffff307224 */ /* 0x000fe400078e0a30 */
[----:B------:R-:W-:-:S04]  /*43c0*/  IMAD.HI.U32 R44, R10, R57, RZ ;  /* 0x000000390a2c7227 */ /* 0x000fc800078e00ff */
[--C-:B------:R-:W-:Y:S01]  /*43d0*/  @!P2 IMAD.IADD R62, R62, 0x1, -R5.reuse ;  /* 0x000000013e3ea824 */ /* 0x100fe200078e0a05 */
[----:B------:R-:W-:Y:S01]  /*43e0*/  ISETP.GE.AND P2, PT, R59, RZ, PT ;  /* 0x000000ff3b00720c */ /* 0x000fe20003f46270 */
[----:B------:R-:W-:Y:S01]  /*43f0*/  @!P4 IMAD.IADD R56, R56, 0x1, -R5 ;  /* 0x000000013838c824 */ /* 0x000fe200078e0a05 */
[----:B------:R-:W-:Y:S01]  /*4400*/  IABS R59, R71 ;  /* 0x00000047003b7213 */ /* 0x000fe20000000000 */
[C---:B------:R-:W-:Y:S02]  /*4410*/  IMAD R58, R5.reuse, R48, R58 ;  /* 0x00000030053a7224 */ /* 0x040fe400078e023a */
[----:B------:R-:W-:Y:S01]  /*4420*/  IMAD.MOV R48, RZ, RZ, -R44 ;  /* 0x000000ffff307224 */ /* 0x000fe200078e0a2c */
[----:B------:R-:W-:Y:S01]  /*4430*/  ISETP.GT.U32.AND P4, PT, R5, R56, PT ;  /* 0x000000380500720c */ /* 0x000fe20003f84070 */
[----:B------:R-:W-:-:S04]  /*4440*/  IMAD.HI.U32 R44, R10, R59, RZ ;  /* 0x0000003b0a2c7227 */ /* 0x000fc800078e00ff */
[C---:B------:R-:W-:Y:S02]  /*4450*/  IMAD R57, R5.reuse, R48, R57 ;  /* 0x0000003005397224 */ /* 0x040fe400078e0239 */
[----:B------:R-:W-:Y:S01]  /*4460*/  @!P0 IMAD.MOV R64, RZ, RZ, -R64 ;  /* 0x000000ffff408224 */ /* 0x000fe200078e0a40 */
[----:B------:R-:W-:Y:S01]  /*4470*/  ISETP.GT.U32.AND P0, PT, R5, R60, PT ;  /* 0x0000003c0500720c */ /* 0x000fe20003f04070 */
[----:B------:R-:W-:Y:S02]  /*4480*/  IMAD.MOV R44, RZ, RZ, -R44 ;  /* 0x000000ffff2c7224 */ /* 0x000fe400078e0a2c */
[----:B------:R-:W-:Y:S01]  /*4490*/  @!P5 IMAD.IADD R55, R55, 0x1, -R5 ;  /* 0x000000013737d824 */ /* 0x000fe200078e0a05 */
[C---:B------:R-:W-:Y:S01]  /*44a0*/  ISETP.GT.U32.AND P5, PT, R5.reuse, R57, PT ;  /* 0x000000390500720c */ /* 0x040fe20003fa4070 */
[----:B------:R-:W-:Y:S02]  /*44b0*/  IMAD R59, R5, R44, R59 ;  /* 0x0000002c053b7224 */ /* 0x000fe400078e023b */
[----:B------:R-:W-:-:S03]  /*44c0*/  @!P4 IMAD.IADD R56, R56, 0x1, -R5 ;  /* 0x000000013838c824 */ /* 0x000fc600078e0a05 */
[----:B------:R-:W-:-:S03]  /*44d0*/  ISETP.GT.U32.AND P4, PT, R5, R59, PT ;  /* 0x0000003b0500720c */ /* 0x000fc60003f84070 */
[--C-:B------:R-:W-:Y:S01]  /*44e0*/  @!P0 IMAD.IADD R60, R60, 0x1, -R5.reuse ;  /* 0x000000013c3c8824 */ /* 0x100fe200078e0a05 */
[----:B------:R-:W-:Y:S01]  /*44f0*/  ISETP.GE.AND P0, PT, R50, RZ, PT ;  /* 0x000000ff3200720c */ /* 0x000fe20003f06270 */
[----:B------:R-:W-:Y:S01]  /*4500*/  @!P6 IMAD.MOV R54, RZ, RZ, -R54 ;  /* 0x000000ffff36e224 */ /* 0x000fe200078e0a36 */
[----:B------:R-:W-:Y:S01]  /*4510*/  LOP3.LUT R50, R8, 0xd0, RZ, 0xfc, !PT ;  /* 0x000000d008327812 */ /* 0x000fe200078efcff */
[--C-:B------:R-:W-:Y:S01]  /*4520*/  @!P5 IMAD.IADD R57, R57, 0x1, -R5.reuse ;  /* 0x000000013939d824 */ /* 0x100fe200078e0a05 */
[C---:B------:R-:W-:Y:S02]  /*4530*/  ISETP.GT.U32.AND P6, PT, R5.reuse, R58, PT ;  /* 0x0000003a0500720c */ /* 0x040fe40003fc4070 */
[----:B------:R-:W-:Y:S02]  /*4540*/  IABS R63, R50 ;  /* 0x00000032003f7213 */ /* 0x000fe40000000000 */
[----:B------:R-:W-:Y:S01]  /*4550*/  ISETP.GT.U32.AND P5, PT, R5, R57, PT ;  /* 0x000000390500720c */ /* 0x000fe20003fa4070 */
[----:B------:R-:W-:Y:S01]  /*4560*/  @!P4 IMAD.IADD R59, R59, 0x1, -R5 ;  /* 0x000000013b3bc824 */ /* 0x000fe200078e0a05 */
[----:B------:R-:W-:Y:S01]  /*4570*/  ISETP.GE.AND P4, PT, R69, RZ, PT ;  /* 0x000000ff4500720c */ /* 0x000fe20003f86270 */
[----:B------:R-:W-:Y:S01]  /*4580*/  @!P2 IMAD.MOV R62, RZ, RZ, -R62 ;  /* 0x000000ffff3ea224 */ /* 0x000fe200078e0a3e */
[----:B------:R-:W-:Y:S01]  /*4590*/  ISETP.GE.AND P2, PT, R49, RZ, PT ;  /* 0x000000ff3100720c */ /* 0x000fe20003f46270 */
[----:B------:R-:W-:Y:S01]  /*45a0*/  IMAD.HI.U32 R48, R10, R63, RZ ;  /* 0x0000003f0a307227 */ /* 0x000fe200078e00ff */
[----:B------:R-:W-:-:S03]  /*45b0*/  LOP3.LUT R49, R8, 0xcc, RZ, 0xfc, !PT ;  /* 0x000000cc08317812 */ /* 0x000fc600078efcff */
[----:B------:R-:W-:Y:S01]  /*45c0*/  IMAD.MOV R48, RZ, RZ, -R48 ;  /* 0x000000ffff307224 */ /* 0x000fe200078e0a30 */
[----:B------:R-:W-:Y:S01]  /*45d0*/  IABS R65, R49 ;  /* 0x0000003100417213 */ /* 0x000fe20000000000 */
[----:B------:R-:W-:Y:S02]  /*45e0*/  @!P6 IMAD.IADD R58, R58, 0x1, -R5 ;  /* 0x000000013a3ae824 */ /* 0x000fe400078e0a05 */
[----:B------:R-:W-:Y:S02]  /*45f0*/  IMAD R63, R5, R48, R63 ;  /* 0x00000030053f7224 */ /* 0x000fe400078e023f */
[----:B------:R-:W-:Y:S01]  /*4600*/  @!P5 IMAD.IADD R57, R57, 0x1, -R5 ;  /* 0x000000013939d824 */ /* 0x000fe200078e0a05 */
[----:B------:R-:W-:Y:S01]  /*4610*/  ISETP.GT.U32.AND P6, PT, R5, R58, PT ;  /* 0x0000003a0500720c */ /* 0x000fe20003fc4070 */
[----:B------:R-:W-:-:S04]  /*4620*/  IMAD.HI.U32 R44, R10, R65, RZ ;  /* 0x000000410a2c7227 */ /* 0x000fc800078e00ff */
[----:B------:R-:W-:Y:S01]  /*4630*/  @!P4 IMAD.MOV R57, RZ, RZ, -R57 ;  /* 0x000000ffff39c224 */ /* 0x000fe200078e0a39 */
[C---:B------:R-:W-:Y:S01]  /*4640*/  ISETP.GT.U32.AND P4, PT, R5.reuse, R63, PT ;  /* 0x0000003f0500720c */ /* 0x040fe20003f84070 */
[----:B------:R-:W-:Y:S02]  /*4650*/  IMAD.MOV R44, RZ, RZ, -R44 ;  /* 0x000000ffff2c7224 */ /* 0x000fe400078e0a2c */
[----:B------:R-:W-:Y:S02]  /*4660*/  @!P2 IMAD.MOV R55, RZ, RZ, -R55 ;  /* 0x000000ffff37a224 */ /* 0x000fe400078e0a37 */
[----:B------:R-:W-:Y:S01]  /*4670*/  IMAD R65, R5, R44, R65 ;  /* 0x0000002c05417224 */ /* 0x000fe200078e0241 */
[----:B------:R-:W-:Y:S01]  /*4680*/  ISETP.GE.AND P2, PT, R61, RZ, PT ;  /* 0x000000ff3d00720c */ /* 0x000fe20003f46270 */
[----:B------:R-:W-:Y:S01]  /*4690*/  @!P6 IMAD.IADD R58, R58, 0x1, -R5 ;  /* 0x000000013a3ae824 */ /* 0x000fe200078e0a05 */
[----:B------:R-:W-:Y:S02]  /*46a0*/  LOP3.LUT R61, R8, 0xd4, RZ, 0xfc, !PT ;  /* 0x000000d4083d7812 */ /* 0x000fe400078efcff */
[----:B------:R-:W-:-:S02]  /*46b0*/  ISETP.GT.U32.AND P5, PT, R5, R65, PT ;  /* 0x000000410500720c */ /* 0x000fc40003fa4070 */
[----:B------:R-:W-:Y:S01]  /*46c0*/  ISETP.GE.AND P6, PT, R67, RZ, PT ;  /* 0x000000ff4300720c */ /* 0x000fe20003fc6270 */
[----:B------:R-:W-:Y:S01]  /*46d0*/  @!P4 IMAD.IADD R63, R63, 0x1, -R5 ;  /* 0x000000013f3fc824 */ /* 0x000fe200078e0a05 */
[----:B------:R-:W-:Y:S01]  /*46e0*/  IABS R149, R61 ;  /* 0x0000003d00957213 */ /* 0x000fe20000000000 */
[----:B------:R-:W-:Y:S01]  /*46f0*/  @!P0 IMAD.MOV R60, RZ, RZ, -R60 ;  /* 0x000000ffff3c8224 */ /* 0x000fe200078e0a3c */
[C---:B------:R-:W-:Y:S02]  /*4700*/  ISETP.GT.U32.AND P0, PT, R5.reuse, R59, PT ;  /* 0x0000003b0500720c */ /* 0x040fe40003f04070 */
[----:B------:R-:W-:Y:S01]  /*4710*/  ISETP.GT.U32.AND P4, PT, R5, R63, PT ;  /* 0x0000003f0500720c */ /* 0x000fe20003f84070 */
[----:B------:R-:W-:Y:S01]  /*4720*/  IMAD.HI.U32 R44, R10, R149, RZ ;  /* 0x000000950a2c7227 */ /* 0x000fe200078e00ff */
[----:B------:R-:W-:-:S03]  /*4730*/  LOP3.LUT R67, R8, 0xd8, RZ, 0xfc, !PT ;  /* 0x000000d808437812 */ /* 0x000fc600078efcff */
[----:B------:R-:W-:Y:S01]  /*4740*/  @!P2 IMAD.MOV R56, RZ, RZ, -R56 ;  /* 0x000000ffff38a224 */ /* 0x000fe200078e0a38 */
[----:B------:R-:W-:Y:S01]  /*4750*/  ISETP.GE.AND P2, PT, R71, RZ, PT ;  /* 0x000000ff4700720c */ /* 0x000fe20003f46270 */
[----:B------:R-:W-:Y:S02]  /*4760*/  @!P5 IMAD.IADD R65, R65, 0x1, -R5 ;  /* 0x000000014141d824 */ /* 0x000fe400078e0a05 */
[----:B------:R-:W-:Y:S02]  /*4770*/  IMAD.MOV R44, RZ, RZ, -R44 ;  /* 0x000000ffff2c7224 */ /* 0x000fe400078e0a2c */
[----:B------:R-:W-:Y:S01]  /*4780*/  @!P6 IMAD.MOV R58, RZ, RZ, -R58 ;  /* 0x000000ffff3ae224 */ /* 0x000fe200078e0a3a */
[----:B------:R-:W-:Y:S01]  /*4790*/  ISETP.GE.AND P6, PT, R49, RZ, PT ;  /* 0x000000ff3100720c */ /* 0x000fe20003fc6270 */
[C---:B------:R-:W-:Y:S01]  /*47a0*/  IMAD R149, R5.reuse, R44, R149 ;  /* 0x0000002c05957224 */ /* 0x040fe200078e0295 */
[----:B------:R-:W-:Y:S02]  /*47b0*/  IABS R49, R67 ;  /* 0x0000004300317213 */ /* 0x000fe40000000000 */
[----:B------:R-:W-:Y:S01]  /*47c0*/  ISETP.GT.U32.AND P5, PT, R5, R65, PT ;  /* 0x000000410500720c */ /* 0x000fe20003fa4070 */
[--C-:B------:R-:W-:Y:S01]  /*47d0*/  @!P0 IMAD.IADD R59, R59, 0x1, -R5.reuse ;  /* 0x000000013b3b8824 */ /* 0x100fe200078e0a05 */
[----:B------:R-:W-:Y:S01]  /*47e0*/  LOP3.LUT R69, R8, 0xdc, RZ, 0xfc, !PT ;  /* 0x000000dc08457812 */ /* 0x000fe200078efcff */
[----:B------:R-:W-:Y:S01]  /*47f0*/  @!P4 IMAD.IADD R63, R63, 0x1, -R5 ;  /* 0x000000013f3fc824 */ /* 0x000fe200078e0a05 */
[----:B------:R-:W-:Y:S01]  /*4800*/  ISETP.GT.U32.AND P4, PT, R5, R149, PT ;  /* 0x000000950500720c */ /* 0x000fe20003f84070 */
[----:B------:R-:W-:Y:S01]  /*4810*/  IMAD.HI.U32 R48, R10, R49, RZ ;  /* 0x000000310a307227 */ /* 0x000fe200078e00ff */
[----:B------:R-:W-:-:S02]  /*4820*/  LOP3.LUT R71, R8, 0xe0, RZ, 0xfc, !PT ;  /* 0x000000e008477812 */ /* 0x000fc400078efcff */
[----:B------:R-:W-:Y:S01]  /*4830*/  ISETP.GE.AND P0, PT, R50, RZ, PT ;  /* 0x000000ff3200720c */ /* 0x000fe20003f06270 */
[----:B------:R-:W-:Y:S01]  /*4840*/  @!P2 IMAD.MOV R59, RZ, RZ, -R59 ;  /* 0x000000ffff3ba224 */ /* 0x000fe200078e0a3b */
[----:B------:R-:W-:Y:S01]  /*4850*/  ISETP.GE.AND P2, PT, R61, RZ, PT ;  /* 0x000000ff3d00720c */ /* 0x000fe20003f46270 */
[----:B------:R-:W-:Y:S01]  /*4860*/  IMAD.MOV R48, RZ, RZ, -R48 ;  /* 0x000000ffff307224 */ /* 0x000fe200078e0a30 */
[----:B------:R-:W-:Y:S02]  /*4870*/  IABS R50, R69 ;  /* 0x0000004500327213 */ /* 0x000fe40000000000 */
[----:B------:R-:W-:Y:S01]  /*4880*/  IABS R61, R71 ;  /* 0x00000047003d7213 */ /* 0x000fe20000000000 */
[----:B------:R-:W-:Y:S01]  /*4890*/  IMAD R44, R5, R48, R49 ;  /* 0x00000030052c7224 */ /* 0x000fe200078e0231 */
[----:B------:R-:W-:Y:S01]  /*48a0*/  IABS R78, R75 ;  /* 0x0000004b004e7213 */ /* 0x000fe20000000000 */
[----:B------:R-:W-:Y:S02]  /*48b0*/  @!P5 IMAD.IADD R65, R65, 0x1, -R5 ;  /* 0x000000014141d824 */ /* 0x000fe400078e0a05 */
[----:B------:R-:W-:-:S04]  /*48c0*/  IMAD.HI.U32 R48, R10, R50, RZ ;  /* 0x000000320a307227 */ /* 0x000fc800078e00ff */
[----:B------:R-:W-:-:S04]  /*48d0*/  IMAD.HI.U32 R49, R10, R61, RZ ;  /* 0x0000003d0a317227 */ /* 0x000fc800078e00ff */
[----:B------:R-:W-:Y:S02]  /*48e0*/  IMAD.MOV R48, RZ, RZ, -R48 ;  /* 0x000000ffff307224 */ /* 0x000fe400078e0a30 */
[----:B------:R-:W-:Y:S02]  /*48f0*/  @!P4 IMAD.IADD R149, R149, 0x1, -R5 ;  /* 0x000000019595c824 */ /* 0x000fe400078e0a05 */
[----:B------:R-:W-:Y:S01]  /*4900*/  @!P6 IMAD.MOV R65, RZ, RZ, -R65 ;  /* 0x000000ffff41e224 */ /* 0x000fe200078e0a41 */
[C---:B------:R-:W-:Y:S01]  /*4910*/  ISETP.GT.U32.AND P6, PT, R5.reuse, R44, PT ;  /* 0x0000002c0500720c */ /* 0x040fe20003fc4070 */
[----:B------:R-:W-:Y:S02]  /*4920*/  IMAD.MOV R74, RZ, RZ, -R49 ;  /* 0x000000ffff4a7224 */ /* 0x000fe400078e0a31 */
[----:B------:R-:W-:Y:S01]  /*4930*/  IMAD.HI.U32 R49, R10, R78, RZ ;  /* 0x0000004e0a317227 */ /* 0x000fe200078e00ff */
[----:B------:R-:W-:-:S03]  /*4940*/  ISETP.GT.U32.AND P4, PT, R5, R149, PT ;  /* 0x000000950500720c */ /* 0x000fc60003f84070 */
[C---:B------:R-:W-:Y:S02]  /*4950*/  IMAD R48, R5.reuse, R48, R50 ;  /* 0x0000003005307224 */ /* 0x040fe400078e0232 */
[----:B------:R-:W-:Y:S02]  /*4960*/  IMAD.MOV R49, RZ, RZ, -R49 ;  /* 0x000000ffff317224 */ /* 0x000fe400078e0a31 */
[----:B------:R-:W-:Y:S01]  /*4970*/  @!P0 IMAD.MOV R63, RZ, RZ, -R63 ;  /* 0x000000ffff3f8224 */ /* 0x000fe200078e0a3f */
[C---:B------:R-:W-:Y:S01]  /*4980*/  ISETP.GT.U32.AND P0, PT, R5.reuse, R48, PT ;  /* 0x000000300500720c */ /* 0x040fe20003f04070 */
[C---:B------:R-:W-:Y:S02]  /*4990*/  IMAD R78, R5.reuse, R49, R78 ;  /* 0x00000031054e7224 */ /* 0x040fe400078e024e */
[C---:B------:R-:W-:Y:S02]  /*49a0*/  IMAD R50, R5.reuse, R74, R61 ;  /* 0x0000004a05327224 */ /* 0x040fe400078e023d */
[--C-:B------:R-:W-:Y:S01]  /*49b0*/  @!P6 IMAD.IADD R44, R44, 0x1, -R5.reuse ;  /* 0x000000012c2ce824 */ /* 0x100fe200078e0a05 */
[----:B------:R-:W-:Y:S01]  /*49c0*/  ISETP.GT.U32.AND P6, PT, R5, R78, PT ;  /* 0x0000004e0500720c */ /* 0x000fe20003fc4070 */
[----:B------:R-:W-:Y:S01]  /*49d0*/  @!P4 IMAD.IADD R149, R149, 0x1, -R5 ;  /* 0x000000019595c824 */ /* 0x000fe200078e0a05 */
[----:B------:R-:W-:-:S02]  /*49e0*/  IABS R82, R79 ;  /* 0x0000004f00527213 */ /* 0x000fc40000000000 */
[----:B------:R-:W-:Y:S02]  /*49f0*/  ISETP.GT.U32.AND P4, PT, R5, R50, PT ;  /* 0x000000320500720c */ /* 0x000fe40003f84070 */
[----:B------:R-:W-:Y:S01]  /*4a00*/  ISETP.GE.AND P5, PT, R67, RZ, PT ;  /* 0x000000ff4300720c */ /* 0x000fe20003fa6270 */
[----:B------:R-:W-:Y:S01]  /*4a10*/  @!P0 IMAD.IADD R48, R48, 0x1, -R5 ;  /* 0x0000000130308824 */ /* 0x000fe200078e0a05 */
[----:B------:R-:W-:Y:S01]  /*4a20*/  IABS R80, R77 ;  /* 0x0000004d00507213 */ /* 0x000fe20000000000 */
[----:B------:R-:W-:Y:S01]  /*4a30*/  IMAD.HI.U32 R67, R10, R82, RZ ;  /* 0x000000520a437227 */ /* 0x000fe200078e00ff */
[----:B------:R-:W-:-:S03]  /*4a40*/  ISETP.GT.U32.AND P0, PT, R5, R44, PT ;  /* 0x0000002c0500720c */ /* 0x000fc60003f04070 */
[----:B------:R-:W-:Y:S01]  /*4a50*/  @!P2 IMAD.MOV R149, RZ, RZ, -R149 ;  /* 0x000000ffff95a224 */ /* 0x000fe200078e0a95 */
[----:B------:R-:W-:Y:S01]  /*4a60*/  ISETP.GT.U32.AND P2, PT, R5, R48, PT ;  /* 0x000000300500720c */ /* 0x000fe20003f44070 */
[----:B------:R-:W-:Y:S01]  /*4a70*/  IMAD.HI.U32 R61, R10, R80, RZ ;  /* 0x000000500a3d7227 */ /* 0x000fe200078e00ff */
[----:B------:R-:W-:-:S03]  /*4a80*/  IABS R84, R81 ;  /* 0x0000005100547213 */ /* 0x000fc60000000000 */
[----:B------:R-:W-:Y:S02]  /*4a90*/  IMAD.MOV R67, RZ, RZ, -R67 ;  /* 0x000000ffff437224 */ /* 0x000fe400078e0a43 */
[----:B------:R-:W-:Y:S02]  /*4aa0*/  @!P6 IMAD.IADD R78, R78, 0x1, -R5 ;  /* 0x000000014e4ee824 */ /* 0x000fe400078e0a05 */
[----:B------:R-:W-:Y:S02]  /*4ab0*/  IMAD.MOV R61, RZ, RZ, -R61 ;  /* 0x000000ffff3d7224 */ /* 0x000fe400078e0a3d */
[C---:B------:R-:W-:Y:S01]  /*4ac0*/  IMAD R82, R5.reuse, R67, R82 ;  /* 0x0000004305527224 */ /* 0x040fe200078e0252 */
[----:B------:R-:W-:Y:S01]  /*4ad0*/  LOP3.LUT R67, R8, 0xfc, RZ, 0xfc, !PT ;  /* 0x000000fc08437812 */ /* 0x000fe200078efcff */
[----:B------:R-:W-:Y:S01]  /*4ae0*/  @!P4 IMAD.IADD R50, R50, 0x1, -R5 ;  /* 0x000000013232c824 */ /* 0x000fe200078e0a05 */
[----:B------:R-:W-:Y:S01]  /*4af0*/  ISETP.GT.U32.AND P6, PT, R5, R78, PT ;  /* 0x0000004e0500720c */ /* 0x000fe20003fc4070 */
[----:B------:R-:W-:-:S03]  /*4b00*/  IMAD.HI.U32 R8, R10, R84, RZ ;  /* 0x000000540a087227 */ /* 0x000fc600078e00ff */
[C---:B------:R-:W-:Y:S01]  /*4b10*/  ISETP.GT.U32.AND P4, PT, R5.reuse, R50, PT ;  /* 0x000000320500720c */ /* 0x040fe20003f84070 */
[C---:B------:R-:W-:Y:S02]  /*4b20*/  IMAD R80, R5.reuse, R61, R80 ;  /* 0x0000003d05507224 */ /* 0x040fe400078e0250 */
[----:B------:R-:W-:Y:S02]  /*4b30*/  IMAD.MOV R8, RZ, RZ, -R8 ;  /* 0x000000ffff087224 */ /* 0x000fe400078e0a08 */
[--C-:B------:R-:W-:Y:S01]  /*4b40*/  @!P0 IMAD.IADD R44, R44, 0x1, -R5.reuse ;  /* 0x000000012c2c8824 */ /* 0x100fe200078e0a05 */
[C---:B------:R-:W-:Y:S01]  /*4b50*/  ISETP.GT.U32.AND P0, PT, R5.reuse, R80, PT ;  /* 0x000000500500720c */ /* 0x040fe20003f04070 */
[--C-:B------:R-:W-:Y:S01]  /*4b60*/  @!P2 IMAD.IADD R48, R48, 0x1, -R5.reuse ;  /* 0x000000013030a824 */ /* 0x100fe200078e0a05 */
[C---:B------:R-:W-:Y:S01]  /*4b70*/  ISETP.GT.U32.AND P2, PT, R5.reuse, R82, PT ;  /* 0x000000520500720c */ /* 0x040fe20003f44070 */
[----:B------:R-:W-:Y:S01]  /*4b80*/  IMAD R84, R5, R8, R84 ;  /* 0x0000000805547224 */ /* 0x000fe200078e0254 */
[----:B------:R-:W-:Y:S01]  /*4b90*/  IABS R86, R83 ;  /* 0x0000005300567213 */ /* 0x000fe20000000000 */
[----:B------:R-:W-:-:S03]  /*4ba0*/  @!P6 IMAD.IADD R78, R78, 0x1, -R5 ;  /* 0x000000014e4ee824 */ /* 0x000fc600078e0a05 */
[----:B------:R-:W-:Y:S01]  /*4bb0*/  ISETP.GT.U32.AND P6, PT, R5, R84, PT ;  /* 0x000000540500720c */ /* 0x000fe20003fc4070 */
[--C-:B------:R-:W-:Y:S01]  /*4bc0*/  @!P4 IMAD.IADD R50, R50, 0x1, -R5.reuse ;  /* 0x000000013232c824 */ /* 0x100fe200078e0a05 */
[----:B------:R-:W-:Y:S01]  /*4bd0*/  IABS R88, R85 ;  /* 0x0000005500587213 */ /* 0x000fe20000000000 */
[----:B------:R-:W-:Y:S01]  /*4be0*/  IMAD.HI.U32 R8, R10, R86, RZ ;  /* 0x000000560a087227 */ /* 0x000fe200078e00ff */
[----:B------:R-:W-:Y:S02]  /*4bf0*/  ISETP.GE.AND P4, PT, R69, RZ, PT ;  /* 0x000000ff4500720c */ /* 0x000fe40003f86270 */
[----:B------:R-:W-:Y:S01]  /*4c00*/  IABS R61, R67 ;  /* 0x00000043003d7213 */ /* 0x000fe20000000000 */
[--C-:B------:R-:W-:Y:S02]  /*4c10*/  @!P0 IMAD.IADD R80, R80, 0x1, -R5.reuse ;  /* 0x0000000150508824 */ /* 0x100fe400078e0a05 */
[----:B------:R-:W-:Y:S01]  /*4c20*/  @!P2 IMAD.IADD R82, R82, 0x1, -R5 ;  /* 0x000000015252a824 */ /* 0x000fe200078e0a05 */
[----:B------:R-:W-:Y:S01]  /*4c30*/  ISETP.GE.AND P2, PT, R75, RZ, PT ;  /* 0x000000ff4b00720c */ /* 0x000fe20003f46270 */
[----:B------:R-:W-:-:S02]  /*4c40*/  IMAD.MOV.U32 R158, RZ, RZ, R44 ;  /* 0x000000ffff9e7224 */ /* 0x000fc400078e002c */
[----:B------:R-:W-:Y:S02]  /*4c50*/  IMAD.MOV R8, RZ, RZ, -R8 ;  /* 0x000000ffff087224 */ /* 0x000fe400078e0a08 */
[----:B------:R-:W-:Y:S01]  /*4c60*/  IMAD.HI.U32 R49, R10, R88, RZ ;  /* 0x000000580a317227 */ /* 0x000fe200078e00ff */
[----:B------:R-:W-:-:S03]  /*4c70*/  ISETP.GE.AND P0, PT, R71, RZ, PT ;  /* 0x000000ff4700720c */ /* 0x000fc60003f06270 */
[----:B------:R-:W-:Y:S01]  /*4c80*/  @!P5 IMAD.MOV R158, RZ, RZ, -R158 ;  /* 0x000000ffff9ed224 */ /* 0x000fe200078e0a9e */
[C---:B------:R-:W-:Y:S01]  /*4c90*/  ISETP.GT.U32.AND P5, PT, R5.reuse, R80, PT ;  /* 0x000000500500720c */ /* 0x040fe20003fa4070 */
[----:B------:R-:W-:Y:S02]  /*4ca0*/  IMAD R86, R5, R8, R86 ;  /* 0x0000000805567224 */ /* 0x000fe400078e0256 */
[----:B------:R-:W-:Y:S02]  /*4cb0*/  IMAD.MOV R49, RZ, RZ, -R49 ;  /* 0x000000ffff317224 */ /* 0x000fe400078e0a31 */
[----:B------:R-:W-:-:S04]  /*4cc0*/  IMAD.HI.U32 R10, R10, R61, RZ ;  /* 0x0000003d0a0a7227 */ /* 0x000fc800078e00ff */
[----:B------:R-:W-:Y:S02]  /*4cd0*/  IMAD.MOV.U32 R8, RZ, RZ, R48 ;  /* 0x000000ffff087224 */ /* 0x000fe400078e0030 */
[----:B------:R-:W-:Y:S02]  /*4ce0*/  @!P6 IMAD.IADD R84, R84, 0x1, -R5 ;  /* 0x000000015454e824 */ /* 0x000fe400078e0a05 */
[C---:B------:R-:W-:Y:S02]  /*4cf0*/  IMAD R88, R5.reuse, R49, R88 ;  /* 0x0000003105587224 */ /* 0x040fe400078e0258 */
[----:B------:R-:W-:Y:S01]  /*4d00*/  @!P4 IMAD.MOV R8, RZ, RZ, -R8 ;  /* 0x000000ffff08c224 */ /* 0x000fe200078e0a08 */
[C---:B------:R-:W-:Y:S01]  /*4d10*/  ISETP.GT.U32.AND P4, PT, R5.reuse, R84, PT ;  /* 0x000000540500720c */ /* 0x040fe20003f84070 */
[----:B------:R-:W-:Y:S01]  /*4d20*/  IMAD.MOV R10, RZ, RZ, -R10 ;  /* 0x000000ffff0a7224 */ /* 0x000fe200078e0a0a */
[----:B------:R-:W-:Y:S01]  /*4d30*/  ISETP.GT.U32.AND P6, PT, R5, R82, PT ;  /* 0x000000520500720c */ /* 0x000fe20003fc4070 */
[----:B------:R-:W-:-:S02]  /*4d40*/  IMAD.MOV.U32 R74, RZ, RZ, R50 ;  /* 0x000000ffff4a7224 */ /* 0x000fc400078e0032 */
[C---:B------:R-:W-:Y:S02]  /*4d50*/  IMAD R10, R5.reuse, R10, R61 ;  /* 0x0000000a050a7224 */ /* 0x040fe400078e023d */
[----:B------:R-:W-:Y:S01]  /*4d60*/  @!P2 IMAD.MOV R78, RZ, RZ, -R78 ;  /* 0x000000ffff4ea224 */ /* 0x000fe200078e0a4e */
[C---:B------:R-:W-:Y:S01]  /*4d70*/  ISETP.GT.U32.AND P2, PT, R5.reuse, R88, PT ;  /* 0x000000580500720c */ /* 0x040fe20003f44070 */
[----:B------:R-:W-:Y:S01]  /*4d80*/  @!P0 IMAD.MOV R74, RZ, RZ, -R74 ;  /* 0x000000ffff4a8224 */ /* 0x000fe200078e0a4a */
[C---:B------:R-:W-:Y:S01]  /*4d90*/  ISETP.GT.U32.AND P0, PT, R5.reuse, R86, PT ;  /* 0x000000560500720c */ /* 0x040fe20003f04070 */
[--C-:B------:R-:W-:Y:S01]  /*4da0*/  @!P5 IMAD.IADD R80, R80, 0x1, -R5.reuse ;  /* 0x000000015050d824 */ /* 0x100fe200078e0a05 */
[----:B------:R-:W-:Y:S01]  /*4db0*/  ISETP.GT.U32.AND P5, PT, R5, R10, PT ;  /* 0x0000000a0500720c */ /* 0x000fe20003fa4070 */
[--C-:B------:R-:W-:Y:S01]  /*4dc0*/  @!P4 IMAD.IADD R84, R84, 0x1, -R5.reuse ;  /* 0x000000015454c824 */ /* 0x100fe200078e0a05 */
[----:B------:R-:W-:Y:S01]  /*4dd0*/  ISETP.GE.AND P4, PT, R79, RZ, PT ;  /* 0x000000ff4f00720c */ /* 0x000fe20003f86270 */
[----:B------:R-:W-:Y:S01]  /*4de0*/  @!P6 IMAD.IADD R82, R82, 0x1, -R5 ;  /* 0x000000015252e824 */ /* 0x000fe200078e0a05 */
[----:B------:R-:W-:-:S05]  /*4df0*/  ISETP.GE.AND P6, PT, R77, RZ, PT ;  /* 0x000000ff4d00720c */ /* 0x000fca0003fc6270 */
[--C-:B------:R-:W-:Y:S02]  /*4e00*/  @!P2 IMAD.IADD R88, R88, 0x1, -R5.reuse ;  /* 0x000000015858a824 */ /* 0x100fe400078e0a05 */
[--C-:B------:R-:W-:Y:S02]  /*4e10*/  @!P0 IMAD.IADD R86, R86, 0x1, -R5.reuse ;  /* 0x0000000156568824 */ /* 0x100fe400078e0a05 */
[----:B------:R-:W-:Y:S01]  /*4e20*/  @!P5 IMAD.IADD R10, R10, 0x1, -R5 ;  /* 0x000000010a0ad824 */ /* 0x000fe200078e0a05 */
[C---:B------:R-:W-:Y:S02]  /*4e30*/  ISETP.GT.U32.AND P5, PT, R5.reuse, R88, PT ;  /* 0x000000580500720c */ /* 0x040fe40003fa4070 */
[C---:B------:R-:W-:Y:S01]  /*4e40*/  ISETP.GT.U32.AND P2, PT, R5.reuse, R86, PT ;  /* 0x000000560500720c */ /* 0x040fe20003f44070 */
[----:B------:R-:W-:Y:S01]  /*4e50*/  @!P4 IMAD.MOV R82, RZ, RZ, -R82 ;  /* 0x000000ffff52c224 */ /* 0x000fe200078e0a52 */
[----:B------:R-:W-:Y:S01]  /*4e60*/  ISETP.GT.U32.AND P4, PT, R5, R10, PT ;  /* 0x0000000a0500720c */ /* 0x000fe20003f84070 */
[----:B------:R-:W-:Y:S01]  /*4e70*/  @!P6 IMAD.MOV R80, RZ, RZ, -R80 ;  /* 0x000000ffff50e224 */ /* 0x000fe200078e0a50 */
[----:B------:R-:W-:-:S02]  /*4e80*/  ISETP.GE.AND P6, PT, R83, RZ, PT ;  /* 0x000000ff5300720c */ /* 0x000fc40003fc6270 */
[----:B------:R-:W-:-:S05]  /*4e90*/  ISETP.GE.AND P0, PT, R81, RZ, PT ;  /* 0x000000ff5100720c */ /* 0x000fca0003f06270 */
[--C-:B------:R-:W-:Y:S01]  /*4ea0*/  @!P5 IMAD.IADD R88, R88, 0x1, -R5.reuse ;  /* 0x000000015858d824 */ /* 0x100fe200078e0a05 */
[----:B------:R-:W-:Y:S01]  /*4eb0*/  ISETP.GE.AND P5, PT, R67, RZ, PT ;  /* 0x000000ff4300720c */ /* 0x000fe20003fa6270 */
[--C-:B------:R-:W-:Y:S01]  /*4ec0*/  @!P2 IMAD.IADD R86, R86, 0x1, -R5.reuse ;  /* 0x000000015656a824 */ /* 0x100fe200078e0a05 */
[----:B------:R-:W-:Y:S01]  /*4ed0*/  LOP3.LUT P2, RZ, R9, R4, RZ, 0xfc, !PT ;  /* 0x0000000409ff7212 */ /* 0x000fe2000784fcff */
[----:B------:R-:W-:Y:S01]  /*4ee0*/  @!P4 IMAD.IADD R10, R10, 0x1, -R5 ;  /* 0x000000010a0ac824 */ /* 0x000fe200078e0a05 */
[----:B------:R-:W-:Y:S01]  /*4ef0*/  SHF.R.U32.HI R4, RZ, 0x3, R41 ;  /* 0x00000003ff047819 */ /* 0x000fe20000011629 */
[----:B------:R-:W-:Y:S01]  /*4f00*/  @!P6 IMAD.MOV R86, RZ, RZ, -R86 ;  /* 0x000000ffff56e224 */ /* 0x000fe200078e0a56 */
[----:B------:R-:W-:Y:S01]  /*4f10*/  ISETP.NE.AND P6, PT, R31, RZ, PT ;  /* 0x000000ff1f00720c */ /* 0x000fe20003fc5270 */
[----:B------:R-:W-:Y:S01]  /*4f20*/  @!P0 IMAD.MOV R84, RZ, RZ, -R84 ;  /* 0x000000ffff548224 */ /* 0x000fe200078e0a54 */
[----:B------:R-:W-:Y:S01]  /*4f30*/  LOP3.LUT P4, RZ, R4, 0x1, RZ, 0xc0, !PT ;  /* 0x0000000104ff7812 */ /* 0x000fe2000788c0ff */
[----:B------:R-:W-:Y:S01]  /*4f40*/  IMAD.MOV.U32 R4, RZ, RZ, R10 ;  /* 0x000000ffff047224 */ /* 0x000fe200078e000a */
[----:B------:R-:W-:-:S02]  /*4f50*/  LOP3.LUT R5, RZ, R31, RZ, 0x33, !PT ;  /* 0x0000001fff057212 */ /* 0x000fc400078e33ff */
[----:B------:R-:W-:Y:S01]  /*4f60*/  ISETP.GE.AND P0, PT, R85, RZ, PT ;  /* 0x000000ff5500720c */ /* 0x000fe20003f06270 */
[----:B------:R-:W-:Y:S01]  /*4f70*/  @!P5 IMAD.MOV R4, RZ, RZ, -R4 ;  /* 0x000000ffff04d224 */ /* 0x000fe200078e0a04 */
[----:B------:R-:W-:Y:S02]  /*4f80*/  SEL R163, R5, R8, !P6 ;  /* 0x0000000805a37207 */ /* 0x000fe40007000000 */
[----:B------:R-:W-:Y:S02]  /*4f90*/  SHF.R.S32.HI R252, RZ, 0x1f, R213 ;  /* 0x0000001ffffc7819 */ /* 0x000fe400000114d5 */
[----:B------:R-:W-:Y:S01]  /*4fa0*/  IADD3 R8, P5, PT, R213, R6, RZ ;  /* 0x00000006d5087210 */ /* 0x000fe20007fbe0ff */
[----:B------:R-:W-:Y:S01]  /*4fb0*/  VIADD R169, R2, 0x1f ;  /* 0x0000001f02a97836 */ /* 0x000fe20000000000 */
[----:B------:R-:W-:Y:S02]  /*4fc0*/  PRMT R164, RZ, 0x7610, R164 ;  /* 0x00007610ffa47816 */ /* 0x000fe400000000a4 */
[----:B------:R-:W-:Y:S01]  /*4fd0*/  LOP3.LUT R87, R3, 0x1f, RZ, 0xc0, !PT ;  /* 0x0000001f03577812 */ /* 0x000fe200078ec0ff */
[----:B------:R-:W-:Y:S01]  /*4fe0*/  IMAD.X R9, R252, 0x1, R7, P5 ;  /* 0x00000001fc097824 */ /* 0x000fe200028e0607 */
[----:B------:R-:W-:Y:S01]  /*4ff0*/  SEL R108, R5, R11, !P6 ;  /* 0x0000000b056c7207 */ /* 0x000fe20007000000 */
[----:B------:R-:W-:Y:S01]  /*5000*/  @!P0 IMAD.MOV R88, RZ, RZ, -R88 ;  /* 0x000000ffff588224 */ /* 0x000fe200078e0a58 */
[----:B------:R-:W-:Y:S01]  /*5010*/  ISETP.GT.AND P0, PT, R169, 0x1f, PT ;  /* 0x0000001fa900780c */ /* 0x000fe20003f04270 */
[----:B------:R-:W-:Y:S01]  /*5020*/  IMAD R212, R118, 0x1d, RZ ;  /* 0x0000001d76d47824 */ /* 0x000fe200078e02ff */
[----:B------:R0:W2:Y:S01]  /*5030*/  @P4 LDG.E.U8 R164, desc[UR14][R8.64] ;  /* 0x0000000e08a44981 */ /* 0x0000a2000c1e1100 */
[----:B------:R-:W-:Y:S01]  /*5040*/  IMAD R198, R87, R119, RZ ;  /* 0x0000007757c67224 */ /* 0x000fe200078e02ff */
[----:B------:R-:W-:-:S02]  /*5050*/  SHF.R.U32.HI R3, RZ, 0x2, R41 ;  /* 0x00000002ff037819 */ /* 0x000fc40000011629 */
[C---:B------:R-:W-:Y:S02]  /*5060*/  SEL R61, R5.reuse, R15, !P6 ;  /* 0x0000000f053d7207 */ /* 0x040fe40007000000 */
[C---:B------:R-:W-:Y:S02]  /*5070*/  SEL R31, R5.reuse, R22, !P6 ;  /* 0x00000016051f7207 */ /* 0x040fe40007000000 */
[C---:B------:R-:W-:Y:S02]  /*5080*/  SEL R103, R5.reuse, R12, !P6 ;  /* 0x0000000c05677207 */ /* 0x040fe40007000000 */
[C---:B------:R-:W-:Y:S02]  /*5090*/  SEL R101, R5.reuse, R13, !P6 ;  /* 0x0000000d05657207 */ /* 0x040fe40007000000 */
[C---:B------:R-:W-:Y:S02]  /*50a0*/  SEL R67, R5.reuse, R14, !P6 ;  /* 0x0000000e05437207 */ /* 0x040fe40007000000 */
[----:B------:R-:W-:-:S02]  /*50b0*/  SEL R50, R5, R16, !P6 ;  /* 0x0000001005327207 */ /* 0x000fc40007000000 */
[C---:B------:R-:W-:Y:S02]  /*50c0*/  SEL R49, R5.reuse, R17, !P6 ;  /* 0x0000001105317207 */ /* 0x040fe40007000000 */
[C---:B------:R-:W-:Y:S02]  /*50d0*/  SEL R48, R5.reuse, R18, !P6 ;  /* 0x0000001205307207 */ /* 0x040fe40007000000 */
[C---:B------:R-:W-:Y:S02]  /*50e0*/  SEL R44, R5.reuse, R20, !P6 ;  /* 0x00000014052c7207 */ /* 0x040fe40007000000 */
[C---:B------:R-:W-:Y:S02]  /*50f0*/  SEL R22, R5.reuse, R45, !P6 ;  /* 0x0000002d05167207 */ /* 0x040fe40007000000 */
[C---:B------:R-:W-:Y:S02]  /*5100*/  SEL R10, R5.reuse, R54, !P6 ;  /* 0x00000036050a7207 */ /* 0x040fe40007000000 */
[C---:B------:R-:W-:Y:S01]  /*5110*/  SEL R15, R5.reuse, R56, !P6 ;  /* 0x00000038050f7207 */ /* 0x040fe20007000000 */
[----:B------:R-:W-:Y:S01]  /*5120*/  IMAD R108, R108, UR6, RZ ;  /* 0x000000066c6c7c24 */ /* 0x000fe2000f8e02ff */
[----:B------:R-:W-:-:S02]  /*5130*/  SEL R19, R5, R19, !P6 ;  /* 0x0000001305137207 */ /* 0x000fc40007000000 */
        /* <DEDUP_REMOVED lines=48> */
[----:B------:R-:W-:Y:S02]  /*5440*/  SEL R45, R5, R4, !P6 ;  /* 0x00000004052d7207 */ /* 0x000fe40007000000 */
[----:B------:R-:W-:Y:S01]  /*5450*/  ISETP.LT.AND P0, PT, R87, R2, P0 ;  /* 0x000000025700720c */ /* 0x000fe20000701270 */
[----:B------:R-:W-:Y:S01]  /*5460*/  IMAD R210, R118, 0x1e, RZ ;  /* 0x0000001e76d27824 */ /* 0x000fe200078e02ff */
[----:B------:R-:W-:Y:S02]  /*5470*/  LOP3.LUT P5, RZ, R3, 0x1, RZ, 0xc0, !PT ;  /* 0x0000000103ff7812 */ /* 0x000fe400078ac0ff */
[----:B------:R-:W-:Y:S02]  /*5480*/  IADD3 R199, P6, PT, R198, UR18, RZ ;  /* 0x00000012c6c77c10 */ /* 0x000fe4000ffde0ff */
[----:B------:R-:W-:Y:S02]  /*5490*/  SHF.R.S32.HI R251, RZ, 0x1f, R212 ;  /* 0x0000001ffffb7819 */ /* 0x000fe400000114d4 */
[----:B------:R-:W-:Y:S01]  /*54a0*/  IADD3 R2, P4, PT, R212, R6, RZ ;  /* 0x00000006d4027210 */ /* 0x000fe20007f9e0ff */
[----:B------:R-:W-:Y:S01]  /*54b0*/  IMAD R103, R103, UR6, RZ ;  /* 0x0000000667677c24 */ /* 0x000fe2000f8e02ff */
[----:B------:R-:W-:-:S02]  /*54c0*/  LEA.HI.X.SX32 R198, R198, UR19, 0x1, P6 ;  /* 0x00000013c6c67c11 */ /* 0x000fc4000b0f0eff */
[-C--:B------:R-:W-:Y:S01]  /*54d0*/  IADD3 R107, P6, PT, R108, R199.reuse, RZ ;  /* 0x000000c76c6b7210 */ /* 0x080fe20007fde0ff */
[----:B------:R-:W-:Y:S01]  /*54e0*/  IMAD.X R3, R251, 0x1, R7, P4 ;  /* 0x00000001fb037824 */ /* 0x000fe200020e0607 */
[----:B------:R-:W-:Y:S01]  /*54f0*/  SHF.R.S32.HI R250, RZ, 0x1f, R210 ;  /* 0x0000001ffffa7819 */ /* 0x000fe200000114d2 */
[----:B------:R-:W-:Y:S01]  /*5500*/  IMAD R209, R118, 0x1f, RZ ;  /* 0x0000001f76d17824 */ /* 0x000fe200078e02ff */
[----:B------:R-:W-:Y:S02]  /*5510*/  IADD3 R4, P4, PT, R210, R6, RZ ;  /* 0x00000006d2047210 */ /* 0x000fe40007f9e0ff */
[----:B------:R-:W-:Y:S01]  /*5520*/  PRMT R161, RZ, 0x7610, R161 ;  /* 0x00007610ffa17816 */ /* 0x000fe200000000a1 */
[----:B------:R-:W-:Y:S01]  /*5530*/  IMAD R45, R45, UR6, RZ ;  /* 0x000000062d2d7c24 */ /* 0x000fe2000f8e02ff */
[----:B------:R-:W-:Y:S01]  /*5540*/  LEA.HI.X.SX32 R108, R108, R198, 0x1, P6 ;  /* 0x000000c66c6c7211 */ /* 0x000fe200030f0eff */
[----:B------:R-:W-:Y:S01]  /*5550*/  IMAD.X R5, R250, 0x1, R7, P4 ;  /* 0x00000001fa057824 */ /* 0x000fe200020e0607 */
[----:B------:R-:W-:-:S02]  /*5560*/  IADD3 R105, P6, PT, R103, R199, RZ ;  /* 0x000000c767697210 */ /* 0x000fc40007fde0ff */
[----:B------:R-:W-:Y:S01]  /*5570*/  SHF.R.S32.HI R249, RZ, 0x1f, R209 ;  /* 0x0000001ffff97819 */ /* 0x000fe200000114d1 */
[----:B------:R-:W3:Y:S01]  /*5580*/  @P5 LDG.E.U8 R161, desc[UR14][R2.64] ;  /* 0x0000000e02a15981 */ /* 0x000ee2000c1e1100 */
[----:B------:R-:W-:Y:S01]  /*5590*/  IADD3 R6, P4, PT, R209, R6, RZ ;  /* 0x00000006d1067210 */ /* 0x000fe20007f9e0ff */
[----:B------:R-:W-:Y:S01]  /*55a0*/  IMAD R101, R101, UR6, RZ ;  /* 0x0000000665657c24 */ /* 0x000fe2000f8e02ff */
[----:B------:R-:W-:Y:S02]  /*55b0*/  SHF.R.U32.HI R41, RZ, 0x1, R41 ;  /* 0x00000001ff297819 */ /* 0x000fe40000011629 */
[-C--:B------:R-:W-:Y:S02]  /*55c0*/  LEA.HI.X.SX32 R103, R103, R198.reuse, 0x1, P6 ;  /* 0x000000c667677211 */ /* 0x080fe400030f0eff */
[----:B------:R-:W-:Y:S01]  /*55d0*/  IADD3 R201, P6, PT, R45, R199, RZ ;  /* 0x000000c72dc97210 */ /* 0x000fe20007fde0ff */
[----:B------:R-:W-:Y:S01]  /*55e0*/  IMAD.X R7, R249, 0x1, R7, P4 ;  /* 0x00000001f9077824 */ /* 0x000fe200020e0607 */
[----:B------:R-:W-:Y:S01]  /*55f0*/  LOP3.LUT P4, RZ, R41, 0x1, RZ, 0xc0, !PT ;  /* 0x0000000129ff7812 */ /* 0x000fe2000788c0ff */
[----:B------:R-:W-:Y:S01]  /*5600*/  IMAD R67, R67, UR6, RZ ;  /* 0x0000000643437c24 */ /* 0x000fe2000f8e02ff */
[----:B------:R-:W-:-:S02]  /*5610*/  LEA.HI.X.SX32 R200, R45, R198, 0x1, P6 ;  /* 0x000000c62dc87211 */ /* 0x000fc400030f0eff */
[CC--:B------:R-:W-:Y:S01]  /*5620*/  IADD3 R104, P6, PT, R101.reuse, R199.reuse, RZ ;  /* 0x000000c765687210 */ /* 0x0c0fe20007fde0ff */
[----:B0-----:R-:W-:Y:S01]  /*5630*/  @P0 IMAD.MOV.U32 R8, RZ, RZ, R107 ;  /* 0x000000ffff080224 */ /* 0x001fe200078e006b */
[----:B------:R-:W-:Y:S01]  /*5640*/  PRMT R148, RZ, 0x7610, R148 ;  /* 0x00007610ff947816 */ /* 0x000fe20000000094 */
[----:B------:R-:W-:Y:S01]  /*5650*/  @P0 IMAD.MOV.U32 R9, RZ, RZ, R108 ;  /* 0x000000ffff090224 */ /* 0x000fe200078e006c */
[-C--:B------:R-:W-:Y:S01]  /*5660*/  LEA.HI.X.SX32 R101, R101, R198.reuse, 0x1, P6 ;  /* 0x000000c665657211 */ /* 0x080fe200030f0eff */
[----:B------:R-:W-:Y:S01]  /*5670*/  IMAD R61, R61, UR6, RZ ;  /* 0x000000063d3d7c24 */ /* 0x000fe2000f8e02ff */
[C---:B------:R-:W-:Y:S02]  /*5680*/  IADD3 R102, P6, PT, R67.reuse, R199, RZ ;  /* 0x000000c743667210 */ /* 0x040fe40007fde0ff */
[----:B------:R-:W-:Y:S01]  /*5690*/  PRMT R159, RZ, 0x7610, R159 ;  /* 0x00007610ff9f7816 */ /* 0x000fe2000000009f */
[----:B------:R0:W3:Y:S01]  /*56a0*/  @P0 LDG.E.U8 R148, desc[UR14][R8.64] ;  /* 0x0000000e08940981 */ /* 0x0000e2000c1e1100 */
[----:B------:R-:W-:Y:S01]  /*56b0*/  PRMT R109, RZ, 0x7610, R109 ;  /* 0x00007610ff6d7816 */ /* 0x000fe2000000006d */
[----:B------:R-:W-:Y:S01]  /*56c0*/  IMAD R50, R50, UR6, RZ ;  /* 0x0000000632327c24 */ /* 0x000fe2000f8e02ff */
[----:B------:R-:W-:-:S02]  /*56d0*/  LEA.HI.X.SX32 R100, R67, R198, 0x1, P6 ;  /* 0x000000c643647211 */ /* 0x000fc400030f0eff */
[CC--:B------:R-:W-:Y:S01]  /*56e0*/  IADD3 R99, P6, PT, R61.reuse, R199.reuse, RZ ;  /* 0x000000c73d637210 */ /* 0x0c0fe20007fde0ff */
[----:B------:R-:W3:Y:S01]  /*56f0*/  @P4 LDG.E.U8 R159, desc[UR14][R4.64] ;  /* 0x0000000e049f4981 */ /* 0x000ee2000c1e1100 */
[----:B0-----:R-:W-:Y:S02]  /*5700*/  @P0 IMAD.MOV.U32 R8, RZ, RZ, R201 ;  /* 0x000000ffff080224 */ /* 0x001fe400078e00c9 */
[----:B------:R-:W-:Y:S01]  /*5710*/  @P0 IMAD.MOV.U32 R9, RZ, RZ, R200 ;  /* 0x000000ffff090224 */ /* 0x000fe200078e00c8 */
[----:B------:R-:W-:Y:S01]  /*5720*/  LEA.HI.X.SX32 R97, R61, R198, 0x1, P6 ;  /* 0x000000c63d617211 */ /* 0x000fe200030f0eff */
[----:B------:R-:W-:Y:S01]  /*5730*/  IMAD R49, R49, UR6, RZ ;  /* 0x0000000631317c24 */ /* 0x000fe2000f8e02ff */
[----:B------:R-:W-:Y:S02]  /*5740*/  PRMT R147, RZ, 0x7610, R147 ;  /* 0x00007610ff937816 */ /* 0x000fe40000000093 */
[----:B------:R0:W3:Y:S01]  /*5750*/  @P0 LDG.E.U8 R109, desc[UR14][R8.64] ;  /* 0x0000000e086d0981 */ /* 0x0000e2000c1e1100 */
[----:B------:R-:W-:Y:S01]  /*5760*/  IADD3 R98, P6, PT, R50, R199, RZ ;  /* 0x000000c732627210 */ /* 0x000fe20007fde0ff */
[----:B------:R-:W-:Y:S01]  /*5770*/  IMAD R48, R48, UR6, RZ ;  /* 0x0000000630307c24 */ /* 0x000fe2000f8e02ff */
[----:B------:R-:W-:-:S02]  /*5780*/  PRMT R146, RZ, 0x7610, R146 ;  /* 0x00007610ff927816 */ /* 0x000fc40000000092 */
[----:B------:R-:W-:Y:S01]  /*5790*/  LEA.HI.X.SX32 R95, R50, R198, 0x1, P6 ;  /* 0x000000c6325f7211 */ /* 0x000fe200030f0eff */
[----:B0-----:R-:W-:Y:S02]  /*57a0*/  @P0 IMAD.MOV.U32 R8, RZ, RZ, R105 ;  /* 0x000000ffff080224 */ /* 0x001fe400078e0069 */
[----:B------:R-:W-:Y:S01]  /*57b0*/  @P0 IMAD.MOV.U32 R9, RZ, RZ, R103 ;  /* 0x000000ffff090224 */ /* 0x000fe200078e0067 */
[----:B------:R-:W-:-:S04]  /*57c0*/  IADD3 R96, P6, PT, R49, R199, RZ ;  /* 0x000000c731607210 */ /* 0x000fc80007fde0ff */
[----:B------:R0:W3:Y:S01]  /*57d0*/  @P0 LDG.E.U8 R147, desc[UR14][R8.64] ;  /* 0x0000000e08930981 */ /* 0x0000e2000c1e1100 */
[-C--:B------:R-:W-:Y:S01]  /*57e0*/  LEA.HI.X.SX32 R94, R49, R198.reuse, 0x1, P6 ;  /* 0x000000c6315e7211 */ /* 0x080fe200030f0eff */
[----:B------:R-:W-:Y:S01]  /*57f0*/  IMAD R44, R44, UR6, RZ ;  /* 0x000000062c2c7c24 */ /* 0x000fe2000f8e02ff */
[----:B------:R-:W-:Y:S02]  /*5800*/  PRMT R150, RZ, 0x7610, R150 ;  /* 0x00007610ff967816 */ /* 0x000fe40000000096 */
[CC--:B------:R-:W-:Y:S01]  /*5810*/  IADD3 R93, P6, PT, R48.reuse, R199.reuse, RZ ;  /* 0x000000c7305d7210 */ /* 0x0c0fe20007fde0ff */
[----:B0-----:R-:W-:Y:S02]  /*5820*/  @P0 IMAD.MOV.U32 R8, RZ, RZ, R104 ;  /* 0x000000ffff080224 */ /* 0x001fe400078e0068 */
[----:B------:R-:W-:Y:S01]  /*5830*/  @P0 IMAD.MOV.U32 R9, RZ, RZ, R101 ;  /* 0x000000ffff090224 */ /* 0x000fe200078e0065 */
[----:B------:R-:W-:Y:S01]  /*5840*/  PRMT R145, RZ, 0x7610, R145 ;  /* 0x00007610ff917816 */ /* 0x000fe20000000091 */
[----:B------:R-:W-:Y:S01]  /*5850*/  IMAD R43, R43, UR6, RZ ;  /* 0x000000062b2b7c24 */ /* 0x000fe2000f8e02ff */
[----:B------:R-:W-:Y:S01]  /*5860*/  LEA.HI.X.SX32 R91, R48, R198, 0x1, P6 ;  /* 0x000000c6305b7211 */ /* 0x000fe200030f0eff */
[----:B------:R-:W3:Y:S01]  /*5870*/  @!P3 LDG.E.U8 R150, desc[UR14][R6.64] ;  /* 0x0000000e0696b981 */ /* 0x000ee2000c1e1100 */
[----:B------:R-:W-:-:S03]  /*5880*/  IADD3 R92, P6, PT, R44, R199, RZ ;  /* 0x000000c72c5c7210 */ /* 0x000fc60007fde0ff */
[----:B------:R0:W3:Y:S01]  /*5890*/  @P0 LDG.E.U8 R146, desc[UR14][R8.64] ;  /* 0x0000000e08920981 */ /* 0x0000e2000c1e1100 */
[----:B------:R-:W-:Y:S01]  /*58a0*/  PRMT R157, RZ, 0x7610, R157 ;  /* 0x00007610ff9d7816 */ /* 0x000fe2000000009d */
[----:B------:R-:W-:Y:S01]  /*58b0*/  IMAD R42, R42, UR6, RZ ;  /* 0x000000062a2a7c24 */ /* 0x000fe2000f8e02ff */
[----:B------:R-:W-:Y:S01]  /*58c0*/  LEA.HI.X.SX32 R89, R44, R198, 0x1, P6 ;  /* 0x000000c62c597211 */ /* 0x000fe200030f0eff */
[----:B0-----:R-:W-:Y:S02]  /*58d0*/  @P0 IMAD.MOV.U32 R8, RZ, RZ, R102 ;  /* 0x000000ffff080224 */ /* 0x001fe400078e0066 */
[----:B------:R-:W-:Y:S01]  /*58e0*/  @P0 IMAD.MOV.U32 R9, RZ, RZ, R100 ;  /* 0x000000ffff090224 */ /* 0x000fe200078e0064 */
[----:B------:R-:W-:-:S04]  /*58f0*/  IADD3 R90, P6, PT, R43, R199, RZ ;  /* 0x000000c72b5a7210 */ /* 0x000fc80007fde0ff */
        /* <DEDUP_REMOVED lines=8> */
[----:B------:R-:W-:Y:S01]  /*5980*/  LEA.HI.X.SX32 R85, R42, R198, 0x1, P6 ;  /* 0x000000c62a557211 */ /* 0x000fe200030f0eff */
[----:B------:R-:W-:Y:S01]  /*5990*/  IMAD R35, R35, UR6, RZ ;  /* 0x0000000623237c24 */ /* 0x000fe2000f8e02ff */
[----:B------:R-:W-:Y:S02]  /*59a0*/  PRMT R141, RZ, 0x7610, R141 ;  /* 0x00007610ff8d7816 */ /* 0x000fe4000000008d */
[----:B------:R-:W-:Y:S01]  /*59b0*/  IADD3 R86, P6, PT, R37, R199, RZ ;  /* 0x000000c725567210 */ /* 0x000fe20007fde0ff */
[----:B0-----:R-:W-:Y:S02]  /*59c0*/  @P0 IMAD.MOV.U32 R8, RZ, RZ, R98 ;  /* 0x000000ffff080224 */ /* 0x001fe400078e0062 */
[----:B------:R-:W-:Y:S01]  /*59d0*/  @P0 IMAD.MOV.U32 R9, RZ, RZ, R95 ;  /* 0x000000ffff090224 */ /* 0x000fe200078e005f */
[----:B------:R-:W-:-:S04]  /*59e0*/  @!UP1 UIADD3 UR4, UPT, UPT, -UR4, 0x100000, URZ ;  /* 0x0010000004049890 */ /* 0x000fc8000fffe1ff */
[----:B------:R-:W-:Y:S02]  /*59f0*/  @!UP1 USHF.L.U32 UR5, UR4, 0xb, URZ ;  /* 0x0000000b04059899 */ /* 0x000fe400080006ff */
[----:B------:R-:W-:Y:S01]  /*5a00*/  @!UP1 USHF.L.U32 UR4, UR4, 0x1, URZ ;  /* 0x0000000104049899 */ /* 0x000fe200080006ff */
[----:B------:R0:W4:Y:S01]  /*5a10*/  @P0 LDG.E.U8 R143, desc[UR14][R8.64] ;  /* 0x0000000e088f0981 */ /* 0x000122000c1e1100 */
[----:B------:R-:W-:Y:S01]  /*5a20*/  LEA.HI.X.SX32 R83, R37, R198, 0x1, P6 ;  /* 0x000000c625537211 */ /* 0x000fe200030f0eff */
[----:B------:R-:W-:Y:S01]  /*5a30*/  IMAD R33, R33, UR6, RZ ;  /* 0x0000000621217c24 */ /* 0x000fe2000f8e02ff */
[----:B------:R-:W-:Y:S01]  /*5a40*/  IADD3 R84, P6, PT, R35, R199, RZ ;  /* 0x000000c723547210 */ /* 0x000fe20007fde0ff */
[----:B------:R-:W-:Y:S01]  /*5a50*/  IMAD R19, R19, UR6, RZ ;  /* 0x0000000613137c24 */ /* 0x000fe2000f8e02ff */
[----:B------:R-:W-:Y:S01]  /*5a60*/  PRMT R139, RZ, 0x7610, R139 ;  /* 0x00007610ff8b7816 */ /* 0x000fe2000000008b */
[----:B------:R-:W-:Y:S02]  /*5a70*/  IMAD R21, R21, UR6, RZ ;  /* 0x0000000615157c24 */ /* 0x000fe4000f8e02ff */
[----:B0-----:R-:W-:-:S02]  /*5a80*/  @P0 IMAD.MOV.U32 R8, RZ, RZ, R96 ;  /* 0x000000ffff080224 */ /* 0x001fc400078e0060 */
[----:B------:R-:W-:Y:S02]  /*5a90*/  @P0 IMAD.MOV.U32 R9, RZ, RZ, R94 ;  /* 0x000000ffff090224 */ /* 0x000fe400078e005e */
[----:B------:R-:W-:Y:S01]  /*5aa0*/  IMAD R25, R25, UR6, RZ ;  /* 0x0000000619197c24 */ /* 0x000fe2000f8e02ff */
[----:B------:R-:W-:Y:S02]  /*5ab0*/  VOTEU.ALL UP1, P1 ;  /* 0x0000000000ff7886 */ /* 0x000fe40000820000 */
[----:B------:R0:W4:Y:S01]  /*5ac0*/  @P0 LDG.E.U8 R141, desc[UR14][R8.64] ;  /* 0x0000000e088d0981 */ /* 0x000122000c1e1100 */
[-C--:B------:R-:W-:Y:S01]  /*5ad0*/  LEA.HI.X.SX32 R82, R35, R198.reuse, 0x1, P6 ;  /* 0x000000c623527211 */ /* 0x080fe200030f0eff */
[----:B------:R-:W-:Y:S01]  /*5ae0*/  IMAD R31, R31, UR6, RZ ;  /* 0x000000061f1f7c24 */ /* 0x000fe2000f8e02ff */
[-C--:B------:R-:W-:Y:S01]  /*5af0*/  IADD3 R81, P6, PT, R33, R199.reuse, RZ ;  /* 0x000000c721517210 */ /* 0x080fe20007fde0ff */
[----:B------:R-:W-:Y:S01]  /*5b00*/  IMAD R27, R27, UR6, RZ ;  /* 0x000000061b1b7c24 */ /* 0x000fe2000f8e02ff */
[-C--:B------:R-:W-:Y:S01]  /*5b10*/  IADD3 R53, P4, PT, R19, R199.reuse, RZ ;  /* 0x000000c713357210 */ /* 0x080fe20007f9e0ff */
[----:B------:R-:W-:Y:S01]  /*5b20*/  IMAD R29, R29, UR6, RZ ;  /* 0x000000061d1d7c24 */ /* 0x000fe2000f8e02ff */
[-C--:B------:R-:W-:Y:S01]  /*5b30*/  IADD3 R51, P5, PT, R21, R199.reuse, RZ ;  /* 0x000000c715337210 */ /* 0x080fe20007fbe0ff */
[----:B------:R-:W-:Y:S01]  /*5b40*/  IMAD R38, R38, UR6, RZ ;  /* 0x0000000626267c24 */ /* 0x000fe2000f8e02ff */
[----:B------:R-:W-:Y:S01]  /*5b50*/  IADD3 R47, P3, PT, R25, R199, RZ ;  /* 0x000000c7192f7210 */ /* 0x000fe20007f7e0ff */
[----:B0-----:R-:W-:Y:S01]  /*5b60*/  @P0 IMAD.MOV.U32 R8, RZ, RZ, R93 ;  /* 0x000000ffff080224 */ /* 0x001fe200078e005d */
[----:B------:R-:W-:Y:S01]  /*5b70*/  PRMT R137, RZ, 0x7610, R137 ;  /* 0x00007610ff897816 */ /* 0x000fe20000000089 */
[----:B------:R-:W-:Y:S01]  /*5b80*/  @P0 IMAD.MOV.U32 R9, RZ, RZ, R91 ;  /* 0x000000ffff090224 */ /* 0x000fe200078e005b */
[----:B------:R0:W1:Y:S01]  /*5b90*/  @!UP1 SYNCS.EXCH.64 URZ, [UR13+0x6008], UR4 ;  /* 0x006008040dff95b2 */ /* 0x0000620008000100 */
[----:B--2---:R2:W-:Y:S01]  /*5ba0*/  STS.U8 [R206+UR13+0x4000], R39 ;  /* 0x00400027ce007988 */ /* 0x0045e2000800000d */
[----:B------:R-:W-:-:S03]  /*5bb0*/  LEA.HI.X.SX32 R79, R33, R198, 0x1, P6 ;  /* 0x000000c6214f7211 */ /* 0x000fc600030f0eff */
[----:B------:R0:W4:Y:S01]  /*5bc0*/  @P0 LDG.E.U8 R139, desc[UR14][R8.64] ;  /* 0x0000000e088b0981 */ /* 0x000122000c1e1100 */
[-C--:B------:R-:W-:Y:S01]  /*5bd0*/  LEA.HI.X.SX32 R52, R19, R198.reuse, 0x1, P4 ;  /* 0x000000c613347211 */ /* 0x080fe200020f0eff */
[----:B------:R-:W-:Y:S01]  /*5be0*/  IMAD R36, R36, UR6, RZ ;  /* 0x0000000624247c24 */ /* 0x000fe2000f8e02ff */
[-C--:B------:R-:W-:Y:S01]  /*5bf0*/  LEA.HI.X.SX32 R50, R21, R198.reuse, 0x1, P5 ;  /* 0x000000c615327211 */ /* 0x080fe200028f0eff */
[----:B------:R-:W-:Y:S01]  /*5c00*/  IMAD R34, R34, UR6, RZ ;  /* 0x0000000622227c24 */ /* 0x000fe2000f8e02ff */
[----:B------:R-:W-:Y:S01]  /*5c10*/  LEA.HI.X.SX32 R46, R25, R198, 0x1, P3 ;  /* 0x000000c6192e7211 */ /* 0x000fe200018f0eff */
[----:B------:R-:W-:Y:S01]  /*5c20*/  IMAD R30, R30, UR6, RZ ;  /* 0x000000061e1e7c24 */ /* 0x000fe2000f8e02ff */
[-C--:B------:R-:W-:Y:S01]  /*5c30*/  IADD3 R80, P6, PT, R31, R199.reuse, RZ ;  /* 0x000000c71f507210 */ /* 0x080fe20007fde0ff */
[----:B0-----:R-:W-:Y:S02]  /*5c40*/  @P0 IMAD.MOV.U32 R8, RZ, RZ, R92 ;  /* 0x000000ffff080224 */ /* 0x001fe400078e005c */
[----:B------:R-:W-:Y:S01]  /*5c50*/  @P0 IMAD.MOV.U32 R9, RZ, RZ, R89 ;  /* 0x000000ffff090224 */ /* 0x000fe200078e0059 */
[----:B------:R-:W-:-:S02]  /*5c60*/  IADD3 R45, P4, PT, R27, R199, RZ ;  /* 0x000000c71b2d7210 */ /* 0x000fc40007f9e0ff */
[-C--:B------:R-:W-:Y:S02]  /*5c70*/  IADD3 R43, P5, PT, R29, R199.reuse, RZ ;  /* 0x000000c71d2b7210 */ /* 0x080fe40007fbe0ff */
[-C--:B--2---:R-:W-:Y:S01]  /*5c80*/  IADD3 R39, P3, PT, R38, R199.reuse, RZ ;  /* 0x000000c726277210 */ /* 0x084fe20007f7e0ff */
[----:B------:R0:W2:Y:S01]  /*5c90*/  @P0 LDG.E.U8 R137, desc[UR14][R8.64] ;  /* 0x0000000e08890981 */ /* 0x0000a2000c1e1100 */
[----:B------:R-:W-:Y:S01]  /*5ca0*/  PRMT R135, RZ, 0x7610, R135 ;  /* 0x00007610ff877816 */ /* 0x000fe20000000087 */
[----:B------:R-:W-:Y:S01]  /*5cb0*/  IMAD R23, R23, UR6, RZ ;  /* 0x0000000617177c24 */ /* 0x000fe2000f8e02ff */
[-C--:B------:R-:W-:Y:S01]  /*5cc0*/  LEA.HI.X.SX32 R77, R31, R198.reuse, 0x1, P6 ;  /* 0x000000c61f4d7211 */ /* 0x080fe200030f0eff */
[----:B------:R-:W-:Y:S01]  /*5cd0*/  IMAD R28, R28, UR6, RZ ;  /* 0x000000061c1c7c24 */ /* 0x000fe2000f8e02ff */
[-C--:B------:R-:W-:Y:S01]  /*5ce0*/  LEA.HI.X.SX32 R44, R27, R198.reuse, 0x1, P4 ;  /* 0x000000c61b2c7211 */ /* 0x080fe200020f0eff */
[----:B------:R-:W-:Y:S01]  /*5cf0*/  IMAD R26, R26, UR6, RZ ;  /* 0x000000061a1a7c24 */ /* 0x000fe2000f8e02ff */
[-C--:B------:R-:W-:Y:S01]  /*5d00*/  LEA.HI.X.SX32 R42, R29, R198.reuse, 0x1, P5 ;  /* 0x000000c61d2a7211 */ /* 0x080fe200028f0eff */
[----:B------:R-:W-:Y:S01]  /*5d10*/  IMAD R76, R76, UR6, RZ ;  /* 0x000000064c4c7c24 */ /* 0x000fe2000f8e02ff */
[----:B------:R-:W-:Y:S01]  /*5d20*/  LEA.HI.X.SX32 R38, R38, R198, 0x1, P3 ;  /* 0x000000c626267211 */ /* 0x000fe200018f0eff */
[----:B0-----:R-:W-:Y:S01]  /*5d30*/  @P0 IMAD.MOV.U32 R8, RZ, RZ, R90 ;  /* 0x000000ffff080224 */ /* 0x001fe200078e005a */
[-C--:B------:R-:W-:Y:S01]  /*5d40*/  IADD3 R37, P4, PT, R36, R199.reuse, RZ ;  /* 0x000000c724257210 */ /* 0x080fe20007f9e0ff */
[----:B------:R-:W-:Y:S01]  /*5d50*/  @P0 IMAD.MOV.U32 R9, RZ, RZ, R88 ;  /* 0x000000ffff090224 */ /* 0x000fe200078e0058 */
[----:B------:R-:W-:-:S02]  /*5d60*/  IADD3 R35, P5, PT, R34, R199, RZ ;  /* 0x000000c722237210 */ /* 0x000fc40007fbe0ff */
[-C--:B------:R-:W-:Y:S01]  /*5d70*/  IADD3 R31, P3, PT, R30, R199.reuse, RZ ;  /* 0x000000c71e1f7210 */ /* 0x080fe20007f7e0ff */
[----:B------:R-:W-:Y:S01]  /*5d80*/  IMAD R22, R22, UR6, RZ ;  /* 0x0000000616167c24 */ /* 0x000fe2000f8e02ff */
[----:B------:R0:W2:Y:S01]  /*5d90*/  @P0 LDG.E.U8 R135, desc[UR14][R8.64] ;  /* 0x0000000e08870981 */ /* 0x0000a2000c1e1100 */
[----:B------:R-:W-:Y:S01]  /*5da0*/  PRMT R133, RZ, 0x7610, R133 ;  /* 0x00007610ff857816 */ /* 0x000fe20000000085 */
[----:B------:R-:W-:Y:S01]  /*5db0*/  IMAD R73, R73, UR6, RZ ;  /* 0x0000000649497c24 */ /* 0x000fe2000f8e02ff */
[-C--:B------:R-:W-:Y:S01]  /*5dc0*/  LEA.HI.X.SX32 R36, R36, R198.reuse, 0x1, P4 ;  /* 0x000000c624247211 */ /* 0x080fe200020f0eff */
[----:B------:R-:W-:Y:S01]  /*5dd0*/  IMAD R72, R72, UR6, RZ ;  /* 0x0000000648487c24 */ /* 0x000fe2000f8e02ff */
[-C--:B------:R-:W-:Y:S02]  /*5de0*/  LEA.HI.X.SX32 R34, R34, R198.reuse, 0x1, P5 ;  /* 0x000000c622227211 */ /* 0x080fe400028f0eff */
[----:B------:R-:W-:Y:S02]  /*5df0*/  LEA.HI.X.SX32 R30, R30, R198, 0x1, P3 ;  /* 0x000000c61e1e7211 */ /* 0x000fe400018f0eff */
[-C--:B------:R-:W-:Y:S01]  /*5e00*/  IADD3 R49, P6, PT, R23, R199.reuse, RZ ;  /* 0x000000c717317210 */ /* 0x080fe20007fde0ff */
[----:B0-----:R-:W-:Y:S01]  /*5e10*/  @P0 IMAD.MOV.U32 R8, RZ, RZ, R87 ;  /* 0x000000ffff080224 */ /* 0x001fe200078e0057 */
[-C--:B------:R-:W-:Y:S01]  /*5e20*/  IADD3 R29, P4, PT, R28, R199.reuse, RZ ;  /* 0x000000c71c1d7210 */ /* 0x080fe20007f9e0ff */
[----:B------:R-:W-:Y:S01]  /*5e30*/  @P0 IMAD.MOV.U32 R9, RZ, RZ, R85 ;  /* 0x000000ffff090224 */ /* 0x000fe200078e0055 */
[----:B------:R-:W-:-:S02]  /*5e40*/  IADD3 R27, P5, PT, R26, R199, RZ ;  /* 0x000000c71a1b7210 */ /* 0x000fc40007fbe0ff */
[----:B------:R-:W-:Y:S01]  /*5e50*/  IADD3 R78, P3, PT, R76, R199, RZ ;  /* 0x000000c74c4e7210 */ /* 0x000fe20007f7e0ff */
[----:B------:R-:W-:Y:S01]  /*5e60*/  IMAD R18, R18, UR6, RZ ;  /* 0x0000000612127c24 */ /* 0x000fe2000f8e02ff */
[-C--:B------:R-:W-:Y:S01]  /*5e70*/  LEA.HI.X.SX32 R48, R23, R198.reuse, 0x1, P6 ;  /* 0x000000c617307211 */ /* 0x080fe200030f0eff */
[----:B------:R0:W2:Y:S01]  /*5e80*/  @P0 LDG.E.U8 R133, desc[UR14][R8.64] ;  /* 0x0000000e08850981 */ /* 0x0000a2000c1e1100 */
[-C--:B------:R-:W-:Y:S01]  /*5e90*/  LEA.HI.X.SX32 R28, R28, R198.reuse, 0x1, P4 ;  /* 0x000000c61c1c7211 */ /* 0x080fe200020f0eff */
[----:B------:R-:W-:Y:S01]  /*5ea0*/  IMAD R70, R70, UR6, RZ ;  /* 0x0000000646467c24 */ /* 0x000fe2000f8e02ff */
[-C--:B------:R-:W-:Y:S01]  /*5eb0*/  LEA.HI.X.SX32 R26, R26, R198.reuse, 0x1, P5 ;  /* 0x000000c61a1a7211 */ /* 0x080fe200028f0eff */
[----:B------:R-:W-:Y:S01]  /*5ec0*/  IMAD R68, R68, UR6, RZ ;  /* 0x0000000644447c24 */ /* 0x000fe2000f8e02ff */
[----:B------:R-:W-:Y:S01]  /*5ed0*/  LEA.HI.X.SX32 R76, R76, R198, 0x1, P3 ;  /* 0x000000c64c4c7211 */ /* 0x000fe200018f0eff */
[----:B------:R-:W-:Y:S01]  /*5ee0*/  IMAD R40, R40, UR6, RZ ;  /* 0x0000000628287c24 */ /* 0x000fe2000f8e02ff */
[----:B------:R-:W-:-:S02]  /*5ef0*/  PRMT R131, RZ, 0x7610, R131 ;  /* 0x00007610ff837816 */ /* 0x000fc40000000083 */
[-C--:B------:R-:W-:Y:S01]  /*5f00*/  IADD3 R23, P4, PT, R22, R199.reuse, RZ ;  /* 0x000000c716177210 */ /* 0x080fe20007f9e0ff */
[----:B0-----:R-:W-:Y:S01]  /*5f10*/  @P0 IMAD.MOV.U32 R8, RZ, RZ, R86 ;  /* 0x000000ffff080224 */ /* 0x001fe200078e0056 */
[CC--:B------:R-:W-:Y:S01]  /*5f20*/  IADD3 R75, P5, PT, R73.reuse, R199.reuse, RZ ;  /* 0x000000c7494b7210 */ /* 0x0c0fe20007fbe0ff */
[----:B------:R-:W-:Y:S01]  /*5f30*/  @P0 IMAD.MOV.U32 R9, RZ, RZ, R83 ;  /* 0x000000ffff090224 */ /* 0x000fe200078e0053 */
[-C--:B------:R-:W-:Y:S01]  /*5f40*/  IADD3 R74, P3, PT, R72, R199.reuse, RZ ;  /* 0x000000c7484a7210 */ /* 0x080fe20007f7e0ff */
[----:B------:R-:W-:Y:S01]  /*5f50*/  IMAD R14, R14, UR6, RZ ;  /* 0x000000060e0e7c24 */ /* 0x000fe2000f8e02ff */
[-C--:B------:R-:W-:Y:S01]  /*5f60*/  LEA.HI.X.SX32 R22, R22, R198.reuse, 0x1, P4 ;  /* 0x000000c616167211 */ /* 0x080fe200020f0eff */
[----:B------:R-:W-:Y:S01]  /*5f70*/  IMAD R66, R66, UR6, RZ ;  /* 0x0000000642427c24 */ /* 0x000fe2000f8e02ff */
[-C--:B------:R-:W-:Y:S01]  /*5f80*/  LEA.HI.X.SX32 R73, R73, R198.reuse, 0x1, P5 ;  /* 0x000000c649497211 */ /* 0x080fe200028f0eff */
[----:B------:R-:W-:Y:S01]  /*5f90*/  IMAD R64, R64, UR6, RZ ;  /* 0x0000000640407c24 */ /* 0x000fe2000f8e02ff */
[----:B------:R-:W-:Y:S01]  /*5fa0*/  LEA.HI.X.SX32 R72, R72, R198, 0x1, P3 ;  /* 0x000000c648487211 */ /* 0x000fe200018f0eff */
[----:B------:R0:W2:Y:S01]  /*5fb0*/  @P0 LDG.E.U8 R131, desc[UR14][R8.64] ;  /* 0x0000000e08830981 */ /* 0x0000a2000c1e1100 */
[-C--:B------:R-:W-:Y:S01]  /*5fc0*/  IADD3 R19, P4, PT, R18, R199.reuse, RZ ;  /* 0x000000c712137210 */ /* 0x080fe20007f9e0ff */
[----:B------:R-:W-:Y:S01]  /*5fd0*/  IMAD R32, R32, UR6, RZ ;  /* 0x0000000620207c24 */ /* 0x000fe2000f8e02ff */
[----:B------:R-:W-:-:S02]  /*5fe0*/  IADD3 R71, P5, PT, R70, R199, RZ ;  /* 0x000000c746477210 */ /* 0x000fc40007fbe0ff */
[-C--:B------:R-:W-:Y:S02]  /*5ff0*/  IADD3 R69, P3, PT, R68, R199.reuse, RZ ;  /* 0x000000c744457210 */ /* 0x080fe40007f7e0ff */
[----:B------:R-:W-:Y:S02]  /*6000*/  PRMT R129, RZ, 0x7610, R129 ;  /* 0x00007610ff817816 */ /* 0x000fe40000000081 */
[-C--:B------:R-:W-:Y:S01]  /*6010*/  IADD3 R41, P6, PT, R40, R199.reuse, RZ ;  /* 0x000000c728297210 */ /* 0x080fe20007fde0ff */
[----:B0-----:R-:W-:Y:S02]  /*6020*/  @P0 IMAD.MOV.U32 R8, RZ, RZ, R84 ;  /* 0x000000ffff080224 */ /* 0x001fe400078e0054 */
[----:B------:R-:W-:Y:S01]  /*6030*/  @P0 IMAD.MOV.U32 R9, RZ, RZ, R82 ;  /* 0x000000ffff090224 */ /* 0x000fe200078e0052 */
[-C--:B------:R-:W-:Y:S01]  /*6040*/  LEA.HI.X.SX32 R18, R18, R198.reuse, 0x1, P4 ;  /* 0x000000c612127211 */ /* 0x080fe200020f0eff */
[----:B------:R-:W-:Y:S01]  /*6050*/  IMAD R6, R15, UR6, RZ ;  /* 0x000000060f067c24 */ /* 0x000fe2000f8e02ff */
[-C--:B------:R-:W-:Y:S01]  /*6060*/  LEA.HI.X.SX32 R70, R70, R198.reuse, 0x1, P5 ;  /* 0x000000c646467211 */ /* 0x080fe200028f0eff */
[----:B------:R-:W-:Y:S01]  /*6070*/  IMAD R10, R10, UR6, RZ ;  /* 0x000000060a0a7c24 */ /* 0x000fe2000f8e02ff */
[-C--:B------:R-:W-:Y:S01]  /*6080*/  LEA.HI.X.SX32 R68, R68, R198.reuse, 0x1, P3 ;  /* 0x000000c644447211 */ /* 0x080fe200018f0eff */
[----:B------:R-:W-:Y:S01]  /*6090*/  IMAD R62, R62, UR6, RZ ;  /* 0x000000063e3e7c24 */ /* 0x000fe2000f8e02ff */
[----:B------:R-:W-:Y:S01]  /*60a0*/  LEA.HI.X.SX32 R40, R40, R198, 0x1, P6 ;  /* 0x000000c628287211 */ /* 0x000fe200030f0eff */
[----:B------:R-:W-:Y:S01]  /*60b0*/  IMAD R60, R60, UR6, RZ ;  /* 0x000000063c3c7c24 */ /* 0x000fe2000f8e02ff */
[-C--:B------:R-:W-:Y:S01]  /*60c0*/  IADD3 R15, P4, PT, R14, R199.reuse, RZ ;  /* 0x000000c70e0f7210 */ /* 0x080fe20007f9e0ff */
[----:B------:R-:W-:Y:S01]  /*60d0*/  IMAD R24, R24, UR6, RZ ;  /* 0x0000000618187c24 */ /* 0x000fe2000f8e02ff */
[-C--:B------:R-:W-:Y:S01]  /*60e0*/  IADD3 R67, P5, PT, R66, R199.reuse, RZ ;  /* 0x000000c742437210 */ /* 0x080fe20007fbe0ff */
[----:B------:R0:W2:Y:S01]  /*60f0*/  @P0 LDG.E.U8 R129, desc[UR14][R8.64] ;  /* 0x0000000e08810981 */ /* 0x0000a2000c1e1100 */
[----:B------:R-:W-:-:S02]  /*6100*/  IADD3 R65, P3, PT, R64, R199, RZ ;  /* 0x000000c740417210 */ /* 0x000fc40007f7e0ff */
[-C--:B------:R-:W-:Y:S02]  /*6110*/  IADD3 R33, P6, PT, R32, R199.reuse, RZ ;  /* 0x000000c720217210 */ /* 0x080fe40007fde0ff */
[----:B------:R-:W-:Y:S01]  /*6120*/  PRMT R127, RZ, 0x7610, R127 ;  /* 0x00007610ff7f7816 */ /* 0x000fe2000000007f */
[----:B------:R-:W-:Y:S01]  /*6130*/  IMAD R2, R11, UR6, RZ ;  /* 0x000000060b027c24 */ /* 0x000fe2000f8e02ff */
[-C--:B------:R-:W-:Y:S01]  /*6140*/  LEA.HI.X.SX32 R14, R14, R198.reuse, 0x1, P4 ;  /* 0x000000c60e0e7211 */ /* 0x080fe200020f0eff */
[----:B------:R-:W-:Y:S01]  /*6150*/  IMAD R58, R58, UR6, RZ ;  /* 0x000000063a3a7c24 */ /* 0x000fe2000f8e02ff */
[-C--:B------:R-:W-:Y:S01]  /*6160*/  LEA.HI.X.SX32 R66, R66, R198.reuse, 0x1, P5 ;  /* 0x000000c642427211 */ /* 0x080fe200028f0eff */
[----:B0-----:R-:W-:Y:S01]  /*6170*/  @P0 IMAD.MOV.U32 R8, RZ, RZ, R81 ;  /* 0x000000ffff080224 */ /* 0x001fe200078e0051 */
[-C--:B------:R-:W-:Y:S01]  /*6180*/  LEA.HI.X.SX32 R64, R64, R198.reuse, 0x1, P3 ;  /* 0x000000c640407211 */ /* 0x080fe200018f0eff */
[----:B------:R-:W-:Y:S01]  /*6190*/  @P0 IMAD.MOV.U32 R9, RZ, RZ, R79 ;  /* 0x000000ffff090224 */ /* 0x000fe200078e004f */
        /* <DEDUP_REMOVED lines=18> */
[----:B------:R-:W-:-:S02]  /*62c0*/  IADD3 R7, P4, PT, R6, R199, RZ ;  /* 0x000000c706077210 */ /* 0x000fc40007f9e0ff */
[-C--:B------:R-:W-:Y:S01]  /*62d0*/  IADD3 R59, P3, PT, R58, R199.reuse, RZ ;  /* 0x000000c73a3b7210 */ /* 0x080fe20007f7e0ff */
[----:B------:R0:W2:Y:S01]  /*62e0*/  @P0 LDG.E.U8 R125, desc[UR14][R8.64] ;  /* 0x0000000e087d0981 */ /* 0x0000a2000c1e1100 */
[-C--:B------:R-:W-:Y:S02]  /*62f0*/  IADD3 R5, P5, PT, R4, R199.reuse, RZ ;  /* 0x000000c704057210 */ /* 0x080fe40007fbe0ff */
[-C--:B------:R-:W-:Y:S01]  /*6300*/  IADD3 R21, P6, PT, R20, R199.reuse, RZ ;  /* 0x000000c714157210 */ /* 0x080fe20007fde0ff */
[----:B------:R-:W-:Y:S01]  /*6310*/  IMAD R149, R149, UR6, RZ ;  /* 0x0000000695957c24 */ /* 0x000fe2000f8e02ff */
[-C--:B------:R-:W-:Y:S01]  /*6320*/  LEA.HI.X.SX32 R6, R6, R198.reuse, 0x1, P4 ;  /* 0x000000c606067211 */ /* 0x080fe200020f0eff */
[----:B------:R-:W-:Y:S01]  /*6330*/  IMAD R158, R158, UR6, RZ ;  /* 0x000000069e9e7c24 */ /* 0x000fe2000f8e02ff */
[-C--:B------:R-:W-:Y:S01]  /*6340*/  LEA.HI.X.SX32 R58, R58, R198.reuse, 0x1, P3 ;  /* 0x000000c63a3a7211 */ /* 0x080fe200018f0eff */
[----:B------:R-:W-:Y:S01]  /*6350*/  IMAD R163, R163, UR6, RZ ;  /* 0x00000006a3a37c24 */ /* 0x000fe2000f8e02ff */
[-C--:B------:R-:W-:Y:S01]  /*6360*/  LEA.HI.X.SX32 R4, R4, R198.reuse, 0x1, P5 ;  /* 0x000000c604047211 */ /* 0x080fe200028f0eff */
[----:B0-----:R-:W-:Y:S01]  /*6370*/  IMAD R8, R17, UR6, RZ ;  /* 0x0000000611087c24 */ /* 0x001fe2000f8e02ff */
[----:B------:R-:W-:Y:S01]  /*6380*/  LEA.HI.X.SX32 R20, R20, R198, 0x1, P6 ;  /* 0x000000c614147211 */ /* 0x000fe200030f0eff */
[----:B------:R-:W-:Y:S01]  /*6390*/  IMAD R12, R12, UR6, RZ ;  /* 0x000000060c0c7c24 */ /* 0x000fe2000f8e02ff */
[----:B------:R-:W-:-:S02]  /*63a0*/  IADD3 R57, P3, PT, R56, R199, RZ ;  /* 0x000000c738397210 */ /* 0x000fc40007f7e0ff */
[-C--:B------:R-:W-:Y:S02]  /*63b0*/  IADD3 R3, P4, PT, R2, R199.reuse, RZ ;  /* 0x000000c702037210 */ /* 0x080fe40007f9e0ff */
[-C--:B------:R-:W-:Y:S02]  /*63c0*/  IADD3 R55, P5, PT, R54, R199.reuse, RZ ;  /* 0x000000c736377210 */ /* 0x080fe40007fbe0ff */
[----:B------:R-:W-:Y:S01]  /*63d0*/  IADD3 R17, P6, PT, R16, R199, RZ ;  /* 0x000000c710117210 */ /* 0x000fe20007fde0ff */
[----:B------:R-:W-:Y:S01]  /*63e0*/  IMAD R171, R171, UR6, RZ ;  /* 0x00000006abab7c24 */ /* 0x000fe2000f8e02ff */
[-C--:B------:R-:W-:Y:S01]  /*63f0*/  LEA.HI.X.SX32 R56, R56, R198.reuse, 0x1, P3 ;  /* 0x000000c638387211 */ /* 0x080fe200018f0eff */
[----:B------:R-:W-:Y:S01]  /*6400*/  IMAD R179, R179, UR6, RZ ;  /* 0x00000006b3b37c24 */ /* 0x000fe2000f8e02ff */
[-C--:B------:R-:W-:Y:S01]  /*6410*/  LEA.HI.X.SX32 R2, R2, R198.reuse, 0x1, P4 ;  /* 0x000000c602027211 */ /* 0x080fe200020f0eff */
[----:B------:R-:W-:Y:S01]  /*6420*/  IMAD R183, R183, UR6, RZ ;  /* 0x00000006b7b77c24 */ /* 0x000fe2000f8e02ff */
[----:B------:R-:W-:-:S02]  /*6430*/  LEA.HI.X.SX32 R54, R54, R198, 0x1, P5 ;  /* 0x000000c636367211 */ /* 0x000fc400028f0eff */
[-C--:B------:R-:W-:Y:S02]  /*6440*/  LEA.HI.X.SX32 R16, R16, R198.reuse, 0x1, P6 ;  /* 0x000000c610107211 */ /* 0x080fe400030f0eff */
[-C--:B------:R-:W-:Y:S02]  /*6450*/  IADD3 R151, P3, PT, R149, R199.reuse, RZ ;  /* 0x000000c795977210 */ /* 0x080fe40007f7e0ff */
        /* <DEDUP_REMOVED lines=8> */
[-C--:B------:R-:W-:Y:S01]  /*64e0*/  LEA.HI.X.SX32 R163, R163, R198.reuse, 0x1, P5 ;  /* 0x000000c6a3a37211 */ /* 0x080fe200028f0eff */
[----:B------:R-:W-:Y:S01]  /*64f0*/  IMAD R110, R110, UR6, RZ ;  /* 0x000000066e6e7c24 */ /* 0x000fe2000f8e02ff */
[----:B------:R-:W-:-:S02]  /*6500*/  LEA.HI.X.SX32 R12, R12, R198, 0x1, P6 ;  /* 0x000000c60c0c7211 */ /* 0x000fc400030f0eff */
[-C--:B------:R-:W-:Y:S02]  /*6510*/  IADD3 R175, P3, PT, R171, R199.reuse, RZ ;  /* 0x000000c7abaf7210 */ /* 0x080fe40007f7e0ff */
[-C--:B------:R-:W-:Y:S02]  /*6520*/  IADD3 R181, P4, PT, R179, R199.reuse, RZ ;  /* 0x000000c7b3b57210 */ /* 0x080fe40007f9e0ff */
[-C--:B------:R-:W-:Y:S02]  /*6530*/  IADD3 R185, P5, PT, R183, R199.reuse, RZ ;  /* 0x000000c7b7b97210 */ /* 0x080fe40007fbe0ff */
[----:B------:R-:W-:Y:S02]  /*6540*/  IADD3 R9, P6, PT, R8, R199, RZ ;  /* 0x000000c708097210 */ /* 0x000fe40007fde0ff */
[-C--:B------:R-:W-:Y:S02]  /*6550*/  LEA.HI.X.SX32 R171, R171, R198.reuse, 0x1, P3 ;  /* 0x000000c6abab7211 */ /* 0x080fe400018f0eff */
[----:B------:R-:W-:-:S02]  /*6560*/  LEA.HI.X.SX32 R179, R179, R198, 0x1, P4 ;  /* 0x000000c6b3b37211 */ /* 0x000fc400020f0eff */
[-C--:B------:R-:W-:Y:S02]  /*6570*/  LEA.HI.X.SX32 R183, R183, R198.reuse, 0x1, P5 ;  /* 0x000000c6b7b77211 */ /* 0x080fe400028f0eff */
[----:B------:R-:W-:Y:S02]  /*6580*/  LEA.HI.X.SX32 R8, R8, R198, 0x1, P6 ;  /* 0x000000c608087211 */ /* 0x000fe400030f0eff */
[-C--:B------:R-:W-:Y:S02]  /*6590*/  IADD3 R189, P3, PT, R187, R199.reuse, RZ ;  /* 0x000000c7bbbd7210 */ /* 0x080fe40007f7e0ff */
[-C--:B------:R-:W-:Y:S02]  /*65a0*/  IADD3 R193, P4, PT, R191, R199.reuse, RZ ;  /* 0x000000c7bfc17210 */ /* 0x080fe40007f9e0ff */
[-C--:B------:R-:W-:Y:S02]  /*65b0*/  IADD3 R197, P5, PT, R195, R199.reuse, RZ ;  /* 0x000000c7c3c57210 */ /* 0x080fe40007fbe0ff */
[----:B------:R-:W-:-:S02]  /*65c0*/  IADD3 R199, P6, PT, R110, R199, RZ ;  /* 0x000000c76ec77210 */ /* 0x000fc40007fde0ff */
[-C--:B------:R-:W-:Y:S02]  /*65d0*/  LEA.HI.X.SX32 R187, R187, R198.reuse, 0x1, P3 ;  /* 0x000000c6bbbb7211 */ /* 0x080fe400018f0eff */
[-C--:B------:R-:W-:Y:S02]  /*65e0*/  LEA.HI.X.SX32 R191, R191, R198.reuse, 0x1, P4 ;  /* 0x000000c6bfbf7211 */ /* 0x080fe400020f0eff */
[-C--:B------:R-:W-:Y:S01]  /*65f0*/  LEA.HI.X.SX32 R195, R195, R198.reuse, 0x1, P5 ;  /* 0x000000c6c3c37211 */ /* 0x080fe200028f0eff */
[----:B------:R-:W-:Y:S01]  /*6600*/  @P0 IMAD.MOV.U32 R111, RZ, RZ, R76 ;  /* 0x000000ffff6f0224 */ /* 0x000fe200078e004c */
[----:B------:R-:W-:Y:S01]  /*6610*/  LEA.HI.X.SX32 R198, R110, R198, 0x1, P6 ;  /* 0x000000c66ec67211 */ /* 0x000fe200030f0eff */
[----:B------:R-:W-:Y:S01]  /*6620*/  @P0 IMAD.MOV.U32 R110, RZ, RZ, R78 ;  /* 0x000000ffff6e0224 */ /* 0x000fe200078e004e */
[----:B------:R-:W-:Y:S01]  /*6630*/  PRMT R112, RZ, 0x7610, R112 ;  /* 0x00007610ff707816 */ /* 0x000fe20000000070 */
[----:B------:R0:W-:Y:S05]  /*6640*/  STS.U8 [R206+UR13+0x4400], R113 ;  /* 0x00440071ce007988 */ /* 0x0001ea000800000d */
[----:B------:R1:W2:Y:S01]  /*6650*/  @P0 LDG.E.U8 R112, desc[UR14][R110.64] ;  /* 0x0000000e6e700981 */ /* 0x0002a2000c1e1100 */
[----:B0-----:R-:W-:-:S03]  /*6660*/  PRMT R113, RZ, 0x7610, R113 ;  /* 0x00007610ff717816 */ /* 0x001fc60000000071 */
[----:B------:R0:W-:Y:S01]  /*6670*/  STS.U8 [R206+UR13+0x4800], R114 ;  /* 0x00480072ce007988 */ /* 0x0001e2000800000d */
[----:B-1----:R-:W-:Y:S02]  /*6680*/  @P0 IMAD.MOV.U32 R110, RZ, RZ, R75 ;  /* 0x000000ffff6e0224 */ /* 0x002fe400078e004b */
[----:B------:R-:W-:Y:S01]  /*6690*/  @P0 IMAD.MOV.U32 R111, RZ, RZ, R73 ;  /* 0x000000ffff6f0224 */ /* 0x000fe200078e0049 */
[----:B------:R1:W-:Y:S01]  /*66a0*/  STS.U8 [R206+UR13+0x4c00], R116 ;  /* 0x004c0074ce007988 */ /* 0x0003e2000800000d */
[----:B0-----:R-:W-:-:S03]  /*66b0*/  PRMT R114, RZ, 0x7610, R114 ;  /* 0x00007610ff727816 */ /* 0x001fc60000000072 */
[----:B------:R0:W2:Y:S01]  /*66c0*/  @P0 LDG.E.U8 R113, desc[UR14][R110.64] ;  /* 0x0000000e6e710981 */ /* 0x0000a2000c1e1100 */
[----:B-1----:R-:W-:Y:S01]  /*66d0*/  LOP3.LUT R116, R206, 0x10, RZ, 0x3c, !PT ;  /* 0x00000010ce747812 */ /* 0x002fe200078e3cff */
[----:B0-----:R-:W-:Y:S02]  /*66e0*/  @P0 IMAD.MOV.U32 R110, RZ, RZ, R74 ;  /* 0x000000ffff6e0224 */ /* 0x001fe400078e004a */
[----:B------:R-:W-:Y:S02]  /*66f0*/  @P0 IMAD.MOV.U32 R111, RZ, RZ, R72 ;  /* 0x000000ffff6f0224 */ /* 0x000fe400078e0048 */
[----:B---3--:R0:W-:Y:S04]  /*6700*/  STS.U8 [R116+UR13+0x4080], R115 ;  /* 0x0040807374007988 */ /* 0x0081e8000800000d */
[----:B------:R1:W3:Y:S01]  /*6710*/  @P0 LDG.E.U8 R114, desc[UR14][R110.64] ;  /* 0x0000000e6e720981 */ /* 0x0002e2000c1e1100 */
[----:B0-----:R-:W-:Y:S01]  /*6720*/  PRMT R115, RZ, 0x7610, R115 ;  /* 0x00007610ff737816 */ /* 0x001fe20000000073 */
[----:B-1----:R-:W-:-:S02]  /*6730*/  @P0 IMAD.MOV.U32 R110, RZ, RZ, R71 ;  /* 0x000000ffff6e0224 */ /* 0x002fc400078e0047 */
[----:B------:R-:W-:Y:S01]  /*6740*/  @P0 IMAD.MOV.U32 R111, RZ, RZ, R70 ;  /* 0x000000ffff6f0224 */ /* 0x000fe200078e0046 */
[----:B------:R0:W-:Y:S04]  /*6750*/  STS.U8 [R116+UR13+0x4480], R120 ;  /* 0x0044807874007988 */ /* 0x0001e8000800000d */
[----:B------:R1:W2:Y:S01]  /*6760*/  @P0 LDG.E.U8 R115, desc[UR14][R110.64] ;  /* 0x0000000e6e730981 */ /* 0x0002a2000c1e1100 */
[----:B0-----:R-:W-:Y:S01]  /*6770*/  PRMT R120, RZ, 0x7610, R120 ;  /* 0x00007610ff787816 */ /* 0x001fe20000000078 */
[----:B-1----:R-:W-:Y:S02]  /*6780*/  @P0 IMAD.MOV.U32 R110, RZ, RZ, R69 ;  /* 0x000000ffff6e0224 */ /* 0x002fe400078e0045 */
[----:B------:R-:W-:Y:S01]  /*6790*/  @P0 IMAD.MOV.U32 R111, RZ, RZ, R68 ;  /* 0x000000ffff6f0224 */ /* 0x000fe200078e0044 */
[----:B------:R0:W-:Y:S04]  /*67a0*/  STS.U8 [R116+UR13+0x4880], R121 ;  /* 0x0048807974007988 */ /* 0x0001e8000800000d */
[----:B------:R1:W2:Y:S01]  /*67b0*/  @P0 LDG.E.U8 R120, desc[UR14][R110.64] ;  /* 0x0000000e6e780981 */ /* 0x0002a2000c1e1100 */
[----:B0-----:R-:W-:Y:S01]  /*67c0*/  PRMT R121, RZ, 0x7610, R121 ;  /* 0x00007610ff797816 */ /* 0x001fe20000000079 */
[----:B-1----:R-:W-:-:S02]  /*67d0*/  @P0 IMAD.MOV.U32 R110, RZ, RZ, R67 ;  /* 0x000000ffff6e0224 */ /* 0x002fc400078e0043 */
[----:B------:R-:W-:-:S05]  /*67e0*/  @P0 IMAD.MOV.U32 R111, RZ, RZ, R66 ;  /* 0x000000ffff6f0224 */ /* 0x000fca00078e0042 */
[----:B------:R0:W2:Y:S01]  /*67f0*/  @P0 LDG.E.U8 R121, desc[UR14][R110.64] ;  /* 0x0000000e6e790981 */ /* 0x0000a2000c1e1100 */
[----:B------:R-:W-:-:S03]  /*6800*/  LOP3.LUT R246, R206, 0x20, RZ, 0x3c, !PT ;  /* 0x00000020cef67812 */ /* 0x000fc600078e3cff */
[----:B------:R-:W-:Y:S04]  /*6810*/  STS.U8 [R116+UR13+0x4c80], R168 ;  /* 0x004c80a874007988 */ /* 0x000fe8000800000d */
[----:B-----5:R1:W-:Y:S01]  /*6820*/  STS.U8 [R246+UR13+0x4100], R122 ;  /* 0x0041007af6007988 */ /* 0x0203e2000800000d */
[----:B0-----:R-:W-:Y:S02]  /*6830*/  @P0 IMAD.MOV.U32 R110, RZ, RZ, R65 ;  /* 0x000000ffff6e0224 */ /* 0x001fe400078e0041 */
[----:B------:R-:W-:Y:S01]  /*6840*/  @P0 IMAD.MOV.U32 R111, RZ, RZ, R64 ;  /* 0x000000ffff6f0224 */ /* 0x000fe200078e0040 */
[----:B------:R0:W-:Y:S01]  /*6850*/  STS.U8 [R246+UR13+0x4500], R123 ;  /* 0x0045007bf6007988 */ /* 0x0001e2000800000d */
[----:B-1----:R-:W-:Y:S02]  /*6860*/  PRMT R122, RZ, 0x7610, R122 ;  /* 0x00007610ff7a7816 */ /* 0x002fe4000000007a */
[----:B0-----:R-:W-:-:S04]  /*6870*/  PRMT R123, RZ, 0x7610, R123 ;  /* 0x00007610ff7b7816 */ /* 0x001fc8000000007b */
[----:B------:R0:W5:Y:S01]  /*6880*/  @P0 LDG.E.U8 R122, desc[UR14][R110.64] ;  /* 0x0000000e6e7a0981 */ /* 0x000162000c1e1100 */
[----:B------:R-:W-:-:S03]  /*6890*/  LOP3.LUT R245, R206, 0x30, RZ, 0x3c, !PT ;  /* 0x00000030cef57812 */ /* 0x000fc600078e3cff */
[----:B------:R1:W-:Y:S01]  /*68a0*/  STS.U8 [R246+UR13+0x4900], R124 ;  /* 0x0049007cf6007988 */ /* 0x0003e2000800000d */
[----:B0-----:R-:W-:Y:S02]  /*68b0*/  @P0 IMAD.MOV.U32 R110, RZ, RZ, R63 ;  /* 0x000000ffff6e0224 */ /* 0x001fe400078e003f */
[----:B------:R-:W-:Y:S01]  /*68c0*/  @P0 IMAD.MOV.U32 R111, RZ, RZ, R62 ;  /* 0x000000ffff6f0224 */ /* 0x000fe200078e003e */
[----:B-1----:R-:W-:-:S04]  /*68d0*/  PRMT R124, RZ, 0x7610, R124 ;  /* 0x00007610ff7c7816 */ /* 0x002fc8000000007c */
[----:B------:R0:W2:Y:S04]  /*68e0*/  @P0 LDG.E.U8 R123, desc[UR14][R110.64] ;  /* 0x0000000e6e7b0981 */ /* 0x0000a8000c1e1100 */
[----:B------:R-:W-:Y:S01]  /*68f0*/  STS.U8 [R246+UR13+0x4d00], R166 ;  /* 0x004d00a6f6007988 */ /* 0x000fe2000800000d */
[----:B0-----:R-:W-:Y:S02]  /*6900*/  @P0 IMAD.MOV.U32 R110, RZ, RZ, R61 ;  /* 0x000000ffff6e0224 */ /* 0x001fe400078e003d */
[----:B------:R-:W-:Y:S01]  /*6910*/  @P0 IMAD.MOV.U32 R111, RZ, RZ, R60 ;  /* 0x000000ffff6f0224 */ /* 0x000fe200078e003c */
[----:B------:R0:W-:Y:S04]  /*6920*/  STS.U8 [R245+UR13+0x4180], R126 ;  /* 0x0041807ef5007988 */ /* 0x0001e8000800000d */
[----:B------:R1:W2:Y:S01]  /*6930*/  @P0 LDG.E.U8 R124, desc[UR14][R110.64] ;  /* 0x0000000e6e7c0981 */ /* 0x0002a2000c1e1100 */
        /* <DEDUP_REMOVED lines=8> */
[----:B------:R0:W-:Y:S01]  /*69c0*/  STS.U8 [R245+UR13+0x4980], R130 ;  /* 0x00498082f5007988 */ /* 0x0001e2000800000d */
[----:B------:R-:W-:-:S03]  /*69d0*/  LOP3.LUT R244, R206, 0x40, RZ, 0x3c, !PT ;  /* 0x00000040cef47812 */ /* 0x000fc600078e3cff */
[----:B------:R1:W2:Y:S01]  /*69e0*/  @P0 LDG.E.U8 R128, desc[UR14][R110.64] ;  /* 0x0000000e6e800981 */ /* 0x0002a2000c1e1100 */
[----:B0-----:R-:W-:-:S03]  /*69f0*/  PRMT R130, RZ, 0x7610, R130 ;  /* 0x00007610ff827816 */ /* 0x001fc60000000082 */
[----:B------:R-:W-:Y:S01]  /*6a00*/  STS.U8 [R245+UR13+0x4d80], R165 ;  /* 0x004d80a5f5007988 */ /* 0x000fe2000800000d */
[----:B-1----:R-:W-:Y:S02]  /*6a10*/  @P0 IMAD.MOV.U32 R110, RZ, RZ, R55 ;  /* 0x000000ffff6e0224 */ /* 0x002fe400078e0037 */
[----:B------:R-:W-:Y:S01]  /*6a20*/  @P0 IMAD.MOV.U32 R111, RZ, RZ, R54 ;  /* 0x000000ffff6f0224 */ /* 0x000fe200078e0036 */
[----:B----4-:R0:W-:Y:S04]  /*6a30*/  STS.U8 [R244+UR13+0x4200], R132 ;  /* 0x00420084f4007988 */ /* 0x0101e8000800000d */
[----:B------:R1:W4:Y:S01]  /*6a40*/  @P0 LDG.E.U8 R130, desc[UR14][R110.64] ;  /* 0x0000000e6e820981 */ /* 0x000322000c1e1100 */
        /* <DEDUP_REMOVED lines=15> */
[----:B------:R0:W-:Y:S04]  /*6b40*/  STS.U8 [R243+UR13+0x4280], R138 ;  /* 0x0042808af3007988 */ /* 0x0001e8000800000d */
[----:B------:R1:W2:Y:S01]  /*6b50*/  @P0 LDG.E.U8 R136, desc[UR14][R110.64] ;  /* 0x0000000e6e880981 */ /* 0x0002a2000c1e1100 */
[----:B0-----:R-:W-:Y:S01]  /*6b60*/  PRMT R138, RZ, 0x7610, R138 ;  /* 0x00007610ff8a7816 */ /* 0x001fe2000000008a */
[----:B-1----:R-:W-:-:S02]  /*6b70*/  @P0 IMAD.MOV.U32 R110, RZ, RZ, R193 ;  /* 0x000000ffff6e0224 */ /* 0x002fc400078e00c1 */
[----:B------:R-:W-:Y:S01]  /*6b80*/  @P0 IMAD.MOV.U32 R111, RZ, RZ, R191 ;  /* 0x000000ffff6f0224 */ /* 0x000fe200078e00bf */
[----:B------:R0:W-:Y:S04]  /*6b90*/  STS.U8 [R243+UR13+0x4680], R140 ;  /* 0x0046808cf3007988 */ /* 0x0001e8000800000d */
[----:B------:R1:W3:Y:S01]  /*6ba0*/  @P0 LDG.E.U8 R138, desc[UR14][R110.64] ;  /* 0x0000000e6e8a0981 */ /* 0x0002e2000c1e1100 */
[----:B0-----:R-:W-:Y:S01]  /*6bb0*/  PRMT R140, RZ, 0x7610, R140 ;  /* 0x00007610ff8c7816 */ /* 0x001fe2000000008c */
[----:B-1----:R-:W-:Y:S02]  /*6bc0*/  @P0 IMAD.MOV.U32 R110, RZ, RZ, R199 ;  /* 0x000000ffff6e0224 */ /* 0x002fe400078e00c7 */
[----:B------:R-:W-:Y:S01]  /*6bd0*/  @P0 IMAD.MOV.U32 R111, RZ, RZ, R198 ;  /* 0x000000ffff6f0224 */ /* 0x000fe200078e00c6 */
[----:B------:R0:W-:Y:S01]  /*6be0*/  STS.U8 [R243+UR13+0x4a80], R142 ;  /* 0x004a808ef3007988 */ /* 0x0001e2000800000d */
[----:B------:R-:W-:-:S03]  /*6bf0*/  LOP3.LUT R242, R206, 0x60, RZ, 0x3c, !PT ;  /* 0x00000060cef27812 */ /* 0x000fc600078e3cff */
[----:B------:R1:W3:Y:S01]  /*6c00*/  @P0 LDG.E.U8 R140, desc[UR14][R110.64] ;  /* 0x0000000e6e8c0981 */ /* 0x0002e2000c1e1100 */
[----:B0-----:R-:W-:-:S03]  /*6c10*/  PRMT R142, RZ, 0x7610, R142 ;  /* 0x00007610ff8e7816 */ /* 0x001fc6000000008e */
[----:B------:R-:W-:Y:S01]  /*6c20*/  STS.U8 [R243+UR13+0x4e80], R161 ;  /* 0x004e80a1f3007988 */ /* 0x000fe2000800000d */
[----:B-1----:R-:W-:Y:S02]  /*6c30*/  @P0 IMAD.MOV.U32 R110, RZ, RZ, R53 ;  /* 0x000000ffff6e0224 */ /* 0x002fe400078e0035 */
[----:B------:R-:W-:Y:S01]  /*6c40*/  @P0 IMAD.MOV.U32 R111, RZ, RZ, R52 ;  /* 0x000000ffff6f0224 */ /* 0x000fe200078e0034 */
[----:B------:R0:W-:Y:S04]  /*6c50*/  STS.U8 [R242+UR13+0x4300], R144 ;  /* 0x00430090f2007988 */ /* 0x0001e8000800000d */
[----:B------:R1:W3:Y:S01]  /*6c60*/  @P0 LDG.E.U8 R142, desc[UR14][R110.64] ;  /* 0x0000000e6e8e0981 */ /* 0x0002e2000c1e1100 */
        /* <DEDUP_REMOVED lines=35> */
[----:B------:R0:W-:Y:S04]  /*6ea0*/  STS.U8 [R206+UR13], R148 ;  /* 0x00000094ce007988 */ /* 0x0001e8000800000d */
[----:B------:R1:W4:Y:S01]  /*6eb0*/  @P0 LDG.E.U8 R150, desc[UR14][R110.64] ;  /* 0x0000000e6e960981 */ /* 0x000322000c1e1100 */
[----:B0-----:R-:W-:Y:S01]  /*6ec0*/  PRMT R148, RZ, 0x7610, R148 ;  /* 0x00007610ff947816 */ /* 0x001fe20000000094 */
[----:B-1----:R-:W-:-:S02]  /*6ed0*/  @P0 IMAD.MOV.U32 R110, RZ, RZ, R37 ;  /* 0x000000ffff6e0224 */ /* 0x002fc400078e0025 */
[----:B------:R-:W-:Y:S01]  /*6ee0*/  @P0 IMAD.MOV.U32 R111, RZ, RZ, R36 ;  /* 0x000000ffff6f0224 */ /* 0x000fe200078e0024 */
[----:B------:R0:W-:Y:S04]  /*6ef0*/  STS.U8 [R206+UR13+0x100], R147 ;  /* 0x00010093ce007988 */ /* 0x0001e8000800000d */
[----:B------:R1:W4:Y:S01]  /*6f00*/  @P0 LDG.E.U8 R148, desc[UR14][R110.64] ;  /* 0x0000000e6e940981 */ /* 0x000322000c1e1100 */
[----:B0-----:R-:W-:Y:S01]  /*6f10*/  PRMT R147, RZ, 0x7610, R147 ;  /* 0x00007610ff937816 */ /* 0x001fe20000000093 */
[----:B-1----:R-:W-:Y:S02]  /*6f20*/  @P0 IMAD.MOV.U32 R110, RZ, RZ, R35 ;  /* 0x000000ffff6e0224 */ /* 0x002fe400078e0023 */
[----:B------:R-:W-:Y:S01]  /*6f30*/  @P0 IMAD.MOV.U32 R111, RZ, RZ, R34 ;  /* 0x000000ffff6f0224 */ /* 0x000fe200078e0022 */
[----:B------:R0:W-:Y:S04]  /*6f40*/  STS.U8 [R206+UR13+0x200], R146 ;  /* 0x00020092ce007988 */ /* 0x0001e8000800000d */
        /* <DEDUP_REMOVED lines=29> */
[----:B--2---:R0:W-:Y:S04]  /*7120*/  STS.U8 [R206+UR13+0x800], R137 ;  /* 0x00080089ce007988 */ /* 0x0041e8000800000d */
        /* <DEDUP_REMOVED lines=44> */
[----:B---3--:R0:W-:Y:S04]  /*73f0*/  STS.U8 [R206+UR13+0x1100], R114 ;  /* 0x00110072ce007988 */ /* 0x0081e8000800000d */
        /* <DEDUP_REMOVED lines=19> */
[----:B------:R-:W-:-:S04]  /*7530*/  PRMT R159, RZ, 0x7610, R159 ;  /* 0x00007610ff9f7816 */ /* 0x000fc8000000009f */
[----:B------:R0:W3:Y:S01]  /*7540*/  @P0 LDG.E.U8 R121, desc[UR14][R110.64] ;  /* 0x0000000e6e790981 */ /* 0x0000e2000c1e1100 */
[----:B------:R-:W-:Y:S01]  /*7550*/  PRMT R161, RZ, 0x7610, R161 ;  /* 0x00007610ffa17816 */ /* 0x000fe200000000a1 */
[----:B0-----:R-:W-:Y:S02]  /*7560*/  @P0 IMAD.MOV.U32 R110, RZ, RZ, R189 ;  /* 0x000000ffff6e0224 */ /* 0x001fe400078e00bd */
[----:B------:R-:W-:-:S05]  /*7570*/  @P0 IMAD.MOV.U32 R111, RZ, RZ, R187 ;  /* 0x000000ffff6f0224 */ /* 0x000fca00078e00bb */
[----:B------:R0:W3:Y:S02]  /*7580*/  @P0 LDG.E.U8 R159, desc[UR14][R110.64] ;  /* 0x0000000e6e9f0981 */ /* 0x0000e4000c1e1100 */
[----:B0-----:R-:W-:Y:S02]  /*7590*/  @P0 IMAD.MOV.U32 R110, RZ, RZ, R197 ;  /* 0x000000ffff6e0224 */ /* 0x001fe400078e00c5 */
[----:B------:R-:W-:-:S05]  /*75a0*/  @P0 IMAD.MOV.U32 R111, RZ, RZ, R195 ;  /* 0x000000ffff6f0224 */ /* 0x000fca00078e00c3 */
[----:B------:R-:W3:Y:S04]  /*75b0*/  @P0 LDG.E.U8 R161, desc[UR14][R110.64] ;  /* 0x0000000e6ea10981 */ /* 0x000ee8000c1e1100 */
[----:B-----5:R0:W-:Y:S04]  /*75c0*/  STS.U8 [R206+UR13+0x1500], R122 ;  /* 0x0015007ace007988 */ /* 0x0201e8000800000d */
[----:B------:R0:W-:Y:S04]  /*75d0*/  STS.U8 [R206+UR13+0x1600], R123 ;  /* 0x0016007bce007988 */ /* 0x0001e8000800000d */
[----:B------:R0:W-:Y:S04]  /*75e0*/  STS.U8 [R206+UR13+0x1700], R124 ;  /* 0x0017007cce007988 */ /* 0x0001e8000800000d */
[----:B------:R0:W-:Y:S04]  /*75f0*/  STS.U8 [R206+UR13+0x1800], R126 ;  /* 0x0018007ece007988 */ /* 0x0001e8000800000d */
[----:B------:R0:W-:Y:S04]  /*7600*/  STS.U8 [R206+UR13+0x1900], R128 ;  /* 0x00190080ce007988 */ /* 0x0001e8000800000d */
[----:B----4-:R0:W-:Y:S04]  /*7610*/  STS.U8 [R206+UR13+0x1a00], R130 ;  /* 0x001a0082ce007988 */ /* 0x0101e8000800000d */
[----:B------:R0:W-:Y:S04]  /*7620*/  STS.U8 [R206+UR13+0x1b00], R132 ;  /* 0x001b0084ce007988 */ /* 0x0001e8000800000d */
        /* <DEDUP_REMOVED lines=20> */
[----:B--2---:R0:W-:Y:S04]  /*7770*/  STS.U8 [R116+UR13+0xf80], R139 ;  /* 0x000f808b74007988 */ /* 0x0041e8000800000d */
        /* <DEDUP_REMOVED lines=8> */
[----:B---3--:R0:W-:Y:S04]  /*7800*/  STS.U8 [R116+UR13+0x1880], R113 ;  /* 0x0018807174007988 */ /* 0x0081e8000800000d */
[----:B------:R0:W-:Y:S04]  /*7810*/  STS.U8 [R116+UR13+0x1980], R114 ;  /* 0x0019807274007988 */ /* 0x0001e8000800000d */
[----:B------:R0:W-:Y:S04]  /*7820*/  STS.U8 [R116+UR13+0x1a80], R115 ;  /* 0x001a807374007988 */ /* 0x0001e8000800000d */
[----:B------:R0:W-:Y:S04]  /*7830*/  STS.U8 [R116+UR13+0x1b80], R120 ;  /* 0x001b807874007988 */ /* 0x0001e8000800000d */
[----:B------:R0:W-:Y:S04]  /*7840*/  STS.U8 [R116+UR13+0x1c80], R121 ;  /* 0x001c807974007988 */ /* 0x0001e8000800000d */
[----:B------:R0:W-:Y:S04]  /*7850*/  STS.U8 [R116+UR13+0x1d80], R159 ;  /* 0x001d809f74007988 */ /* 0x0001e8000800000d */
[----:B------:R0:W-:Y:S01]  /*7860*/  STS.U8 [R116+UR13+0x1e80], R161 ;  /* 0x001e80a174007988 */ /* 0x0001e2000800000d */
[----:B------:R1:W-:Y:S06]  /*7870*/  MEMBAR.ALL.CTA ;  /* 0x0000000000007992 */ /* 0x0003ec0000008000 */
[----:B-1----:R-:W1:Y:S02]  /*7880*/  FENCE.VIEW.ASYNC.S ;  /* 0x00000000000073c6 */ /* 0x002e640000000000 */
[----:B-1----:R-:W-:Y:S01]  /*7890*/  BAR.SYNC.DEFER_BLOCKING 0x0 ;  /* 0x0000000000007b1d */ /* 0x002fe20000010000 */
[----:B------:R-:W-:-:S02]  /*78a0*/  ISETP.LT.OR P0, PT, R169, 0x20, P2 ;  /* 0x00000020a900780c */ /* 0x000fc40001701670 */
[----:B------:R-:W-:-:S03]  /*78b0*/  ISETP.GE.AND P3, PT, R169, 0x40, PT ;  /* 0x00000040a900780c */ /* 0x000fc60003f66270 */
[----:B------:R-:W-:-:S00]  /*78c0*/  MEMBAR.ALL.CTA ;  /* 0x0000000000007992 */ /* 0x000fc00000008000 */
[----:B------:R-:W-:Y:S06]  /*78d0*/  MEMBAR.ALL.GPU ;  /* 0x0000000000007992 */ /* 0x000fec000000a000 */
[----:B------:R-:W-:-:S00]  /*78e0*/  ERRBAR ;  /* 0x00000000000079ab */ /* 0x000fc00000000000 */
[----:B------:R-:W-:Y:S08]  /*78f0*/  CGAERRBAR ;  /* 0x00000000000075ab */ /* 0x000ff00000000000 */
[----:B------:R-:W-:Y:S06]  /*7900*/  UCGABAR_ARV ;  /* 0x00000000000079c7 */ /* 0x000fec0008000000 */
[----:B------:R-:W-:Y:S01]  /*7910*/  UCGABAR_WAIT ;  /* 0x0000000000007dc7 */ /* 0x000fe20008000000 */
[----:B------:R-:W-:Y:S01]  /*7920*/  CCTL.IVALL ;  /* 0x00000000ff00798f */ /* 0x000fe20002000000 */
[----:B0-----:R-:W-:Y:S05]  /*7930*/  @P0 BRA `(.L_x_12) ;  /* 0x0000000000440947 */ /* 0x001fea0003800000 */
[----:B------:R-:W-:Y:S02]  /*7940*/  UIADD3 UR4, UPT, UPT, UR13, 0x4000, URZ ;  /* 0x000040000d047890 */ /* 0x000fe4000fffe0ff */
[----:B------:R-:W-:Y:S02]  /*7950*/  USHF.R.U32.HI UR6, URZ, 0x4, UR13 ;  /* 0x00000004ff067899 */ /* 0x000fe4000801160d */
[----:B------:R-:W-:Y:S02]  /*7960*/  USHF.R.U32.HI UR4, URZ, 0x4, UR4 ;  /* 0x00000004ff047899 */ /* 0x000fe40008011604 */
[----:B------:R-:W-:Y:S02]  /*7970*/  USGXT.U32 UR6, UR6, 0xe ;  /* 0x0000000e0606789a */ /* 0x000fe40008000000 */
[----:B------:R-:W-:Y:S02]  /*7980*/  USGXT.U32 UR4, UR4, 0xe ;  /* 0x0000000e0404789a */ /* 0x000fe40008000000 */
[----:B------:R-:W-:Y:S01]  /*7990*/  UIADD3 UR8, UPT, UPT, UR20, 0x100, URZ ;  /* 0x0000010014087890 */ /* 0x000fe2000fffe0ff */
[----:B------:R-:W-:Y:S01]  /*79a0*/  UMOV UR18, 0x0 ;  /* 0x0000000000127882 */ /* 0x000fe20000000000 */
[----:B------:R-:W-:Y:S01]  /*79b0*/  UMOV UR19, 0x10408010 ;  /* 0x1040801000137882 */ /* 0x000fe20000000000 */
[----:B------:R-:W-:Y:S01]  /*79c0*/  UMOV UR7, 0xc0004010 ;  /* 0xc000401000077882 */ /* 0x000fe20000000000 */
[----:B------:R-:W-:Y:S01]  /*79d0*/  UMOV UR5, 0x40004040 ;  /* 0x4000404000057882 */ /* 0x000fe20000000000 */
[----:B------:R-:W-:Y:S01]  /*79e0*/  UMOV UR22, 0x0 ;  /* 0x0000000000167882 */ /* 0x000fe20000000000 */
[----:B------:R-:W-:Y:S01]  /*79f0*/  UMOV UR23, 0x10408010 ;  /* 0x1040801000177882 */ /* 0x000fe20000000000 */
[----:B------:R-:W-:Y:S01]  /*7a00*/  UMOV UR12, 0x3 ;  /* 0x00000003000c7882 */ /* 0x000fe20000000000 */
[----:B------:R0:W-:Y:S01]  /*7a10*/  UTCQMMA.2CTA gdesc[UR4], gdesc[UR6], tmem[UR20], tmem[UR18], idesc[UR19], !UPT ;  /* 0x00ff1206040075ea */ /* 0x0001e2000fa00314 */
[----:B------:R0:W-:Y:S01]  /*7a20*/  UTCQMMA.2CTA gdesc[UR4], gdesc[UR6], tmem[UR8], tmem[UR22], idesc[UR23], !UPT ;  /* 0x00ff1606040075ea */ /* 0x0001e2000fa00308 */
[----:B------:R0:W-:Y:S01]  /*7a30*/  UTCBAR.2CTA.MULTICAST [UR9], URZ, UR12 ;  /* 0x000000ff090073e9 */ /* 0x0001e2000820080c */
[----:B------:R-:W-:Y:S01]  /*7a40*/  NOP ;  /* 0x0000000000007918 */ /* 0x000fe20000000000 */
.L_x_12:
[----:B0-----:R-:W-:Y:S01]  /*7a50*/  UMOV UR4, URZ ;  /* 0x000000ff00047c82 */ /* 0x001fe20008000000 */
[----:B------:R-:W-:Y:S05]  /*7a60*/  @!P3 BRA `(.L_x_13) ;  /* 0x0000002c0074b947 */ /* 0x000fea0003800000 */
[----:B------:R-:W-:Y:S01]  /*7a70*/  SHF.R.S32.HI R109, RZ, 0x1f, R169 ;  /* 0x0000001fff6d7819 */ /* 0x000fe200000114a9 */
[----:B------:R-:W-:Y:S01]  /*7a80*/  IMAD.SHL.U32 R208, R118, 0x20, RZ ;  /* 0x0000002076d07824 */ /* 0x000fe200078e00ff */
[----:B------:R-:W-:Y:S01]  /*7a90*/  UIADD3 UR5, UPT, UPT, UR13, 0x2000, URZ ;  /* 0x000020000d057890 */ /* 0x000fe2000fffe0ff */
[----:B------:R-:W-:Y:S01]  /*7aa0*/  IMAD.SHL.U32 R119, R119, 0x20, RZ ;  /* 0x0000002077777824 */ /* 0x000fe200078e00ff */
[----:B------:R-:W-:Y:S01]  /*7ab0*/  LEA.HI R109, R109, R169, RZ, 0x5 ;  /* 0x000000a96d6d7211 */ /* 0x000fe200078f28ff */
[----:B------:R-:W-:Y:S01]  /*7ac0*/  UIADD3 UR4, UPT, UPT, UR13, 0x5000, URZ ;  /* 0x000050000d047890 */ /* 0x000fe2000fffe0ff */
[--C-:B------:R-:W-:Y:S01]  /*7ad0*/  IADD3 R117, P0, P3, R117, UR16, R208.reuse ;  /* 0x0000001075757c10 */ /* 0x100fe2000fb1e0d0 */
[----:B------:R-:W-:Y:S01]  /*7ae0*/  USHF.R.U32.HI UR5, URZ, 0x4, UR5 ;  /* 0x00000004ff057899 */ /* 0x000fe20008011605 */
[----:B------:R-:W-:Y:S01]  /*7af0*/  SHF.R.S32.HI R109, RZ, 0x5, R109 ;  /* 0x00000005ff6d7819 */ /* 0x000fe2000001146d */
[----:B------:R-:W-:Y:S01]  /*7b00*/  USHF.R.U32.HI UR4, URZ, 0x4, UR4 ;  /* 0x00000004ff047899 */ /* 0x000fe20008011604 */
[----:B------:R-:W-:Y:S01]  /*7b10*/  SHF.R.S32.HI R248, RZ, 0x1f, R208 ;  /* 0x0000001ffff87819 */ /* 0x000fe200000114d0 */
[----:B------:R-:W-:Y:S01]  /*7b20*/  IMAD.MOV.U32 R110, RZ, RZ, RZ ;  /* 0x000000ffff6e7224 */ /* 0x000fe200078e00ff */
[----:B------:R-:W-:Y:S01]  /*7b30*/  VIMNMX R109, PT, PT, R109, 0x2, !PT ;  /* 0x000000026d6d7848 */ /* 0x000fe20007fe0100 */
[----:B------:R-:W-:Y:S01]  /*7b40*/  USGXT.U32 UR8, UR5, 0xe ;  /* 0x0000000e0508789a */ /* 0x000fe20008000000 */
[----:B------:R-:W-:Y:S01]  /*7b50*/  IADD3.X R118, PT, PT, R160, UR17, R248, P0, P3 ;  /* 0x00000011a0767c10 */ /* 0x000fe200087e64f8 */
[----:B------:R-:W-:Y:S01]  /*7b60*/  UMOV UR11, UR9 ;  /* 0x00000009000b7c82 */ /* 0x000fe20008000000 */
[----:B------:R-:W-:Y:S01]  /*7b70*/  SHF.R.S32.HI R207, RZ, 0x1f, R119 ;  /* 0x0000001fffcf7819 */ /* 0x000fe20000011477 */
[----:B------:R-:W-:Y:S01]  /*7b80*/  VIADD R204, R109, 0xffffffff ;  /* 0xffffffff6dcc7836 */ /* 0x000fe20000000000 */
[----:B------:R-:W0:Y:S01]  /*7b90*/  LDCU UR16, c[0x0][0x3a8] ;  /* 0x00007500ff1077ac */ /* 0x000e220008000800 */
[----:B------:R-:W-:Y:S01]  /*7ba0*/  USGXT.U32 UR6, UR4, 0xe ;  /* 0x0000000e0406789a */ /* 0x000fe20008000000 */
[----:B------:R-:W-:Y:S01]  /*7bb0*/  UMOV UR12, 0x1 ;  /* 0x00000001000c7882 */ /* 0x000fe20000000000 */
[----:B------:R-:W-:Y:S01]  /*7bc0*/  UMOV UR5, URZ ;  /* 0x000000ff00057c82 */ /* 0x000fe20008000000 */
[----:B------:R-:W-:Y:S01]  /*7bd0*/  UMOV UR7, 0x40004040 ;  /* 0x4000404000077882 */ /* 0x000fe20000000000 */
[----:B------:R-:W-:-:S08]  /*7be0*/  UMOV UR9, 0xc0004010 ;  /* 0xc000401000097882 */ /* 0x000fd00000000000 */
.L_x_16:
[----:B------:R-:W-:Y:S01]  /*7bf0*/  IMAD.U32 R109, R110, -0x80000000, RZ ;  /* 0x800000006e6d7824 */ /* 0x000fe200078e00ff */
[----:B0-----:R-:W-:Y:S02]  /*7c00*/  IADD3 R110, P5, PT, R117, UR16, RZ ;  /* 0x00000010756e7c10 */ /* 0x001fe4000ffbe0ff */
[C---:B------:R-:W-:Y:S01]  /*7c10*/  ISETP.GT.AND P3, PT, R106.reuse, 0x1, PT ;  /* 0x000000016a00780c */ /* 0x040fe20003f64270 */
[----:B------:R-:W0:Y:S01]  /*7c20*/  SYNCS.PHASECHK.TRANS64.TRYWAIT P4, [UR11], R109 ;  /* 0x0000006dff0075a7 */ /* 0x000e22000808110b */
[----:B------:R-:W-:Y:S01]  /*7c30*/  ISETP.GT.AND P0, PT, R106, 0x2, PT ;  /* 0x000000026a00780c */ /* 0x000fe20003f04270 */
[----:B------:R-:W-:Y:S01]  /*7c40*/  IMAD.X R111, R240, 0x1, R118, P5 ;  /* 0x00000001f06f7824 */ /* 0x000fe200028e0676 */
[----:B------:R-:W-:Y:S01]  /*7c50*/  PRMT R144, RZ, 0x7610, R144 ;  /* 0x00007610ff907816 */ /* 0x000fe20000000090 */
[----:B0-----:R-:W-:Y:S10]  /*7c60*/  @!P4 BRA `(.L_x_14) ;  /* 0x0000019c0064c947 */ /* 0x001ff40003800000 */
.L_x_24:
[----:B------:R-:W-:Y:S01]  /*7c70*/  SHF.R.S32.HI R114, RZ, 0x1f, R239 ;  /* 0x0000001fff727819 */ /* 0x000fe200000114ef */
[----:B------:R0:W2:Y:S01]  /*7c80*/  @P3 LDG.E.U8 R144, desc[UR14][R110.64] ;  /* 0x0000000e6e903981 */ /* 0x0000a2000c1e1100 */
[-C--:B------:R-:W-:Y:S02]  /*7c90*/  IADD3 R112, P6, PT, R239, R117.reuse, RZ ;  /* 0x00000075ef707210 */ /* 0x080fe40007fde0ff */
[----:B------:R-:W-:Y:S02]  /*7ca0*/  ISETP.GT.AND P5, PT, R106, 0x3, PT ;  /* 0x000000036a00780c */ /* 0x000fe40003fa4270 */
[----:B------:R-:W-:Y:S01]  /*7cb0*/  PRMT R122, RZ, 0x7610, R122 ;  /* 0x00007610ff7a7816 */ /* 0x000fe2000000007a */
[----:B------:R-:W-:Y:S01]  /*7cc0*/  IMAD.X R113, R114, 0x1, R118, P6 ;  /* 0x0000000172717824 */ /* 0x000fe200030e0676 */
[----:B------:R-:W-:Y:S02]  /*7cd0*/  SHF.R.S32.HI R114, RZ, 0x1f, R238 ;  /* 0x0000001fff727819 */ /* 0x000fe400000114ee */
[----:B0-----:R-:W-:-:S02]  /*7ce0*/  IADD3 R110, P4, PT, R238, R117, RZ ;  /* 0x00000075ee6e7210 */ /* 0x001fc40007f9e0ff */
[----:B------:R0:W3:Y:S01]  /*7cf0*/  @P0 LDG.E.U8 R122, desc[UR14][R112.64] ;  /* 0x0000000e707a0981 */ /* 0x0000e2000c1e1100 */
[----:B------:R-:W-:Y:S02]  /*7d00*/  ISETP.GT.AND P3, PT, R106, 0x4, PT ;  /* 0x000000046a00780c */ /* 0x000fe40003f64270 */
[----:B------:R-:W-:Y:S01]  /*7d10*/  PRMT R109, RZ, 0x7610, R109 ;  /* 0x00007610ff6d7816 */ /* 0x000fe2000000006d */
[----:B------:R-:W-:Y:S01]  /*7d20*/  IMAD.X R111, R114, 0x1, R118, P4 ;  /* 0x00000001726f7824 */ /* 0x000fe200020e0676 */
[----:B------:R-:W-:Y:S02]  /*7d30*/  SHF.R.S32.HI R124, RZ, 0x1f, R237 ;  /* 0x0000001fff7c7819 */ /* 0x000fe400000114ed */
[----:B------:R-:W-:Y:S02]  /*7d40*/  IADD3 R114, P0, PT, R237, R117, RZ ;  /* 0x00000075ed727210 */ /* 0x000fe40007f1e0ff */
[----:B------:R-:W-:Y:S01]  /*7d50*/  ISETP.GT.AND P4, PT, R106, 0x5, PT ;  /* 0x000000056a00780c */ /* 0x000fe20003f84270 */
[----:B------:R1:W4:Y:S01]  /*7d60*/  @P5 LDG.E.U8 R109, desc[UR14][R110.64] ;  /* 0x0000000e6e6d5981 */ /* 0x000322000c1e1100 */
[----:B0-----:R-:W-:Y:S01]  /*7d70*/  PRMT R112, RZ, 0x7610, R112 ;  /* 0x00007610ff707816 */ /* 0x001fe20000000070 */
[----:B------:R-:W-:Y:S01]  /*7d80*/  IMAD.X R115, R124, 0x1, R118, P0 ;  /* 0x000000017c737824 */ /* 0x000fe200000e0676 */
[----:B------:R-:W-:-:S02]  /*7d90*/  SHF.R.S32.HI R124, RZ, 0x1f, R236 ;  /* 0x0000001fff7c7819 */ /* 0x000fc400000114ec */
[----:B------:R-:W-:Y:S02]  /*7da0*/  ISETP.GT.AND P0, PT, R106, 0x6, PT ;  /* 0x000000066a00780c */ /* 0x000fe40003f04270 */
[----:B------:R-:W-:Y:S01]  /*7db0*/  PRMT R202, RZ, 0x7610, R202 ;  /* 0x00007610ffca7816 */ /* 0x000fe200000000ca */
[----:B------:R0:W5:Y:S01]  /*7dc0*/  @P3 LDG.E.U8 R112, desc[UR14][R114.64] ;  /* 0x0000000e72703981 */ /* 0x000162000c1e1100 */
[----:B-1----:R-:W-:-:S05]  /*7dd0*/  IADD3 R110, P5, PT, R236, R117, RZ ;  /* 0x00000075ec6e7210 */ /* 0x002fca0007fbe0ff */
[--C-:B------:R-:W-:Y:S01]  /*7de0*/  IMAD.X R111, R124, 0x1, R118.reuse, P5 ;  /* 0x000000017c6f7824 */ /* 0x100fe200028e0676 */
[----:B------:R-:W-:Y:S02]  /*7df0*/  SHF.R.S32.HI R124, RZ, 0x1f, R235 ;  /* 0x0000001fff7c7819 */ /* 0x000fe400000114eb */
[----:B0-----:R-:W-:Y:S02]  /*7e00*/  IADD3 R114, P6, PT, R235, R117, RZ ;  /* 0x00000075eb727210 */ /* 0x001fe40007fde0ff */
[----:B------:R-:W-:Y:S01]  /*7e10*/  ISETP.GT.AND P3, PT, R106, 0x7, PT ;  /* 0x000000076a00780c */ /* 0x000fe20003f64270 */
[----:B------:R0:W2:Y:S01]  /*7e20*/  @P4 LDG.E.U8 R202, desc[UR14][R110.64] ;  /* 0x0000000e6eca4981 */ /* 0x0000a2000c1e1100 */
[----:B------:R-:W-:Y:S01]  /*7e30*/  PRMT R203, RZ, 0x7610, R203 ;  /* 0x00007610ffcb7816 */ /* 0x000fe200000000cb */
[----:B------:R-:W-:Y:S01]  /*7e40*/  IMAD.X R115, R124, 0x1, R118, P6 ;  /* 0x000000017c737824 */ /* 0x000fe200030e0676 */
[----:B------:R-:W-:Y:S02]  /*7e50*/  SHF.R.S32.HI R124, RZ, 0x1f, R234 ;  /* 0x0000001fff7c7819 */ /* 0x000fe400000114ea */
[----:B------:R-:W-:-:S02]  /*7e60*/  PRMT R205, RZ, 0x7610, R205 ;  /* 0x00007610ffcd7816 */ /* 0x000fc400000000cd */
[----:B------:R1:W2:Y:S01]  /*7e70*/  @P0 LDG.E.U8 R203, desc[UR14][R114.64] ;  /* 0x0000000e72cb0981 */ /* 0x0002a2000c1e1100 */
[----:B0-----:R-:W-:Y:S02]  /*7e80*/  IADD3 R110, P5, PT, R234, R117, RZ ;  /* 0x00000075ea6e7210 */ /* 0x001fe40007fbe0ff */
[----:B------:R-:W-:-:S03]  /*7e90*/  ISETP.GT.AND P4, PT, R106, 0x8, PT ;  /* 0x000000086a00780c */ /* 0x000fc60003f84270 */
[--C-:B------:R-:W-:Y:S01]  /*7ea0*/  IMAD.X R111, R124, 0x1, R118.reuse, P5 ;  /* 0x000000017c6f7824 */ /* 0x100fe200028e0676 */
[----:B------:R-:W-:Y:S02]  /*7eb0*/  SHF.R.S32.HI R124, RZ, 0x1f, R233 ;  /* 0x0000001fff7c7819 */ /* 0x000fe400000114e9 */
[----:B-1----:R-:W-:Y:S02]  /*7ec0*/  IADD3 R114, P6, PT, R233, R117, RZ ;  /* 0x00000075e9727210 */ /* 0x002fe40007fde0ff */
[----:B------:R0:W2:Y:S03]  /*7ed0*/  @P3 LDG.E.U8 R205, desc[UR14][R110.64] ;  /* 0x0000000e6ecd3981 */ /* 0x0000a6000c1e1100 */
[----:B------:R-:W-:Y:S01]  /*7ee0*/  IMAD.X R115, R124, 0x1, R118, P6 ;  /* 0x000000017c737824 */ /* 0x000fe200030e0676 */
[----:B------:R-:W-:Y:S02]  /*7ef0*/  SHF.R.S32.HI R124, RZ, 0x1f, R232 ;  /* 0x0000001fff7c7819 */ /* 0x000fe400000114e8 */
[----:B------:R-:W-:-:S02]  /*7f00*/  ISETP.GT.AND P0, PT, R106, 0x9, PT ;  /* 0x000000096a00780c */ /* 0x000fc40003f04270 */
[-C--:B0-----:R-:W-:Y:S02]  /*7f10*/  IADD3 R110, P5, PT, R232, R117.reuse, RZ ;  /* 0x00000075e86e7210 */ /* 0x081fe40007fbe0ff */
[----:B------:R-:W-:Y:S02]  /*7f20*/  PRMT R148, RZ, 0x7610, R148 ;  /* 0x00007610ff947816 */ /* 0x000fe40000000094 */
[----:B------:R-:W-:Y:S01]  /*7f30*/  ISETP.GT.AND P3, PT, R106, 0xa, PT ;  /* 0x0000000a6a00780c */ /* 0x000fe20003f64270 */
[----:B------:R-:W-:Y:S01]  /*7f40*/  IMAD.X R111, R124, 0x1, R118, P5 ;  /* 0x000000017c6f7824 */ /* 0x000fe200028e0676 */
[----:B------:R-:W-:Y:S02]  /*7f50*/  SHF.R.S32.HI R126, RZ, 0x1f, R231 ;  /* 0x0000001fff7e7819 */ /* 0x000fe400000114e7 */
[----:B------:R-:W-:Y:S01]  /*7f60*/  IADD3 R124, P6, PT, R231, R117, RZ ;  /* 0x00000075e77c7210 */ /* 0x000fe20007fde0ff */
[----:B------:R0:W2:Y:S01]  /*7f70*/  @P4 LDG.E.U8 R148, desc[UR14][R114.64] ;  /* 0x0000000e72944981 */ /* 0x0000a2000c1e1100 */
[----:B------:R-:W-:-:S02]  /*7f80*/  PRMT R130, RZ, 0x7610, R130 ;  /* 0x00007610ff827816 */ /* 0x000fc40000000082 */
[----:B------:R-:W-:Y:S01]  /*7f90*/  ISETP.GT.AND P4, PT, R106, 0xb, PT ;  /* 0x0000000b6a00780c */ /* 0x000fe20003f84270 */
[----:B------:R-:W-:Y:S01]  /*7fa0*/  IMAD.X R125, R126, 0x1, R118, P6 ;  /* 0x000000017e7d7824 */ /* 0x000fe200030e0676 */
[----:B------:R-:W-:Y:S02]  /*7fb0*/  PRMT R121, RZ, 0x7610, R121 ;  /* 0x00007610ff797816 */ /* 0x000fe40000000079 */
[----:B------:R-:W-:Y:S01]  /*7fc0*/  SHF.R.S32.HI R126, RZ, 0x1f, R230 ;  /* 0x0000001fff7e7819 */ /* 0x000fe200000114e6 */
[----:B------:R1:W2:Y:S01]  /*7fd0*/  @P0 LDG.E.U8 R130, desc[UR14][R110.64] ;  /* 0x0000000e6e820981 */ /* 0x0002a2000c1e1100 */
[----:B0-----:R-:W-:Y:S02]  /*7fe0*/  IADD3 R114, P5, PT, R230, R117, RZ ;  /* 0x00000075e6727210 */ /* 0x001fe40007fbe0ff */
[----:B------:R-:W-:Y:S01]  /*7ff0*/  ISETP.GT.AND P0, PT, R106, 0xc, PT ;  /* 0x0000000c6a00780c */ /* 0x000fe20003f04270 */
[----:B------:R0:W2:Y:S02]  /*8000*/  @P3 LDG.E.U8 R121, desc[UR14][R124.64] ;  /* 0x0000000e7c793981 */ /* 0x0000a4000c1e1100 */
[----:B------:R-:W-:Y:S01]  /*8010*/  IMAD.X R115, R126, 0x1, R118, P5 ;  /* 0x000000017e737824 */ /* 0x000fe200028e0676 */
[----:B------:R-:W-:-:S02]  /*8020*/  SHF.R.S32.HI R126, RZ, 0x1f, R229 ;  /* 0x0000001fff7e7819 */ /* 0x000fc400000114e5 */
[----:B-1----:R-:W-:Y:S02]  /*8030*/  PRMT R110, RZ, 0x7610, R110 ;  /* 0x00007610ff6e7816 */ /* 0x002fe4000000006e */
[----:B0-----:R-:W-:-:S04]  /*8040*/  IADD3 R124, P6, PT, R229, R117, RZ ;  /* 0x00000075e57c7210 */ /* 0x001fc80007fde0ff */
[----:B------:R0:W2:Y:S01]  /*8050*/  @P4 LDG.E.U8 R110, desc[UR14][R114.64] ;  /* 0x0000000e726e4981 */ /* 0x0000a2000c1e1100 */
[----:B------:R-:W-:Y:S02]  /*8060*/  ISETP.GT.AND P3, PT, R106, 0xd, PT ;  /* 0x0000000d6a00780c */ /* 0x000fe40003f64270 */
[----:B------:R-:W-:Y:S01]  /*8070*/  PRMT R113, RZ, 0x7610, R113 ;  /* 0x00007610ff717816 */ /* 0x000fe20000000071 */
[----:B------:R-:W-:Y:S01]  /*8080*/  IMAD.X R125, R126, 0x1, R118, P6 ;  /* 0x000000017e7d7824 */ /* 0x000fe200030e0676 */
[----:B------:R-:W-:Y:S02]  /*8090*/  SHF.R.S32.HI R126, RZ, 0x1f, R228 ;  /* 0x0000001fff7e7819 */ /* 0x000fe400000114e4 */
[----:B0-----:R-:W-:Y:S02]  /*80a0*/  IADD3 R114, P5, PT, R228, R117, RZ ;  /* 0x00000075e4727210 */ /* 0x001fe40007fbe0ff */
[----:B------:R0:W2:Y:S01]  /*80b0*/  @P0 LDG.E.U8 R113, desc[UR14][R124.64] ;  /* 0x0000000e7c710981 */ /* 0x0000a2000c1e1100 */
[----:B------:R-:W-:-:S02]  /*80c0*/  ISETP.GT.AND P4, PT, R106, 0xe, PT ;  /* 0x0000000e6a00780c */ /* 0x000fc40003f84270 */
[----:B------:R-:W-:Y:S01]  /*80d0*/  PRMT R165, RZ, 0x7610, R165 ;  /* 0x00007610ffa57816 */ /* 0x000fe200000000a5 */
[--C-:B------:R-:W-:Y:S01]  /*80e0*/  IMAD.X R115, R126, 0x1, R118.reuse, P5 ;  /* 0x000000017e737824 */ /* 0x100fe200028e0676 */
[----:B------:R-:W-:Y:S02]  /*80f0*/  SHF.R.S32.HI R126, RZ, 0x1f, R227 ;  /* 0x0000001fff7e7819 */ /* 0x000fe400000114e3 */
[----:B0-----:R-:W-:Y:S02]  /*8100*/  IADD3 R124, P6, PT, R227, R117, RZ ;  /* 0x00000075e37c7210 */ /* 0x001fe40007fde0ff */
[----:B------:R0:W2:Y:S01]  /*8110*/  @P3 LDG.E.U8 R165, desc[UR14][R114.64] ;  /* 0x0000000e72a53981 */ /* 0x0000a2000c1e1100 */
[----:B------:R-:W-:Y:S02]  /*8120*/  ISETP.GT.AND P0, PT, R106, 0xf, PT ;  /* 0x0000000f6a00780c */ /* 0x000fe40003f04270 */
[----:B------:R-:W-:Y:S01]  /*8130*/  PRMT R173, RZ, 0x7610, R173 ;  /* 0x00007610ffad7816 */ /* 0x000fe200000000ad */
[----:B------:R-:W-:Y:S01]  /*8140*/  IMAD.X R125, R126, 0x1, R118, P6 ;  /* 0x000000017e7d7824 */ /* 0x000fe200030e0676 */
[----:B------:R-:W-:-:S02]  /*8150*/  SHF.R.S32.HI R126, RZ, 0x1f, R226 ;  /* 0x0000001fff7e7819 */ /* 0x000fc400000114e2 */
[-C--:B0-----:R-:W-:Y:S02]  /*8160*/  IADD3 R114, P5, PT, R226, R117.reuse, RZ ;  /* 0x00000075e2727210 */ /* 0x081fe40007fbe0ff */
        /* <DEDUP_REMOVED lines=9> */
[----:B------:R-:W-:Y:S01]  /*8200*/  IMAD.X R125, R126, 0x1, R118, P6 ;  /* 0x000000017e7d7824 */ /* 0x000fe200030e0676 */
[----:B------:R-:W-:Y:S02]  /*8210*/  SHF.R.S32.HI R126, RZ, 0x1f, R224 ;  /* 0x0000001fff7e7819 */ /* 0x000fe400000114e0 */
[----:B0-----:R-:W-:Y:S02]  /*8220*/  IADD3 R114, P5, PT, R224, R117, RZ ;  /* 0x00000075e0727210 */ /* 0x001fe40007fbe0ff */
[----:B------:R0:W2:Y:S01]  /*8230*/  @P3 LDG.E.U8 R145, desc[UR14][R124.64] ;  /* 0x0000000e7c913981 */ /* 0x0000a2000c1e1100 */
[----:B------:R-:W-:Y:S02]  /*8240*/  PRMT R123, RZ, 0x7610, R123 ;  /* 0x00007610ff7b7816 */ /* 0x000fe4000000007b */
[----:B------:R-:W-:Y:S01]  /*8250*/  IMAD.X R115, R126, 0x1, R118, P5 ;  /* 0x000000017e737824 */ /* 0x000fe200028e0676 */
[----:B------:R-:W-:-:S02]  /*8260*/  SHF.R.S32.HI R126, RZ, 0x1f, R223 ;  /* 0x0000001fff7e7819 */ /* 0x000fc400000114df */
[C---:B------:R-:W-:Y:S02]  /*8270*/  ISETP.GT.AND P0, PT, R106.reuse, 0x12, PT ;  /* 0x000000126a00780c */ /* 0x040fe40003f04270 */
[----:B------:R1:W2:Y:S01]  /*8280*/  @P4 LDG.E.U8 R123, desc[UR14][R114.64] ;  /* 0x0000000e727b4981 */ /* 0x0002a2000c1e1100 */
[----:B0-----:R-:W-:Y:S02]  /*8290*/  IADD3 R124, P6, PT, R223, R117, RZ ;  /* 0x00000075df7c7210 */ /* 0x001fe40007fde0ff */
[----:B------:R-:W-:-:S03]  /*82a0*/  ISETP.GT.AND P3, PT, R106, 0x13, PT ;  /* 0x000000136a00780c */ /* 0x000fc60003f64270 */
[----:B------:R-:W-:Y:S01]  /*82b0*/  IMAD.X R125, R126, 0x1, R118, P6 ;  /* 0x000000017e7d7824 */ /* 0x000fe200030e0676 */
[----:B------:R-:W-:Y:S02]  /*82c0*/  SHF.R.S32.HI R126, RZ, 0x1f, R222 ;  /* 0x0000001fff7e7819 */ /* 0x000fe400000114de */
[-C--:B-1----:R-:W-:Y:S02]  /*82d0*/  IADD3 R114, P5, PT, R222, R117.reuse, RZ ;  /* 0x00000075de727210 */ /* 0x082fe40007fbe0ff */
[----:B------:R-:W-:Y:S02]  /*82e0*/  PRMT R120, RZ, 0x7610, R120 ;  /* 0x00007610ff787816 */ /* 0x000fe40000000078 */
[----:B------:R-:W-:Y:S01]  /*82f0*/  SHF.R.S32.HI R128, RZ, 0x1f, R221 ;  /* 0x0000001fff807819 */ /* 0x000fe200000114dd */
[----:B------:R-:W-:Y:S01]  /*8300*/  IMAD.X R115, R126, 0x1, R118, P5 ;  /* 0x000000017e737824 */ /* 0x000fe200028e0676 */
[----:B------:R-:W-:Y:S02]  /*8310*/  IADD3 R126, P6, PT, R221, R117, RZ ;  /* 0x00000075dd7e7210 */ /* 0x000fe40007fde0ff */
[----:B------:R0:W2:Y:S01]  /*8320*/  @P0 LDG.E.U8 R120, desc[UR14][R124.64] ;  /* 0x0000000e7c780981 */ /* 0x0000a2000c1e1100 */
[----:B------:R-:W-:-:S02]  /*8330*/  PRMT R111, RZ, 0x7610, R111 ;  /* 0x00007610ff6f7816 */ /* 0x000fc4000000006f */
[----:B------:R-:W-:Y:S01]  /*8340*/  ISETP.GT.AND P0, PT, R106, 0x15, PT ;  /* 0x000000156a00780c */ /* 0x000fe20003f04270 */
[----:B------:R-:W-:Y:S01]  /*8350*/  IMAD.X R127, R128, 0x1, R118, P6 ;  /* 0x00000001807f7824 */ /* 0x000fe200030e0676 */
[----:B------:R-:W-:Y:S02]  /*8360*/  ISETP.GT.AND P4, PT, R106, 0x14, PT ;  /* 0x000000146a00780c */ /* 0x000fe40003f84270 */
[----:B------:R-:W-:Y:S01]  /*8370*/  SHF.R.S32.HI R128, RZ, 0x1f, R220 ;  /* 0x0000001fff807819 */ /* 0x000fe200000114dc */
[----:B------:R1:W2:Y:S01]  /*8380*/  @P3 LDG.E.U8 R111, desc[UR14][R114.64] ;  /* 0x0000000e726f3981 */ /* 0x0002a2000c1e1100 */
[----:B0-----:R-:W-:-:S05]  /*8390*/  IADD3 R124, P5, PT, R220, R117, RZ ;  /* 0x00000075dc7c7210 */ /* 0x001fca0007fbe0ff */
[----:B------:R-:W-:Y:S01]  /*83a0*/  IMAD.X R125, R128, 0x1, R118, P5 ;  /* 0x00000001807d7824 */ /* 0x000fe200028e0676 */
[----:B-1----:R-:W-:Y:S02]  /*83b0*/  PRMT R115, RZ, 0x7610, R115 ;  /* 0x00007610ff737816 */ /* 0x002fe40000000073 */
[----:B------:R-:W-:Y:S02]  /*83c0*/  PRMT R114, RZ, 0x7610, R114 ;  /* 0x00007610ff727816 */ /* 0x000fe40000000072 */
[----:B------:R-:W-:Y:S02]  /*83d0*/  IADD3 R128, P5, PT, R218, R117, RZ ;  /* 0x00000075da807210 */ /* 0x000fe40007fbe0ff */
[----:B------:R0:W2:Y:S01]  /*83e0*/  @P0 LDG.E.U8 R115, desc[UR14][R124.64] ;  /* 0x0000000e7c730981 */ /* 0x0000a2000c1e1100 */
[----:B------:R-:W-:-:S03]  /*83f0*/  ISETP.GT.AND P0, PT, R106, 0x18, PT ;  /* 0x000000186a00780c */ /* 0x000fc60003f04270 */
[----:B------:R1:W2:Y:S01]  /*8400*/  @P4 LDG.E.U8 R114, desc[UR14][R126.64] ;  /* 0x0000000e7e724981 */ /* 0x0002a2000c1e1100 */
[----:B------:R-:W-:Y:S02]  /*8410*/  ISETP.GT.AND P4, PT, R106, 0x17, PT ;  /* 0x000000176a00780c */ /* 0x000fe40003f84270 */
[----:B0-----:R-:W-:-:S05]  /*8420*/  SHF.R.S32.HI R125, RZ, 0x1f, R218 ;  /* 0x0000001fff7d7819 */ /* 0x001fca00000114da */
[--C-:B------:R-:W-:Y:S01]  /*8430*/  IMAD.X R129, R125, 0x1, R118.reuse, P5 ;  /* 0x000000017d817824 */ /* 0x100fe200028e0676 */
[-C--:B------:R-:W-:Y:S02]  /*8440*/  IADD3 R124, P5, PT, R217, R117.reuse, RZ ;  /* 0x00000075d97c7210 */ /* 0x080fe40007fbe0ff */
[----:B------:R-:W-:Y:S02]  /*8450*/  SHF.R.S32.HI R125, RZ, 0x1f, R217 ;  /* 0x0000001fff7d7819 */ /* 0x000fe400000114d9 */
[----:B------:R-:W-:Y:S02]  /*8460*/  PRMT R161, RZ, 0x7610, R161 ;  /* 0x00007610ffa17816 */ /* 0x000fe400000000a1 */
[----:B------:R-:W-:Y:S01]  /*8470*/  PRMT R155, RZ, 0x7610, R155 ;  /* 0x00007610ff9b7816 */ /* 0x000fe2000000009b */
[----:B------:R-:W-:Y:S01]  /*8480*/  IMAD.X R125, R125, 0x1, R118, P5 ;  /* 0x000000017d7d7824 */ /* 0x000fe200028e0676 */
[----:B------:R-:W-:Y:S02]  /*8490*/  ISETP.GT.AND P3, PT, R106, 0x16, PT ;  /* 0x000000166a00780c */ /* 0x000fe40003f64270 */
[----:B------:R0:W2:Y:S04]  /*84a0*/  @P4 LDG.E.U8 R161, desc[UR14][R128.64] ;  /* 0x0000000e80a14981 */ /* 0x0000a8000c1e1100 */
[----:B------:R0:W2:Y:S01]  /*84b0*/  @P0 LDG.E.U8 R155, desc[UR14][R124.64] ;  /* 0x0000000e7c9b0981 */ /* 0x0000a2000c1e1100 */
[----:B-1----:R-:W-:-:S02]  /*84c0*/  IADD3 R126, P6, PT, R219, R117, RZ ;  /* 0x00000075db7e7210 */ /* 0x002fc40007fde0ff */
[----:B------:R-:W-:Y:S02]  /*84d0*/  SHF.R.S32.HI R127, RZ, 0x1f, R219 ;  /* 0x0000001fff7f7819 */ /* 0x000fe400000114db */
[----:B0-----:R-:W-:Y:S02]  /*84e0*/  SHF.R.S32.HI R129, RZ, 0x1f, R215 ;  /* 0x0000001fff817819 */ /* 0x001fe400000114d7 */
[----:B------:R-:W-:Y:S02]  /*84f0*/  IADD3 R124, P0, PT, R215, R117, RZ ;  /* 0x00000075d77c7210 */ /* 0x000fe40007f1e0ff */
[----:B------:R-:W-:-:S03]  /*8500*/  ISETP.GT.AND P5, PT, R106, 0x1a, PT ;  /* 0x0000001a6a00780c */ /* 0x000fc60003fa4270 */
[--C-:B------:R-:W-:Y:S01]  /*8510*/  IMAD.X R125, R129, 0x1, R118.reuse, P0 ;  /* 0x00000001817d7824 */ /* 0x100fe200000e0676 */
[----:B------:R-:W-:Y:S01]  /*8520*/  ISETP.GT.AND P0, PT, R106, RZ, PT ;  /* 0x000000ff6a00720c */ /* 0x000fe20003f04270 */
[----:B------:R-:W-:Y:S01]  /*8530*/  IMAD.X R127, R127, 0x1, R118, P6 ;  /* 0x000000017f7f7824 */ /* 0x000fe200030e0676 */
[----:B------:R-:W-:Y:S02]  /*8540*/  PRMT R157, RZ, 0x7610, R157 ;  /* 0x00007610ff9d7816 */ /* 0x000fe4000000009d */
[----:B------:R-:W-:Y:S02]  /*8550*/  PRMT R131, RZ, 0x7610, R131 ;  /* 0x00007610ff837816 */ /* 0x000fe40000000083 */
[----:B------:R-:W-:Y:S02]  /*8560*/  SHF.R.S32.HI R128, RZ, 0x1f, R216 ;  /* 0x0000001fff807819 */ /* 0x000fe400000114d8 */
[----:B------:R0:W2:Y:S01]  /*8570*/  @P3 LDG.E.U8 R157, desc[UR14][R126.64] ;  /* 0x0000000e7e9d3981 */ /* 0x0000a2000c1e1100 */
[----:B------:R-:W-:-:S03]  /*8580*/  PRMT R169, RZ, 0x7610, R169 ;  /* 0x00007610ffa97816 */ /* 0x000fc600000000a9 */
[----:B------:R1:W2:Y:S01]  /*8590*/  @P5 LDG.E.U8 R131, desc[UR14][R124.64] ;  /* 0x0000000e7c835981 */ /* 0x0002a2000c1e1100 */
[----:B0-----:R-:W-:Y:S01]  /*85a0*/  IADD3 R126, P3, PT, R216, R117, RZ ;  /* 0x00000075d87e7210 */ /* 0x001fe20007f7e0ff */
[----:B-1----:R-:W-:-:S04]  /*85b0*/  @P0 IMAD.MOV.U32 R124, RZ, RZ, R117 ;  /* 0x000000ffff7c0224 */ /* 0x002fc800078e0075 */
[--C-:B------:R-:W-:Y:S01]  /*85c0*/  IMAD.X R127, R128, 0x1, R118.reuse, P3 ;  /* 0x00000001807f7824 */ /* 0x100fe200018e0676 */
[----:B------:R-:W-:Y:S01]  /*85d0*/  ISETP.GT.AND P3, PT, R106, 0x1b, PT ;  /* 0x0000001b6a00780c */ /* 0x000fe20003f64270 */
[----:B------:R-:W-:Y:S01]  /*85e0*/  @P0 IMAD.MOV.U32 R125, RZ, RZ, R118 ;  /* 0x000000ffff7d0224 */ /* 0x000fe200078e0076 */
[----:B------:R-:W-:Y:S02]  /*85f0*/  IADD3 R128, P6, PT, R214, R117, RZ ;  /* 0x00000075d6807210 */ /* 0x000fe40007fde0ff */
[----:B------:R-:W-:Y:S02]  /*8600*/  SHF.R.S32.HI R129, RZ, 0x1f, R214 ;  /* 0x0000001fff817819 */ /* 0x000fe400000114d6 */
[----:B------:R0:W2:Y:S01]  /*8610*/  @P0 LDG.E.U8 R169, desc[UR14][R124.64] ;  /* 0x0000000e7ca90981 */ /* 0x0000a2000c1e1100 */
[----:B------:R-:W-:Y:S02]  /*8620*/  PRMT R132, RZ, 0x7610, R132 ;  /* 0x00007610ff847816 */ /* 0x000fe40000000084 */
[----:B------:R-:W-:-:S05]  /*8630*/  IMAD.X R129, R129, 0x1, R118, P6 ;  /* 0x0000000181817824 */ /* 0x000fca00030e0676 */
[----:B------:R1:W2:Y:S01]  /*8640*/  @P3 LDG.E.U8 R132, desc[UR14][R128.64] ;  /* 0x0000000e80843981 */ /* 0x0002a2000c1e1100 */
[----:B------:R-:W-:Y:S02]  /*8650*/  ISETP.GT.AND P3, PT, R106, 0x1d, PT ;  /* 0x0000001d6a00780c */ /* 0x000fe40003f64270 */
[----:B0-----:R-:W-:-:S05]  /*8660*/  IADD3 R124, P5, PT, R212, R117, RZ ;  /* 0x00000075d47c7210 */ /* 0x001fca0007fbe0ff */
[----:B------:R-:W-:Y:S01]  /*8670*/  IMAD.X R125, R251, 0x1, R118, P5 ;  /* 0x00000001fb7d7824 */ /* 0x000fe200028e0676 */
[----:B-1----:R-:W-:Y:S02]  /*8680*/  PRMT R129, RZ, 0x7610, R129 ;  /* 0x00007610ff817816 */ /* 0x002fe40000000081 */
[----:B------:R-:W-:-:S04]  /*8690*/  ISETP.GT.AND P4, PT, R106, 0x19, PT ;  /* 0x000000196a00780c */ /* 0x000fc80003f84270 */
[----:B------:R0:W2:Y:S01]  /*86a0*/  @P3 LDG.E.U8 R129, desc[UR14][R124.64] ;  /* 0x0000000e7c813981 */ /* 0x0000a2000c1e1100 */
[----:B------:R-:W-:-:S08]  /*86b0*/  PRMT R152, RZ, 0x7610, R152 ;  /* 0x00007610ff987816 */ /* 0x000fd00000000098 */
[----:B------:R1:W2:Y:S01]  /*86c0*/  @P4 LDG.E.U8 R152, desc[UR14][R126.64] ;  /* 0x0000000e7e984981 */ /* 0x0002a2000c1e1100 */
[----:B0-----:R-:W0:Y:S01]  /*86d0*/  S2R R125, SR_TID.X ;  /* 0x00000000007d7919 */ /* 0x001e220000002100 */
[----:B------:R-:W-:Y:S02]  /*86e0*/  ISETP.GT.AND P4, PT, R106, 0x1c, PT ;  /* 0x0000001c6a00780c */ /* 0x000fe40003f84270 */
[----:B-1----:R-:W-:Y:S02]  /*86f0*/  IADD3 R126, P6, PT, R213, R117, RZ ;  /* 0x00000075d57e7210 */ /* 0x002fe40007fde0ff */
[----:B------:R-:W-:-:S03]  /*8700*/  PRMT R128, RZ, 0x7610, R128 ;  /* 0x00007610ff807816 */ /* 0x000fc60000000080 */
[----:B------:R-:W-:Y:S01]  /*8710*/  IMAD.X R127, R252, 0x1, R118, P6 ;  /* 0x00000001fc7f7824 */ /* 0x000fe200030e0676 */
[----:B------:R-:W-:-:S05]  /*8720*/  ISETP.GT.AND P0, PT, R106, 0x1e, PT ;  /* 0x0000001e6a00780c */ /* 0x000fca0003f04270 */
[----:B------:R1:W2:Y:S01]  /*8730*/  @P4 LDG.E.U8 R128, desc[UR14][R126.64] ;  /* 0x0000000e7e804981 */ /* 0x0002a2000c1e1100 */
[----:B------:R-:W-:Y:S02]  /*8740*/  ISETP.GT.AND P4, PT, R106, 0x1f, PT ;  /* 0x0000001f6a00780c */ /* 0x000fe40003f84270 */
[-C--:B------:R-:W-:Y:S02]  /*8750*/  IADD3 R124, P5, PT, R209, R117.reuse, RZ ;  /* 0x00000075d17c7210 */ /* 0x080fe40007fbe0ff */
[----:B------:R-:W-:Y:S02]  /*8760*/  PRMT R133, RZ, 0x7610, R133 ;  /* 0x00007610ff857816 */ /* 0x000fe40000000085 */
[----:B-1----:R-:W-:Y:S02]  /*8770*/  IADD3 R126, P6, PT, R210, R117, RZ ;  /* 0x00000075d27e7210 */ /* 0x002fe40007fde0ff */
[----:B------:R-:W-:Y:S02]  /*8780*/  PRMT R134, RZ, 0x7610, R134 ;  /* 0x00007610ff867816 */ /* 0x000fe40000000086 */
[----:B0-----:R-:W-:Y:S01]  /*8790*/  LOP3.LUT R125, R125, 0x1f, RZ, 0xc0, !PT ;  /* 0x0000001f7d7d7812 */ /* 0x001fe200078ec0ff */
[----:B------:R-:W-:-:S03]  /*87a0*/  IMAD.X R127, R250, 0x1, R118, P6 ;  /* 0x00000001fa7f7824 */ /* 0x000fc600030e0676 */
[----:B------:R-:W-:Y:S01]  /*87b0*/  ISETP.GE.AND P3, PT, R125, R106, PT ;  /* 0x0000006a7d00720c */ /* 0x000fe20003f66270 */
[----:B------:R-:W-:Y:S01]  /*87c0*/  IMAD.X R125, R249, 0x1, R118, P5 ;  /* 0x00000001f97d7824 */ /* 0x000fe200028e0676 */
[----:B------:R0:W2:Y:S04]  /*87d0*/  @P0 LDG.E.U8 R133, desc[UR14][R126.64] ;  /* 0x0000000e7e850981 */ /* 0x0000a8000c1e1100 */
[----:B------:R1:W2:Y:S01]  /*87e0*/  @P4 LDG.E.U8 R134, desc[UR14][R124.64] ;  /* 0x0000000e7c864981 */ /* 0x0002a2000c1e1100 */
[----:B------:R-:W-:Y:S01]  /*87f0*/  BAR.SYNC.DEFER_BLOCKING 0x0 ;  /* 0x0000000000007b1d */ /* 0x000fe20000010000 */
[C---:B------:R-:W-:Y:S02]  /*8800*/  IADD3 R201, P5, PT, R119.reuse, R201, RZ ;  /* 0x000000c977c97210 */ /* 0x040fe40007fbe0ff */
[----:B------:R-:W-:-:S03]  /*8810*/  IADD3 R107, P0, PT, R119, R107, RZ ;  /* 0x0000006b776b7210 */ /* 0x000fc60007f1e0ff */
[C---:B------:R-:W-:Y:S01]  /*8820*/  IMAD.X R200, R207.reuse, 0x1, R200, P5 ;  /* 0x00000001cfc87824 */ /* 0x040fe200028e06c8 */
[----:B0-----:R-:W-:Y:S01]  /*8830*/  PRMT R126, RZ, 0x7610, R126 ;  /* 0x00007610ff7e7816 */ /* 0x001fe2000000007e */
[----:B-1----:R-:W-:Y:S02]  /*8840*/  @!P3 IMAD.MOV.U32 R124, RZ, RZ, R201 ;  /* 0x000000ffff7cb224 */ /* 0x002fe400078e00c9 */
[----:B------:R-:W-:Y:S02]  /*8850*/  @!P3 IMAD.MOV.U32 R125, RZ, RZ, R200 ;  /* 0x000000ffff7db224 */ /* 0x000fe400078e00c8 */
[----:B------:R-:W-:Y:S01]  /*8860*/  IMAD.X R108, R207, 0x1, R108, P0 ;  /* 0x00000001cf6c7824 */ /* 0x000fe200000e066c */
[C---:B------:R-:W-:Y:S02]  /*8870*/  IADD3 R105, P0, PT, R119.reuse, R105, RZ ;  /* 0x0000006977697210 */ /* 0x040fe40007f1e0ff */
[----:B------:R-:W-:Y:S02]  /*8880*/  PRMT R127, RZ, 0x7610, R127 ;  /* 0x00007610ff7f7816 */ /* 0x000fe4000000007f */
[----:B------:R-:W-:Y:S01]  /*8890*/  IADD3 R104, P4, PT, R119, R104, RZ ;  /* 0x0000006877687210 */ /* 0x000fe20007f9e0ff */
[----:B------:R-:W-:Y:S01]  /*88a0*/  IMAD.X R103, R207, 0x1, R103, P0 ;  /* 0x00000001cf677824 */ /* 0x000fe200000e0667 */
[----:B------:R0:W2:Y:S01]  /*88b0*/  @!P3 LDG.E.U8 R126, desc[UR14][R124.64] ;  /* 0x0000000e7c7eb981 */ /* 0x0000a2000c1e1100 */
[----:B------:R-:W-:-:S02]  /*88c0*/  PRMT R136, RZ, 0x7610, R136 ;  /* 0x00007610ff887816 */ /* 0x000fc40000000088 */
[----:B------:R-:W-:Y:S02]  /*88d0*/  IMAD.X R101, R207, 0x1, R101, P4 ;  /* 0x00000001cf657824 */ /* 0x000fe400020e0665 */
[----:B0-----:R-:W-:Y:S02]  /*88e0*/  @!P3 IMAD.MOV.U32 R124, RZ, RZ, R107 ;  /* 0x000000ffff7cb224 */ /* 0x001fe400078e006b */
[----:B------:R-:W-:Y:S01]  /*88f0*/  @!P3 IMAD.MOV.U32 R125, RZ, RZ, R108 ;  /* 0x000000ffff7db224 */ /* 0x000fe200078e006c */
[----:B------:R-:W-:-:S04]  /*8900*/  IADD3 R102, P0, PT, R119, R102, RZ ;  /* 0x0000006677667210 */ /* 0x000fc80007f1e0ff */
[----:B------:R0:W2:Y:S01]  /*8910*/  @!P3 LDG.E.U8 R127, desc[UR14][R124.64] ;  /* 0x0000000e7c7fb981 */ /* 0x0000a2000c1e1100 */
[----:B------:R-:W-:Y:S01]  /*8920*/  PRMT R135, RZ, 0x7610, R135 ;  /* 0x00007610ff877816 */ /* 0x000fe20000000087 */
        /* <DEDUP_REMOVED lines=94> */
[----:B------:R0:W3:Y:S01]  /*8f10*/  @!P3 LDG.E.U8 R159, desc[UR14][R124.64] ;  /* 0x0000000e7c9fb981 */ /* 0x0000e2000c1e1100 */
        /* <DEDUP_REMOVED lines=53> */
[----:B------:R0:W4:Y:S01]  /*9270*/  @!P3 LDG.E.U8 R178, desc[UR14][R124.64] ;  /* 0x0000000e7cb2b981 */ /* 0x000122000c1e1100 */
        /* <DEDUP_REMOVED lines=23> */
[----:B------:R0:W5:Y:S01]  /*93f0*/  @!P3 LDG.E.U8 R186, desc[UR14][R124.64] ;  /* 0x0000000e7cbab981 */ /* 0x000162000c1e1100 */
        /* <DEDUP_REMOVED lines=23> */
[----:B------:R0:W5:Y:S04]  /*9570*/  @!P3 LDG.E.U8 R194, desc[UR14][R124.64] ;  /* 0x0000000e7cc2b981 */ /* 0x000168000c1e1100 */
[----:B--2---:R1:W-:Y:S01]  /*9580*/  STS.U8 [R206+UR13+0x5000], R169 ;  /* 0x005000a9ce007988 */ /* 0x0043e2000800000d */
[----:B0-----:R-:W-:Y:S02]  /*9590*/  @!P3 IMAD.MOV.U32 R124, RZ, RZ, R49 ;  /* 0x000000ffff7cb224 */ /* 0x001fe400078e0031 */
[----:B------:R-:W-:Y:S01]  /*95a0*/  @!P3 IMAD.MOV.U32 R125, RZ, RZ, R48 ;  /* 0x000000ffff7db224 */ /* 0x000fe200078e0030 */
[----:B-1----:R-:W-:-:S04]  /*95b0*/  PRMT R169, RZ, 0x7610, R169 ;  /* 0x00007610ffa97816 */ /* 0x002fc800000000a9 */
[----:B------:R0:W2:Y:S01]  /*95c0*/  @!P3 LDG.E.U8 R196, desc[UR14][R124.64] ;  /* 0x0000000e7cc4b981 */ /* 0x0000a2000c1e1100 */
[----:B------:R-:W-:Y:S01]  /*95d0*/  IMAD.X R44, R207, 0x1, R44, P0 ;  /* 0x00000001cf2c7824 */ /* 0x000fe200000e062c */
[----:B------:R-:W-:Y:S02]  /*95e0*/  IADD3 R43, P0, PT, R119, R43, RZ ;  /* 0x0000002b772b7210 */ /* 0x000fe40007f1e0ff */
[----:B------:R1:W-:Y:S01]  /*95f0*/  STS.U8 [R206+UR13+0x5400], R148 ;  /* 0x00540094ce007988 */ /* 0x0003e2000800000d */
        /* <DEDUP_REMOVED lines=34> */
[----:B------:R-:W-:Y:S01]  /*9820*/  PRMT R211, RZ, 0x7610, R211 ;  /* 0x00007610ffd37816 */ /* 0x000fe200000000d3 */
[----:B0-----:R-:W-:Y:S02]  /*9830*/  @!P3 IMAD.MOV.U32 R124, RZ, RZ, R37 ;  /* 0x000000ffff7cb224 */ /* 0x001fe400078e0025 */
[----:B------:R-:W-:Y:S02]  /*9840*/  @!P3 IMAD.MOV.U32 R125, RZ, RZ, R36 ;  /* 0x000000ffff7db224 */ /* 0x000fe400078e0024 */
[----:B------:R-:W-:-:S03]  /*9850*/  IMAD.X R32, R207, 0x1, R32, P0 ;  /* 0x00000001cf207824 */ /* 0x000fc600000e0620 */
[----:B------:R0:W2:Y:S01]  /*9860*/  @!P3 LDG.E.U8 R130, desc[UR14][R124.64] ;  /* 0x0000000e7c82b981 */ /* 0x0000a2000c1e1100 */
[----:B------:R-:W-:-:S03]  /*9870*/  IADD3 R31, P0, PT, R119, R31, RZ ;  /* 0x0000001f771f7210 */ /* 0x000fc60007f1e0ff */
        /* <DEDUP_REMOVED lines=10> */
[----:B---3--:R0:W-:Y:S01]  /*9920*/  STS.U8 [R246+UR13+0x5100], R122 ;  /* 0x0051007af6007988 */ /* 0x0081e2000800000d */
[----:B-1----:R-:W-:-:S03]  /*9930*/  @!P3 IMAD.MOV.U32 R123, RZ, RZ, R30 ;  /* 0x000000ffff7bb224 */ /* 0x002fc600078e001e */
[----:B------:R1:W3:Y:S01]  /*9940*/  @!P3 LDG.E.U8 R152, desc[UR14][R124.64] ;  /* 0x0000000e7c98b981 */ /* 0x0002e2000c1e1100 */
[----:B------:R-:W-:Y:S01]  /*9950*/  IMAD.X R28, R207, 0x1, R28, P0 ;  /* 0x00000001cf1c7824 */ /* 0x000fe200000e061c */
[----:B------:R-:W-:Y:S01]  /*9960*/  IADD3 R27, P0, PT, R119, R27, RZ ;  /* 0x0000001b771b7210 */ /* 0x000fe20007f1e0ff */
[----:B0-----:R-:W-:Y:S01]  /*9970*/  @!P3 IMAD.MOV.U32 R122, RZ, RZ, R31 ;  /* 0x000000ffff7ab224 */ /* 0x001fe200078e001f */
[----:B-1----:R-:W-:Y:S02]  /*9980*/  PRMT R124, RZ, 0x7610, R124 ;  /* 0x00007610ff7c7816 */ /* 0x002fe4000000007c */
[----:B------:R-:W-:-:S04]  /*9990*/  PRMT R125, RZ, 0x7610, R125 ;  /* 0x00007610ff7d7816 */ /* 0x000fc8000000007d */
[----:B------:R0:W2:Y:S01]  /*99a0*/  @!P3 LDG.E.U8 R124, desc[UR14][R122.64] ;  /* 0x0000000e7a7cb981 */ /* 0x0000a2000c1e1100 */
[----:B------:R-:W-:Y:S01]  /*99b0*/  IMAD.X R26, R207, 0x1, R26, P0 ;  /* 0x00000001cf1a7824 */ /* 0x000fe200000e061a */
[----:B------:R-:W-:Y:S02]  /*99c0*/  IADD3 R25, P0, PT, R119, R25, RZ ;  /* 0x0000001977197210 */ /* 0x000fe40007f1e0ff */
[----:B------:R1:W-:Y:S01]  /*99d0*/  STS.U8 [R246+UR13+0x5500], R121 ;  /* 0x00550079f6007988 */ /* 0x0003e2000800000d */
[----:B0-----:R-:W-:Y:S02]  /*99e0*/  @!P3 IMAD.MOV.U32 R122, RZ, RZ, R29 ;  /* 0x000000ffff7ab224 */ /* 0x001fe400078e001d */
[----:B------:R-:W-:Y:S01]  /*99f0*/  @!P3 IMAD.MOV.U32 R123, RZ, RZ, R28 ;  /* 0x000000ffff7bb224 */ /* 0x000fe200078e001c */
[----:B------:R0:W-:Y:S01]  /*9a00*/  STS.U8 [R246+UR13+0x5900], R120 ;  /* 0x00590078f6007988 */ /* 0x0001e2000800000d */
[----:B-1----:R-:W-:-:S03]  /*9a10*/  @!P3 IMAD.MOV.U32 R121, RZ, RZ, R26 ;  /* 0x000000ffff79b224 */ /* 0x002fc600078e001a */
[----:B------:R1:W2:Y:S01]  /*9a20*/  @!P3 LDG.E.U8 R125, desc[UR14][R122.64] ;  /* 0x0000000e7a7db981 */ /* 0x0002a2000c1e1100 */
[----:B------:R-:W-:Y:S01]  /*9a30*/  IMAD.X R24, R207, 0x1, R24, P0 ;  /* 0x00000001cf187824 */ /* 0x000fe200000e0618 */
[----:B------:R-:W-:Y:S01]  /*9a40*/  IADD3 R23, P0, PT, R119, R23, RZ ;  /* 0x0000001777177210 */ /* 0x000fe20007f1e0ff */
[----:B0-----:R-:W-:Y:S01]  /*9a50*/  @!P3 IMAD.MOV.U32 R120, RZ, RZ, R27 ;  /* 0x000000ffff78b224 */ /* 0x001fe200078e001b */
[----:B-1----:R-:W-:Y:S02]  /*9a60*/  PRMT R122, RZ, 0x7610, R122 ;  /* 0x00007610ff7a7816 */ /* 0x002fe4000000007a */
[----:B------:R-:W-:Y:S01]  /*9a70*/  PRMT R123, RZ, 0x7610, R123 ;  /* 0x00007610ff7b7816 */ /* 0x000fe2000000007b */
[----:B------:R-:W-:-:S03]  /*9a80*/  IMAD.X R22, R207, 0x1, R22, P0 ;  /* 0x00000001cf167824 */ /* 0x000fc600000e0616 */
[----:B------:R0:W2:Y:S01]  /*9a90*/  @!P3 LDG.E.U8 R122, desc[UR14][R120.64] ;  /* 0x0000000e787ab981 */ /* 0x0000a2000c1e1100 */
[----:B------:R-:W-:-:S03]  /*9aa0*/  IADD3 R21, P0, PT, R119, R21, RZ ;  /* 0x0000001577157210 */ /* 0x000fc60007f1e0ff */
[----:B------:R-:W-:Y:S01]  /*9ab0*/  STS.U8 [R246+UR13+0x5d00], R131 ;  /* 0x005d0083f6007988 */ /* 0x000fe2000800000d */
[----:B0-----:R-:W-:Y:S02]  /*9ac0*/  @!P3 IMAD.MOV.U32 R120, RZ, RZ, R25 ;  /* 0x000000ffff78b224 */ /* 0x001fe400078e0019 */
[----:B------:R-:W-:Y:S01]  /*9ad0*/  @!P3 IMAD.MOV.U32 R121, RZ, RZ, R24 ;  /* 0x000000ffff79b224 */ /* 0x000fe200078e0018 */
[----:B----4-:R0:W-:Y:S01]  /*9ae0*/  STS.U8 [R245+UR13+0x5180], R109 ;  /* 0x0051806df5007988 */ /* 0x0101e2000800000d */
[----:B------:R-:W-:-:S03]  /*9af0*/  IMAD.X R20, R207, 0x1, R20, P0 ;  /* 0x00000001cf147824 */ /* 0x000fc600000e0614 */
[----:B------:R1:W4:Y:S01]  /*9b00*/  @!P3 LDG.E.U8 R123, desc[UR14][R120.64] ;  /* 0x0000000e787bb981 */ /* 0x000322000c1e1100 */
[----:B------:R-:W-:Y:S02]  /*9b10*/  IADD3 R19, P0, PT, R119, R19, RZ ;  /* 0x0000001377137210 */ /* 0x000fe40007f1e0ff */
[----:B0-----:R-:W-:Y:S01]  /*9b20*/  PRMT R109, RZ, 0x7610, R109 ;  /* 0x00007610ff6d7816 */ /* 0x001fe2000000006d */
[----:B-1----:R-:W-:Y:S02]  /*9b30*/  @!P3 IMAD.MOV.U32 R120, RZ, RZ, R23 ;  /* 0x000000ffff78b224 */ /* 0x002fe400078e0017 */
[----:B------:R-:W-:Y:S01]  /*9b40*/  @!P3 IMAD.MOV.U32 R121, RZ, RZ, R22 ;  /* 0x000000ffff79b224 */ /* 0x000fe200078e0016 */
        /* <DEDUP_REMOVED lines=21> */
[----:B-----5:R0:W-:Y:S01]  /*9ca0*/  STS.U8 [R244+UR13+0x5200], R112 ;  /* 0x00520070f4007988 */ /* 0x0201e2000800000d */
[----:B------:R-:W-:-:S03]  /*9cb0*/  IMAD.X R12, R207, 0x1, R12, P0 ;  /* 0x00000001cf0c7824 */ /* 0x000fc600000e060c */
[----:B------:R1:W5:Y:S01]  /*9cc0*/  @!P3 LDG.E.U8 R121, desc[UR14][R110.64] ;  /* 0x0000000e6e79b981 */ /* 0x000362000c1e1100 */
[----:B------:R-:W-:Y:S02]  /*9cd0*/  IADD3 R11, P0, PT, R119, R11, RZ ;  /* 0x0000000b770b7210 */ /* 0x000fe40007f1e0ff */
[----:B0-----:R-:W-:Y:S01]  /*9ce0*/  PRMT R112, RZ, 0x7610, R112 ;  /* 0x00007610ff707816 */ /* 0x001fe20000000070 */
[----:B-1----:R-:W-:Y:S02]  /*9cf0*/  @!P3 IMAD.MOV.U32 R110, RZ, RZ, R15 ;  /* 0x000000ffff6eb224 */ /* 0x002fe400078e000f */
[----:B------:R-:W-:Y:S01]  /*9d00*/  @!P3 IMAD.MOV.U32 R111, RZ, RZ, R14 ;  /* 0x000000ffff6fb224 */ /* 0x000fe200078e000e */
[----:B------:R0:W-:Y:S01]  /*9d10*/  STS.U8 [R244+UR13+0x5600], R113 ;  /* 0x00560071f4007988 */ /* 0x0001e2000800000d */
[----:B------:R-:W-:-:S03]  /*9d20*/  IMAD.X R10, R207, 0x1, R10, P0 ;  /* 0x00000001cf0a7824 */ /* 0x000fc600000e060a */
[----:B------:R1:W2:Y:S01]  /*9d30*/  @!P3 LDG.E.U8 R112, desc[UR14][R110.64] ;  /* 0x0000000e6e70b981 */ /* 0x0002a2000c1e1100 */
        /* <DEDUP_REMOVED lines=18> */
[----:B------:R-:W-:Y:S01]  /*9e60*/  PRMT R132, RZ, 0x7610, R132 ;  /* 0x00007610ff847816 */ /* 0x000fe20000000084 */
[----:B------:R-:W-:-:S03]  /*9e70*/  IMAD.X R4, R207, 0x1, R4, P0 ;  /* 0x00000001cf047824 */ /* 0x000fc600000e0604 */
[----:B------:R0:W2:Y:S01]  /*9e80*/  @!P3 LDG.E.U8 R128, desc[UR14][R110.64] ;  /* 0x0000000e6e80b981 */ /* 0x0000a2000c1e1100 */
[----:B------:R-:W-:-:S03]  /*9e90*/  IADD3 R3, P0, PT, R119, R3, RZ ;  /* 0x0000000377037210 */ /* 0x000fc60007f1e0ff */
[----:B------:R1:W-:Y:S01]  /*9ea0*/  STS.U8 [R243+UR13+0x5680], R165 ;  /* 0x005680a5f3007988 */ /* 0x0003e2000800000d */
[----:B0-----:R-:W-:Y:S02]  /*9eb0*/  @!P3 IMAD.MOV.U32 R110, RZ, RZ, R7 ;  /* 0x000000ffff6eb224 */ /* 0x001fe400078e0007 */
[----:B------:R-:W-:Y:S01]  /*9ec0*/  @!P3 IMAD.MOV.U32 R111, RZ, RZ, R6 ;  /* 0x000000ffff6fb224 */ /* 0x000fe200078e0006 */
[----:B-1----:R-:W-:-:S04]  /*9ed0*/  PRMT R165, RZ, 0x7610, R165 ;  /* 0x00007610ffa57816 */ /* 0x002fc800000000a5 */
[----:B------:R0:W3:Y:S01]  /*9ee0*/  @!P3 LDG.E.U8 R132, desc[UR14][R110.64] ;  /* 0x0000000e6e84b981 */ /* 0x0000e2000c1e1100 */
[----:B------:R-:W-:Y:S01]  /*9ef0*/  IMAD.X R2, R207, 0x1, R2, P0 ;  /* 0x00000001cf027824 */ /* 0x000fe200000e0602 */
[----:B------:R-:W-:Y:S02]  /*9f00*/  IADD3 R151, P0, PT, R119, R151, RZ ;  /* 0x0000009777977210 */ /* 0x000fe40007f1e0ff */
[----:B------:R1:W-:Y:S01]  /*9f10*/  STS.U8 [R243+UR13+0x5a80], R115 ;  /* 0x005a8073f3007988 */ /* 0x0003e2000800000d */
[----:B0-----:R-:W-:Y:S02]  /*9f20*/  @!P3 IMAD.MOV.U32 R110, RZ, RZ, R5 ;  /* 0x000000ffff6eb224 */ /* 0x001fe400078e0005 */
[----:B------:R-:W-:Y:S01]  /*9f30*/  @!P3 IMAD.MOV.U32 R111, RZ, RZ, R4 ;  /* 0x000000ffff6fb224 */ /* 0x000fe200078e0004 */
[----:B-1----:R-:W-:-:S04]  /*9f40*/  PRMT R115, RZ, 0x7610, R115 ;  /* 0x00007610ff737816 */ /* 0x002fc80000000073 */
[----:B------:R0:W4:Y:S01]  /*9f50*/  @!P3 LDG.E.U8 R165, desc[UR14][R110.64] ;  /* 0x0000000e6ea5b981 */ /* 0x000122000c1e1100 */
[----:B------:R-:W-:Y:S01]  /*9f60*/  IMAD.X R149, R207, 0x1, R149, P0 ;  /* 0x00000001cf957824 */ /* 0x000fe200000e0695 */
[----:B------:R-:W-:Y:S02]  /*9f70*/  IADD3 R167, P0, PT, R119, R167, RZ ;  /* 0x000000a777a77210 */ /* 0x000fe40007f1e0ff */
[----:B------:R1:W-:Y:S01]  /*9f80*/  STS.U8 [R243+UR13+0x5e80], R129 ;  /* 0x005e8081f3007988 */ /* 0x0003e2000800000d */
[----:B0-----:R-:W-:Y:S02]  /*9f90*/  @!P3 IMAD.MOV.U32 R110, RZ, RZ, R3 ;  /* 0x000000ffff6eb224 */ /* 0x001fe400078e0003 */
[----:B------:R-:W-:Y:S01]  /*9fa0*/  @!P3 IMAD.MOV.U32 R111, RZ, RZ, R2 ;  /* 0x000000ffff6fb224 */ /* 0x000fe200078e0002 */
[----:B-1----:R-:W-:-:S04]  /*9fb0*/  PRMT R129, RZ, 0x7610, R129 ;  /* 0x00007610ff817816 */ /* 0x002fc80000000081 */
[----:B------:R0:W5:Y:S01]  /*9fc0*/  @!P3 LDG.E.U8 R115, desc[UR14][R110.64] ;  /* 0x0000000e6e73b981 */ /* 0x000162000c1e1100 */
        /* <DEDUP_REMOVED lines=21> */
[----:B------:R-:W-:-:S03]  /*a120*/  IMAD.X R195, R207, 0x1, R195, P0 ;  /* 0x00000001cfc37824 */ /* 0x000fc600000e06c3 */
[----:B------:R1:W-:Y:S01]  /*a130*/  STS.U8 [R242+UR13+0x5f00], R133 ;  /* 0x005f0085f2007988 */ /* 0x0003e2000800000d */
[----:B0-----:R-:W-:Y:S02]  /*a140*/  @!P3 IMAD.MOV.U32 R110, RZ, RZ, R189 ;  /* 0x000000ffff6eb224 */ /* 0x001fe400078e00bd */
[----:B------:R-:W-:Y:S01]  /*a150*/  @!P3 IMAD.MOV.U32 R111, RZ, RZ, R187 ;  /* 0x000000ffff6fb224 */ /* 0x000fe200078e00bb */
[----:B-1----:R-:W-:-:S04]  /*a160*/  PRMT R133, RZ, 0x7610, R133 ;  /* 0x00007610ff857816 */ /* 0x002fc80000000085 */
[----:B------:R0:W5:Y:S02]  /*a170*/  @!P3 LDG.E.U8 R157, desc[UR14][R110.64] ;  /* 0x0000000e6e9db981 */ /* 0x000164000c1e1100 */
[----:B0-----:R-:W-:Y:S02]  /*a180*/  @!P3 IMAD.MOV.U32 R110, RZ, RZ, R197 ;  /* 0x000000ffff6eb224 */ /* 0x001fe400078e00c5 */
[----:B------:R-:W-:-:S05]  /*a190*/  @!P3 IMAD.MOV.U32 R111, RZ, RZ, R195 ;  /* 0x000000ffff6fb224 */ /* 0x000fca00078e00c3 */
[----:B------:R-:W5:Y:S04]  /*a1a0*/  @!P3 LDG.E.U8 R133, desc[UR14][R110.64] ;  /* 0x0000000e6e85b981 */ /* 0x000f68000c1e1100 */
        /* <DEDUP_REMOVED lines=52> */
[----:B----4-:R0:W-:Y:S04]  /*a4f0*/  STS.U8 [R116+UR13+0x2e80], R123 ;  /* 0x002e807b74007988 */ /* 0x0101e8000800000d */
[----:B------:R0:W-:Y:S04]  /*a500*/  STS.U8 [R116+UR13+0x2f80], R109 ;  /* 0x002f806d74007988 */ /* 0x0001e8000800000d */
[----:B------:R0:W-:Y:S04]  /*a510*/  STS.U8 [R116+UR13+0x3080], R131 ;  /* 0x0030808374007988 */ /* 0x0001e8000800000d */
[----:B------:R0:W-:Y:S04]  /*a520*/  STS.U8 [R116+UR13+0x3180], R120 ;  /* 0x0031807874007988 */ /* 0x0001e8000800000d */
[----:B-----5:R0:W-:Y:S04]  /*a530*/  STS.U8 [R116+UR13+0x3280], R121 ;  /* 0x0032807974007988 */ /* 0x0201e8000800000d */
        /* <DEDUP_REMOVED lines=15> */
[----:B------:R-:W-:-:S04]  /*a630*/  ULEA UR11, UR12, UR13, 0x3 ;  /* 0x0000000d0c0b7291 */ /* 0x000fc8000f8e18ff */
[----:B------:R-:W-:Y:S01]  /*a640*/  UIADD3 UR11, UPT, UPT, UR11, 0x6000, URZ ;  /* 0x000060000b0b7890 */ /* 0x000fe2000fffe0ff */
[----:B------:R-:W-:Y:S01]  /*a650*/  UMOV UR4, UR5 ;  /* 0x0000000500047c82 */ /* 0x000fe20008000000 */
        /* <DEDUP_REMOVED lines=8> */
[----:B------:R-:W-:Y:S01]  /*a6e0*/  UIADD3 UR5, UPT, UPT, UR20, 0x100, URZ ;  /* 0x0000010014057890 */ /* 0x000fe2000fffe0ff */
[----:B------:R-:W-:Y:S01]  /*a6f0*/  UMOV UR18, 0x0 ;  /* 0x0000000000127882 */ /* 0x000fe20000000000 */
[----:B------:R-:W-:Y:S01]  /*a700*/  UMOV UR19, 0x10408010 ;  /* 0x1040801000137882 */ /* 0x000fe20000000000 */
[----:B------:R-:W-:Y:S01]  /*a710*/  UMOV UR22, 0x0 ;  /* 0x0000000000167882 */ /* 0x000fe20000000000 */
[----:B------:R-:W-:Y:S01]  /*a720*/  UMOV UR23, 0x10408010 ;  /* 0x1040801000177882 */ /* 0x000fe20000000000 */
[----:B------:R-:W-:Y:S01]  /*a730*/  UMOV UR17, 0x3 ;  /* 0x0000000300117882 */ /* 0x000fe20000000000 */
[----:B------:R0:W-:Y:S03]  /*a740*/  UTCQMMA.2CTA gdesc[UR6], gdesc[UR8], tmem[UR20], tmem[UR18], idesc[UR19], UPT ;  /* 0x00ff1208060075ea */ /* 0x0001e6000ba00314 */
[----:B------:R0:W-:Y:S01]  /*a750*/  UTCQMMA.2CTA gdesc[UR6], gdesc[UR8], tmem[UR5], tmem[UR22], idesc[UR23], UPT ;  /* 0x00ff1608060075ea */ /* 0x0001e2000ba00305 */
[----:B------:R0:W-:Y:S01]  /*a760*/  UTCBAR.2CTA.MULTICAST [UR11], URZ, UR17 ;  /* 0x000000ff0b0073e9 */ /* 0x0001e20008200811 */
[----:B------:R-:W-:Y:S01]  /*a770*/  NOP ;  /* 0x0000000000007918 */ /* 0x000fe20000000000 */
.L_x_15:
[----:B------:R-:W-:Y:S01]  /*a780*/  VIADD R204, R204, 0xffffffff ;  /* 0xffffffffcccc7836 */ /* 0x000fe20000000000 */
[----:B------:R-:W-:Y:S01]  /*a790*/  UIADD3 UR12, UPT, UPT, UR12, 0x1, URZ ;  /* 0x000000010c0c7890 */ /* 0x000fe2000fffe0ff */
[----:B------:R-:W-:Y:S01]  /*a7a0*/  IADD3 R117, P3, PT, R208, R117, RZ ;  /* 0x00000075d0757210 */ /* 0x000fe20007f7e0ff */
[----:B------:R-:W-:Y:S02]  /*a7b0*/  IMAD.U32 R110, RZ, RZ, UR4 ;  /* 0x00000004ff6e7e24 */ /* 0x000fe4000f8e00ff */
[----:B------:R-:W-:Y:S01]  /*a7c0*/  ISETP.NE.U32.AND P0, PT, R204, RZ, PT ;  /* 0x000000ffcc00720c */ /* 0x000fe20003f05070 */
[----:B------:R-:W-:Y:S01]  /*a7d0*/  UISETP.GT.AND UP1, UPT, UR12, 0x1, UPT ;  /* 0x000000010c00788c */ /* 0x000fe2000bf24270 */
[----:B------:R-:W-:Y:S02]  /*a7e0*/  VIADD R106, R106, 0xffffffe0 ;  /* 0xffffffe06a6a7836 */ /* 0x000fe40000000000 */
[----:B------:R-:W-:Y:S01]  /*a7f0*/  IMAD.X R118, R248, 0x1, R118, P3 ;  /* 0x00000001f8767824 */ /* 0x000fe200018e0676 */
[----:B0-----:R-:W-:-:S02]  /*a800*/  USEL UR5, URZ, 0x1, !UP1 ;  /* 0x00000001ff057887 */ /* 0x001fc4000c800000 */
[----:B------:R-:W-:Y:S02]  /*a810*/  USEL UR12, UR12, URZ, !UP1 ;  /* 0x000000ff0c0c7287 */ /* 0x000fe4000c800000 */
[----:B------:R-:W-:-:S04]  /*a820*/  ULOP3.LUT UR5, UR4, UR5, URZ, 0x3c, !UPT ;  /* 0x0000000504057292 */ /* 0x000fc8000f8e3cff */
[----:B------:R-:W-:Y:S08]  /*a830*/  @P0 BRA `(.L_x_16) ;  /* 0xffffffd000ec0947 */ /* 0x000ff0000383ffff */
.L_x_13:
[----:B------:R-:W0:Y:S01]  /*a840*/  LDCU UR5, c[0x0][0x3b8] ;  /* 0x00007700ff0577ac */ /* 0x000e220008000800 */
[----:B------:R-:W1:Y:S01]  /*a850*/  LDC R109, c[0x0][0x3a0] ;  /* 0x0000e800ff6d7b82 */ /* 0x000e620000000800 */
[C---:B------:R-:W-:Y:S01]  /*a860*/  VIADD R29, R0.reuse, 0x1 ;  /* 0x00000001001d7836 */ /* 0x040fe20000000000 */
[----:B------:R-:W2:Y:S01]  /*a870*/  LDCU.64 UR6, c[0x0][0x398] ;  /* 0x00007300ff0677ac */ /* 0x000ea20008000a00 */
[C---:B------:R-:W-:Y:S02]  /*a880*/  VIADD R3, R0.reuse, 0x3 ;  /* 0x0000000300037836 */ /* 0x040fe40000000000 */
[C---:B------:R-:W-:Y:S01]  /*a890*/  VIADD R19, R0.reuse, 0x2 ;  /* 0x0000000200137836 */ /* 0x040fe20000000000 */
[----:B------:R-:W3:Y:S01]  /*a8a0*/  LDCU UR8, c[0x0][0x3b4] ;  /* 0x00007680ff0877ac */ /* 0x000ee20008000800 */
[----:B------:R-:W4:Y:S01]  /*a8b0*/  LDCU UR12, c[0x0][0x39c] ;  /* 0x00007380ff0c77ac */ /* 0x000f220008000800 */
[----:B------:R-:W5:Y:S01]  /*a8c0*/  LDCU UR19, c[0x0][0x39c] ;  /* 0x00007380ff1377ac */ /* 0x000f620008000800 */
[----:B0-----:R-:W-:Y:S01]  /*a8d0*/  IMAD R4, R0, UR5, RZ ;  /* 0x0000000500047c24 */ /* 0x001fe2000f8e02ff */
[----:B------:R-:W0:Y:S03]  /*a8e0*/  LDCU.64 UR16, c[0x0][0x390] ;  /* 0x00007200ff1077ac */ /* 0x000e260008000a00 */
[----:B------:R-:W-:Y:S01]  /*a8f0*/  VIADD R5, R4, UR5 ;  /* 0x0000000504057c36 */ /* 0x000fe20008000000 */
[----:B--2---:R-:W-:Y:S01]  /*a900*/  ISETP.GE.AND P0, PT, R247, UR6, PT ;  /* 0x00000006f7007c0c */ /* 0x004fe2000bf06270 */
[----:B------:R-:W2:Y:S01]  /*a910*/  LDCU UR18, c[0x0][0x39c] ;  /* 0x00007380ff1277ac */ /* 0x000ea20008000800 */
[----:B-1----:R-:W-:-:S02]  /*a920*/  VIADD R109, R109, 0x1f ;  /* 0x0000001f6d6d7836 */ /* 0x002fc40000000000 */
[----:B------:R-:W-:Y:S01]  /*a930*/  VIADD R6, R5, UR5 ;  /* 0x0000000505067c36 */ /* 0x000fe20008000000 */
[----:B------:R-:W1:Y:S01]  /*a940*/  LDCU UR9, c[0x0][0x39c] ;  /* 0x00007380ff0977ac */ /* 0x000e620008000800 */
[----:B---3--:R-:W-:Y:S01]  /*a950*/  IMAD R2, R247, UR8, RZ ;  /* 0x00000008f7027c24 */ /* 0x008fe2000f8e02ff */
[----:B------:R-:W-:Y:S01]  /*a960*/  ISETP.GE.AND P5, PT, R109, 0x20, PT ;  /* 0x000000206d00780c */ /* 0x000fe20003fa6270 */
[----:B------:R-:W-:Y:S01]  /*a970*/  VIADD R7, R6, UR5 ;  /* 0x0000000506077c36 */ /* 0x000fe20008000000 */
[----:B----4-:R-:W-:Y:S01]  /*a980*/  ISETP.LT.AND P3, PT, R29, UR12, !P0 ;  /* 0x0000000c1d007c0c */ /* 0x010fe2000c761270 */
[----:B------:R-:W3:Y:S01]  /*a990*/  LDCU UR21, c[0x0][0x39c] ;  /* 0x00007380ff1577ac */ /* 0x000ee20008000800 */
[----:B-----5:R-:W-:Y:S01]  /*a9a0*/  ISETP.LT.AND P6, PT, R3, UR19, !P0 ;  /* 0x0000001303007c0c */ /* 0x020fe2000c7c1270 */
[----:B------:R-:W-:Y:S01]  /*a9b0*/  VIADD R8, R7, UR5 ;  /* 0x0000000507087c36 */ /* 0x000fe20008000000 */
[----:B------:R-:W4:Y:S01]  /*a9c0*/  LDCU UR22, c[0x0][0x39c] ;  /* 0x00007380ff1677ac */ /* 0x000f220008000800 */
[----:B0-----:R-:W-:-:S02]  /*a9d0*/  IADD3 R3, P2, PT, R2, UR16, RZ ;  /* 0x0000001002037c10 */ /* 0x001fc4000ff5e0ff */
[----:B------:R-:W-:Y:S01]  /*a9e0*/  VIADD R9, R8, UR5 ;  /* 0x0000000508097c36 */ /* 0x000fe20008000000 */
[----:B--2---:R-:W-:-:S03]  /*a9f0*/  ISETP.LT.AND P4, PT, R19, UR18, !P0 ;  /* 0x0000001213007c0c */ /* 0x004fc6000c781270 */
[----:B------:R-:W-:Y:S01]  /*aa00*/  VIADD R10, R9, UR5 ;  /* 0x00000005090a7c36 */ /* 0x000fe20008000000 */
[----:B------:R-:W-:Y:S01]  /*aa10*/  LEA.HI.X.SX32 R2, R2, UR17, 0x1, P2 ;  /* 0x0000001102027c11 */ /* 0x000fe200090f0eff */
[----:B------:R-:W-:Y:S02]  /*aa20*/  VIADD R19, R0, 0x4 ;  /* 0x0000000400137836 */ /* 0x000fe40000000000 */
[----:B------:R-:W-:-:S04]  /*aa30*/  VIADD R11, R10, UR5 ;  /* 0x000000050a0b7c36 */ /* 0x000fc80008000000 */
        /* <DEDUP_REMOVED lines=18> */
[----:B------:R-:W-:Y:S01]  /*ab60*/  VIADD R31, R30, UR5 ;  /* 0x000000051e1f7c36 */ /* 0x000fe20008000000 */
[----:B-1-34-:R-:W-:Y:S06]  /*ab70*/  @!P5 BRA `(.L_x_17) ;  /* 0x000000000010d947 */ /* 0x01afec0003800000 */
[----:B------:R-:W-:-:S06]  /*ab80*/  USHF.L.U32 UR4, UR4, 0x1f, URZ ;  /* 0x0000001f04047899 */ /* 0x000fcc00080006ff */
[----:B------:R-:W-:-:S04]  /*ab90*/  IMAD.U32 R32, RZ, RZ, UR4 ;  /* 0x00000004ff207e24 */ /* 0x000fc8000f8e00ff */
[----:B------:R-:W0:Y:S02]  /*aba0*/  SYNCS.PHASECHK.TRANS64.TRYWAIT P2, [UR11], R32 ;  /* 0x00000020ff0075a7 */ /* 0x000e24000804110b */
[----:B0-----:R-:W-:Y:S05]  /*abb0*/  @!P2 BRA `(.L_x_18) ;  /* 0x0000016c009ca947 */ /* 0x001fea0003800000 */
.L_x_17:
[----:B------:R-:W-:Y:S01]  /*abc0*/  BAR.SYNC.DEFER_BLOCKING 0x0 ;  /* 0x0000000000007b1d */ /* 0x000fe20000010000 */
[-C--:B------:R-:W-:Y:S01]  /*abd0*/  IADD3 R36, P5, PT, R5, R3.reuse, RZ ;  /* 0x0000000305247210 */ /* 0x080fe20007fbe0ff */
[----:B------:R-:W-:Y:S01]  /*abe0*/  VIADD R32, R31, UR5 ;  /* 0x000000051f207c36 */ /* 0x000fe20008000000 */
[-C--:B------:R-:W-:Y:S02]  /*abf0*/  IADD3 R34, P2, PT, R4, R3.reuse, RZ ;  /* 0x0000000304227210 */ /* 0x080fe40007f5e0ff */
[-C--:B------:R-:W-:Y:S01]  /*ac00*/  LEA.HI.X.SX32 R37, R5, R2.reuse, 0x1, P5 ;  /* 0x0000000205257211 */ /* 0x080fe200028f0eff */
[----:B------:R-:W-:Y:S01]  /*ac10*/  VIADD R33, R32, UR5 ;  /* 0x0000000520217c36 */ /* 0x000fe20008000000 */
[-C--:B------:R-:W-:Y:S01]  /*ac20*/  LEA.HI.X.SX32 R35, R4, R2.reuse, 0x1, P2 ;  /* 0x0000000204237211 */ /* 0x080fe200010f0eff */
[----:B------:R-:W0:Y:S01]  /*ac30*/  LDCU UR4, c[0x0][0x39c] ;  /* 0x00007380ff0477ac */ /* 0x000e220008000800 */
[C---:B------:R-:W-:Y:S01]  /*ac40*/  IADD3 R38, P2, PT, R6.reuse, R3, RZ ;  /* 0x0000000306267210 */ /* 0x040fe20007f5e0ff */
[----:B------:R1:W-:Y:S01]  /*ac50*/  STL.64 [R1+0x680], R36 ;  /* 0x0006802401007387 */ /* 0x0003e20000100a00 */
[----:B------:R-:W-:Y:S01]  /*ac60*/  VIADD R4, R33, UR5 ;  /* 0x0000000521047c36 */ /* 0x000fe20008000000 */
[----:B------:R-:W2:Y:S01]  /*ac70*/  LDCU UR6, c[0x0][0x39c] ;  /* 0x00007380ff0677ac */ /* 0x000ea20008000800 */
[----:B------:R-:W-:-:S02]  /*ac80*/  LEA.HI.X.SX32 R39, R6, R2, 0x1, P2 ;  /* 0x0000000206277211 */ /* 0x000fc400010f0eff */
[----:B------:R-:W-:Y:S01]  /*ac90*/  VIADD R5, R4, UR5 ;  /* 0x0000000504057c36 */ /* 0x000fe20008000000 */
[----:B------:R-:W3:Y:S02]  /*aca0*/  LDCU UR8, c[0x0][0x39c] ;  /* 0x00007380ff0877ac */ /* 0x000ee40008000800 */
[----:B------:R-:W-:Y:S01]  /*acb0*/  STL.64 [R1+0x678], R38 ;  /* 0x0006782601007387 */ /* 0x000fe20000100a00 */
[----:B------:R-:W-:Y:S01]  /*acc0*/  VIADD R6, R5, UR5 ;  /* 0x0000000505067c36 */ /* 0x000fe20008000000 */
[----:B------:R-:W4:Y:S01]  /*acd0*/  LDCU UR11, c[0x0][0x39c] ;  /* 0x00007380ff0b77ac */ /* 0x000f220008000800 */
[C---:B-1----:R-:W-:Y:S01]  /*ace0*/  IADD3 R36, P5, PT, R7.reuse, R3, RZ ;  /* 0x0000000307247210 */ /* 0x042fe20007fbe0ff */
[----:B------:R-:W1:Y:S02]  /*acf0*/  @!P1 SYNCS.CCTL.IV [UR13+0x6000] ;  /* 0x00600000ff0099b1 */ /* 0x000e64000800000d */
[----:B-1----:R-:W-:Y:S01]  /*ad00*/  BAR.SYNC.DEFER_BLOCKING 0x0 ;  /* 0x0000000000007b1d */ /* 0x002fe20000010000 */
[----:B------:R-:W-:Y:S01]  /*ad10*/  LEA.HI.X.SX32 R37, R7, R2, 0x1, P5 ;  /* 0x0000000207257211 */ /* 0x000fe200028f0eff */
[----:B------:R-:W-:-:S04]  /*ad20*/  VIADD R7, R6, UR5 ;  /* 0x0000000506077c36 */ /* 0x000fc80008000000 */
[----:B------:R-:W1:Y:S01]  /*ad30*/  LDCU UR12, c[0x0][0x39c] ;  /* 0x00007380ff0c77ac */ /* 0x000e620008000800 */
[----:B------:R-:W5:Y:S01]  /*ad40*/  LDTM.x64 R40, tmem[UR10] ;  /* 0x0000000a002879ee */ /* 0x000f620008340000 */
[----:B------:R0:W-:Y:S01]  /*ad50*/  STL.64 [R1+0x670], R36 ;  /* 0x0006702401007387 */ /* 0x0001e20000100a00 */
[----:B------:R-:W1:Y:S01]  /*ad60*/  LDCU UR16, c[0x0][0x39c] ;  /* 0x00007380ff1077ac */ /* 0x000e620008000800 */
[----:B------:R-:W1:Y:S01]  /*ad70*/  LDCU UR18, c[0x0][0x39c] ;  /* 0x00007380ff1277ac */ /* 0x000e620008000800 */
[----:B------:R-:W1:Y:S01]  /*ad80*/  LDCU UR19, c[0x0][0x39c] ;  /* 0x00007380ff1377ac */ /* 0x000e620008000800 */
[CC--:B0-----:R-:W-:Y:S01]  /*ad90*/  IADD3 R36, P2, PT, R8.reuse, R3.reuse, RZ ;  /* 0x0000000308247210 */ /* 0x0c1fe20007f5e0ff */
[----:B------:R-:W0:Y:S01]  /*ada0*/  LDCU UR17, c[0x0][0x39c] ;  /* 0x00007380ff1177ac */ /* 0x000e220008000800 */
[----:B------:R-:W0:Y:S02]  /*adb0*/  @!P1 SYNCS.CCTL.IV [UR13+0x6008] ;  /* 0x00600800ff0099b1 */ /* 0x000e24000800000d */
[-C--:B------:R-:W-:Y:S01]  /*adc0*/  LEA.HI.X.SX32 R37, R8, R2.reuse, 0x1, P2 ;  /* 0x0000000208257211 */ /* 0x080fe200010f0eff */
[----:B------:R-:W-:Y:S01]  /*add0*/  VIADD R8, R7, UR5 ;  /* 0x0000000507087c36 */ /* 0x000fe20008000000 */
[CC--:B------:R-:W-:Y:S01]  /*ade0*/  IADD3 R38, P1, PT, R9.reuse, R3.reuse, RZ ;  /* 0x0000000309267210 */ /* 0x0c0fe20007f3e0ff */
[----:B------:R-:W0:Y:S02]  /*adf0*/  LDCU UR13, c[0x0][0x39c] ;  /* 0x00007380ff0d77ac */ /* 0x000e240008000800 */
[----:B------:R1:W-:Y:S01]  /*ae00*/  STL.64 [R1+0x668], R36 ;  /* 0x0006682401007387 */ /* 0x0003e20000100a00 */
[-C--:B------:R-:W-:Y:S01]  /*ae10*/  LEA.HI.X.SX32 R39, R9, R2.reuse, 0x1, P1 ;  /* 0x0000000209277211 */ /* 0x080fe200008f0eff */
[----:B------:R-:W-:Y:S01]  /*ae20*/  VIADD R9, R8, UR5 ;  /* 0x0000000508097c36 */ /* 0x000fe20008000000 */
[----:B------:R-:W0:Y:S01]  /*ae30*/  LDCU UR23, c[0x0][0x39c] ;  /* 0x00007380ff1777ac */ /* 0x000e220008000800 */
[----:B-----5:R5:W-:Y:S01]  /*ae40*/  STL.64 [R1+0x3d8], R42 ;  /* 0x0003d82a01007387 */ /* 0x020be20000100a00 */
[----:B------:R-:W0:Y:S03]  /*ae50*/  LDCU UR24, c[0x0][0x39c] ;  /* 0x00007380ff1877ac */ /* 0x000e260008000800 */
[----:B------:R-:W-:Y:S01]  /*ae60*/  STL.64 [R1+0x3e0], R44 ;  /* 0x0003e02c01007387 */ /* 0x000fe20000100a00 */
[----:B------:R-:W0:Y:S03]  /*ae70*/  LDCU UR25, c[0x0][0x39c] ;  /* 0x00007380ff1977ac */ /* 0x000e260008000800 */
[----:B------:R-:W-:Y:S01]  /*ae80*/  STL.64 [R1+0x3e8], R46 ;  /* 0x0003e82e01007387 */ /* 0x000fe20000100a00 */
[----:B-1----:R-:W-:Y:S01]  /*ae90*/  IMAD.MOV.U32 R37, RZ, RZ, R40 ;  /* 0x000000ffff257224 */ /* 0x002fe200078e0028 */
[CC--:B------:R-:W-:Y:S01]  /*aea0*/  IADD3 R40, P2, PT, R11.reuse, R3.reuse, RZ ;  /* 0x000000030b287210 */ /* 0x0c0fe20007f5e0ff */
[----:B------:R-:W-:Y:S01]  /*aeb0*/  IMAD.MOV.U32 R36, RZ, RZ, R41 ;  /* 0x000000ffff247224 */ /* 0x000fe200078e0029 */
[----:B------:R-:W-:Y:S01]  /*aec0*/  STL.64 [R1+0x3f0], R48 ;  /* 0x0003f03001007387 */ /* 0x000fe20000100a00 */
[CC--:B-----5:R-:W-:Y:S01]  /*aed0*/  IADD3 R42, P1, PT, R10.reuse, R3.reuse, RZ ;  /* 0x000000030a2a7210 */ /* 0x0e0fe20007f3e0ff */
[----:B------:R-:W1:Y:S01]  /*aee0*/  LDCU UR26, c[0x0][0x39c] ;  /* 0x00007380ff1a77ac */ /* 0x000e620008000800 */
[-C--:B------:R-:W-:Y:S01]  /*aef0*/  LEA.HI.X.SX32 R41, R11, R2.reuse, 0x1, P2 ;  /* 0x000000020b297211 */ /* 0x080fe200010f0eff */
[----:B------:R-:W-:Y:S01]  /*af00*/  STL.64 [R1+0x3f8], R50 ;  /* 0x0003f83201007387 */ /* 0x000fe20000100a00 */
[----:B------:R-:W-:Y:S01]  /*af10*/  LEA.HI.X.SX32 R43, R10, R2, 0x1, P1 ;  /* 0x000000020a2b7211 */ /* 0x000fe200008f0eff */
[----:B------:R-:W-:Y:S01]  /*af20*/  VIADD R10, R9, UR5 ;  /* 0x00000005090a7c36 */ /* 0x000fe20008000000 */
[----:B------:R-:W5:Y:S01]  /*af30*/  LDCU UR27, c[0x0][0x39c] ;  /* 0x00007380ff1b77ac */ /* 0x000f620008000800 */
[----:B------:R-:W-:Y:S02]  /*af40*/  STL.64 [R1+0x400], R52 ;  /* 0x0004003401007387 */ /* 0x000fe40000100a00 */
[----:B------:R-:W-:Y:S01]  /*af50*/  VIADD R11, R10, UR5 ;  /* 0x000000050a0b7c36 */ /* 0x000fe20008000000 */
[----:B------:R-:W0:Y:S01]  /*af60*/  LDCU UR28, c[0x0][0x39c] ;  /* 0x00007380ff1c77ac */ /* 0x000e220008000800 */
[----:B------:R-:W-:Y:S01]  /*af70*/  STL.64 [R1+0x408], R54 ;  /* 0x0004083601007387 */ /* 0x000fe20000100a00 */
[----:B------:R-:W0:Y:S03]  /*af80*/  LDCU UR33, c[0x0][0x39c] ;  /* 0x00007380ff2177ac */ /* 0x000e260008000800 */
        /* <DEDUP_REMOVED lines=48> */
[----:B------:R1:W-:Y:S01]  /*b290*/  STL.64 [R1+0x660], R38 ;  /* 0x0006602601007387 */ /* 0x0003e20000100a00 */
[----:B------:R-:W0:Y:S03]  /*b2a0*/  LDCU UR70, c[0x0][0x3b8] ;  /* 0x00007700ff4677ac */ /* 0x000e260008000800 */
[----:B------:R2:W-:Y:S01]  /*b2b0*/  STL.64 [R1+0x658], R42 ;  /* 0x0006582a01007387 */ /* 0x0005e20000100a00 */
[----:B------:R-:W0:Y:S03]  /*b2c0*/  LDCU UR45, c[0x0][0x3b8] ;  /* 0x00007700ff2d77ac */ /* 0x000e260008000800 */
[----:B------:R3:W-:Y:S01]  /*b2d0*/  STL.64 [R1+0x650], R40 ;  /* 0x0006502801007387 */ /* 0x0007e20000100a00 */
[----:B------:R-:W0:Y:S01]  /*b2e0*/  LDCU UR69, c[0x0][0x3b8] ;  /* 0x00007700ff4577ac */ /* 0x000e220008000800 */
[-C--:B-1----:R-:W-:Y:S01]  /*b2f0*/  IADD3 R38, P5, PT, R12, R3.reuse, RZ ;  /* 0x000000030c267210 */ /* 0x082fe20007fbe0ff */
[----:B------:R-:W1:Y:S01]  /*b300*/  LDCU UR29, c[0x0][0x3b8] ;  /* 0x00007700ff1d77ac */ /* 0x000e620008000800 */
[----:B--2---:R-:W-:-:S02]  /*b310*/  IADD3 R42, P1, PT, R13, R3, RZ ;  /* 0x000000030d2a7210 */ /* 0x004fc40007f3e0ff */
[-C--:B------:R-:W-:Y:S01]  /*b320*/  LEA.HI.X.SX32 R39, R12, R2.reuse, 0x1, P5 ;  /* 0x000000020c277211 */ /* 0x080fe200028f0eff */
[----:B------:R-:W-:Y:S01]  /*b330*/  VIADD R12, R11, UR5 ;  /* 0x000000050b0c7c36 */ /* 0x000fe20008000000 */
[CC--:B---3--:R-:W-:Y:S01]  /*b340*/  IADD3 R40, P2, PT, R14.reuse, R3.reuse, RZ ;  /* 0x000000030e287210 */ /* 0x0c8fe20007f5e0ff */
[----:B------:R-:W2:Y:S01]  /*b350*/  LDCU UR68, c[0x0][0x3b8] ;  /* 0x00007700ff4477ac */ /* 0x000ea20008000800 */
[-C--:B------:R-:W-:Y:S01]  /*b360*/  LEA.HI.X.SX32 R43, R13, R2.reuse, 0x1, P1 ;  /* 0x000000020d2b7211 */ /* 0x080fe200008f0eff */
[----:B------:R3:W-:Y:S01]  /*b370*/  STL.64 [R1+0x648], R38 ;  /* 0x0006482601007387 */ /* 0x0007e20000100a00 */
[----:B------:R-:W-:Y:S01]  /*b380*/  LEA.HI.X.SX32 R41, R14, R2, 0x1, P2 ;  /* 0x000000020e297211 */ /* 0x000fe200010f0eff */
[----:B------:R-:W-:Y:S01]  /*b390*/  VIADD R13, R12, UR5 ;  /* 0x000000050c0d7c36 */ /* 0x000fe20008000000 */
[----:B------:R-:W0:Y:S01]  /*b3a0*/  LDCU UR44, c[0x0][0x3b8] ;  /* 0x00007700ff2c77ac */ /* 0x000e220008000800 */
[----:B------:R1:W-:Y:S02]  /*b3b0*/  STL.64 [R1+0x640], R42 ;  /* 0x0006402a01007387 */ /* 0x0003e40000100a00 */
[----:B------:R-:W-:Y:S01]  /*b3c0*/  VIADD R14, R13, UR5 ;  /* 0x000000050d0e7c36 */ /* 0x000fe20008000000 */
[----:B------:R-:W0:Y:S01]  /*b3d0*/  LDCU UR67, c[0x0][0x3b8] ;  /* 0x00007700ff4377ac */ /* 0x000e220008000800 */
[----:B------:R2:W-:Y:S01]  /*b3e0*/  STL.64 [R1+0x638], R40 ;  /* 0x0006382801007387 */ /* 0x0005e20000100a00 */
[----:B------:R-:W0:Y:S01]  /*b3f0*/  LDCU UR43, c[0x0][0x3b8] ;  /* 0x00007700ff2b77ac */ /* 0x000e220008000800 */
[-C--:B---3--:R-:W-:Y:S01]  /*b400*/  IADD3 R38, P5, PT, R15, R3.reuse, RZ ;  /* 0x000000030f267210 */ /* 0x088fe20007fbe0ff */
[----:B------:R-:W3:Y:S01]  /*b410*/  LDCU UR66, c[0x0][0x3b8] ;  /* 0x00007700ff4277ac */ /* 0x000ee20008000800 */
[----:B-1----:R-:W-:-:S02]  /*b420*/  IADD3 R42, P1, PT, R16, R3, RZ ;  /* 0x00000003102a7210 */ /* 0x002fc40007f3e0ff */
[-C--:B------:R-:W-:Y:S01]  /*b430*/  LEA.HI.X.SX32 R39, R15, R2.reuse, 0x1, P5 ;  /* 0x000000020f277211 */ /* 0x080fe200028f0eff */
[----:B------:R-:W-:Y:S01]  /*b440*/  VIADD R15, R14, UR5 ;  /* 0x000000050e0f7c36 */ /* 0x000fe20008000000 */
[CC--:B--2---:R-:W-:Y:S01]  /*b450*/  IADD3 R40, P2, PT, R17.reuse, R3.reuse, RZ ;  /* 0x0000000311287210 */ /* 0x0c4fe20007f5e0ff */
[----:B------:R-:W1:Y:S01]  /*b460*/  LDCU UR65, c[0x0][0x3b8] ;  /* 0x00007700ff4177ac */ /* 0x000e620008000800 */
[-C--:B------:R-:W-:Y:S01]  /*b470*/  LEA.HI.X.SX32 R43, R16, R2.reuse, 0x1, P1 ;  /* 0x00000002102b7211 */ /* 0x080fe200008f0eff */
[----:B------:R2:W-:Y:S01]  /*b480*/  STL.64 [R1+0x630], R38 ;  /* 0x0006302601007387 */ /* 0x0005e20000100a00 */
[-C--:B------:R-:W-:Y:S01]  /*b490*/  LEA.HI.X.SX32 R41, R17, R2.reuse, 0x1, P2 ;  /* 0x0000000211297211 */ /* 0x080fe200010f0eff */
[----:B------:R-:W0:Y:S02]  /*b4a0*/  LDCU UR42, c[0x0][0x3b8] ;  /* 0x00007700ff2a77ac */ /* 0x000e240008000800 */
[----:B------:R-:W-:Y:S01]  /*b4b0*/  STL.64 [R1+0x628], R42 ;  /* 0x0006282a01007387 */ /* 0x000fe20000100a00 */
[----:B------:R-:W0:Y:S03]  /*b4c0*/  LDCU UR64, c[0x0][0x3b8] ;  /* 0x00007700ff4077ac */ /* 0x000e260008000800 */
[----:B------:R1:W-:Y:S01]  /*b4d0*/  STL.64 [R1+0x620], R40 ;  /* 0x0006202801007387 */ /* 0x0003e20000100a00 */
[----:B------:R-:W0:Y:S01]  /*b4e0*/  LDCU UR41, c[0x0][0x3b8] ;  /* 0x00007700ff2977ac */ /* 0x000e220008000800 */
[C---:B--2---:R-:W-:Y:S01]  /*b4f0*/  IADD3 R38, P5, PT, R18.reuse, R3, RZ ;  /* 0x0000000312267210 */ /* 0x044fe20007fbe0ff */
[----:B------:R-:W2:Y:S03]  /*b500*/  LDCU UR63, c[0x0][0x3b8] ;  /* 0x00007700ff3f77ac */ /* 0x000ea60008000800 */
[----:B------:R-:W-:-:S02]  /*b510*/  LEA.HI.X.SX32 R39, R18, R2, 0x1, P5 ;  /* 0x0000000212277211 */ /* 0x000fc400028f0eff */
[-C--:B------:R-:W-:Y:S01]  /*b520*/  IADD3 R16, P5, PT, R22, R3.reuse, RZ ;  /* 0x0000000316107210 */ /* 0x080fe20007fbe0ff */
[----:B------:R-:W0:Y:S01]  /*b530*/  LDCU UR62, c[0x0][0x3b8] ;  /* 0x00007700ff3e77ac */ /* 0x000e220008000800 */
[-C--:B-1----:R-:W-:Y:S01]  /*b540*/  IADD3 R40, P1, PT, R20, R3.reuse, RZ ;  /* 0x0000000314287210 */ /* 0x082fe20007f3e0ff */
[----:B------:R1:W-:Y:S01]  /*b550*/  STL.64 [R1+0x618], R38 ;  /* 0x0006182601007387 */ /* 0x0003e20000100a00 */
[-C--:B------:R-:W-:Y:S01]  /*b560*/  LEA.HI.X.SX32 R17, R22, R2.reuse, 0x1, P5 ;  /* 0x0000000216117211 */ /* 0x080fe200028f0eff */
[----:B------:R-:W0:Y:S01]  /*b570*/  LDCU UR61, c[0x0][0x3b8] ;  /* 0x00007700ff3d77ac */ /* 0x000e220008000800 */
[----:B------:R-:W-:Y:S02]  /*b580*/  LEA.HI.X.SX32 R41, R20, R2, 0x1, P1 ;  /* 0x0000000214297211 */ /* 0x000fe400008f0eff */
[-C--:B------:R-:W-:Y:S01]  /*b590*/  IADD3 R20, P5, PT, R25, R3.reuse, RZ ;  /* 0x0000000319147210 */ /* 0x080fe20007fbe0ff */
[----:B------:R-:W0:Y:S02]  /*b5a0*/  LDCU UR60, c[0x0][0x3b8] ;  /* 0x00007700ff3c77ac */ /* 0x000e240008000800 */
[----:B------:R2:W-:Y:S01]  /*b5b0*/  STL.64 [R1+0x610], R40 ;  /* 0x0006102801007387 */ /* 0x0005e20000100a00 */
[----:B------:R-:W0:Y:S01]  /*b5c0*/  LDCU UR59, c[0x0][0x3b8] ;  /* 0x00007700ff3b77ac */ /* 0x000e220008000800 */
[----:B-1----:R-:W-:-:S02]  /*b5d0*/  IADD3 R38, P2, PT, R21, R3, RZ ;  /* 0x0000000315267210 */ /* 0x002fc40007f5e0ff */
[----:B------:R1:W-:Y:S01]  /*b5e0*/  STL.64 [R1+0x600], R16 ;  /* 0x0006001001007387 */ /* 0x0003e20000100a00 */
[----:B------:R-:W0:Y:S01]  /*b5f0*/  LDCU UR58, c[0x0][0x3b8] ;  /* 0x00007700ff3a77ac */ /* 0x000e220008000800 */
[-C--:B------:R-:W-:Y:S02]  /*b600*/  LEA.HI.X.SX32 R39, R21, R2.reuse, 0x1, P2 ;  /* 0x0000000215277211 */ /* 0x080fe400010f0eff */
[-C--:B------:R-:W-:Y:S01]  /*b610*/  LEA.HI.X.SX32 R21, R25, R2.reuse, 0x1, P5 ;  /* 0x0000000219157211 */ /* 0x080fe200028f0eff */
[----:B------:R-:W0:Y:S01]  /*b620*/  LDCU UR57, c[0x0][0x3b8] ;  /* 0x00007700ff3977ac */ /* 0x000e220008000800 */
[CC--:B--2---:R-:W-:Y:S01]  /*b630*/  IADD3 R40, P1, PT, R23.reuse, R3.reuse, RZ ;  /* 0x0000000317287210 */ /* 0x0c4fe20007f3e0ff */
[----:B------:R2:W-:Y:S01]  /*b640*/  STL.64 [R1+0x608], R38 ;  /* 0x0006082601007387 */ /* 0x0005e20000100a00 */
[CC--:B------:R-:W-:Y:S01]  /*b650*/  IADD3 R22, P5, PT, R28.reuse, R3.reuse, RZ ;  /* 0x000000031c167210 */ /* 0x0c0fe20007fbe0ff */
[----:B------:R-:W0:Y:S01]  /*b660*/  LDCU UR56, c[0x0][0x3b8] ;  /* 0x00007700ff3877ac */ /* 0x000e220008000800 */
[-C--:B------:R-:W-:Y:S01]  /*b670*/  LEA.HI.X.SX32 R41, R23, R2.reuse, 0x1, P1 ;  /* 0x0000000217297211 */ /* 0x080fe200008f0eff */
[----:B-1----:R-:W-:Y:S01]  /*b680*/  VIADD R16, R15, UR5 ;  /* 0x000000050f107c36 */ /* 0x002fe20008000000 */
[-C--:B------:R-:W-:Y:S01]  /*b690*/  LEA.HI.X.SX32 R23, R28, R2.reuse, 0x1, P5 ;  /* 0x000000021c177211 */ /* 0x080fe200028f0eff */
[----:B------:R-:W1:Y:S02]  /*b6a0*/  LDCU UR55, c[0x0][0x3b8] ;  /* 0x00007700ff3777ac */ /* 0x000e640008000800 */
[----:B------:R-:W-:Y:S01]  /*b6b0*/  STL.64 [R1+0x5f8], R40 ;  /* 0x0005f82801007387 */ /* 0x000fe20000100a00 */
[----:B------:R-:W-:Y:S01]  /*b6c0*/  VIADD R17, R16, UR5 ;  /* 0x0000000510117c36 */ /* 0x000fe20008000000 */
[----:B------:R-:W0:Y:S01]  /*b6d0*/  LDCU UR54, c[0x0][0x3b8] ;  /* 0x00007700ff3677ac */ /* 0x000e220008000800 */
[C---:B--2---:R-:W-:Y:S01]  /*b6e0*/  IADD3 R38, P2, PT, R24.reuse, R3, RZ ;  /* 0x0000000318267210 */ /* 0x044fe20007f5e0ff */
[----:B------:R2:W-:Y:S01]  /*b6f0*/  STL.64 [R1+0x5e8], R20 ;  /* 0x0005e81401007387 */ /* 0x0005e20000100a00 */
[----:B------:R-:W-:Y:S01]  /*b700*/  VIADD R18, R17, UR5 ;  /* 0x0000000511127c36 */ /* 0x000fe20008000000 */
[----:B------:R-:W0:Y:S01]  /*b710*/  LDCU UR53, c[0x0][0x3b8] ;  /* 0x00007700ff3577ac */ /* 0x000e220008000800 */
[----:B------:R-:W-:-:S02]  /*b720*/  LEA.HI.X.SX32 R39, R24, R2, 0x1, P2 ;  /* 0x0000000218277211 */ /* 0x000fc400010f0eff */
[----:B------:R-:W-:-:S03]  /*b730*/  IADD3 R24, P5, PT, R31, R3, RZ ;  /* 0x000000031f187210 */ /* 0x000fc60007fbe0ff */
[----:B------:R0:W-:Y:S01]  /*b740*/  STL.64 [R1+0x5f0], R38 ;  /* 0x0005f02601007387 */ /* 0x0001e20000100a00 */
[----:B------:R-:W-:Y:S02]  /*b750*/  LEA.HI.X.SX32 R25, R31, R2, 0x1, P5 ;  /* 0x000000021f197211 */ /* 0x000fe400028f0eff */
[----:B--2---:R-:W-:-:S04]  /*b760*/  IADD3 R20, P1, PT, R26, R3, RZ ;  /* 0x000000031a147210 */ /* 0x004fc80007f3e0ff */
[----:B------:R-:W-:Y:S02]  /*b770*/  LEA.HI.X.SX32 R21, R26, R2, 0x1, P1 ;  /* 0x000000021a157211 */ /* 0x000fe400008f0eff */
[----:B0-----:R-:W-:-:S03]  /*b780*/  IADD3 R38, P2, PT, R27, R3, RZ ;  /* 0x000000031b267210 */ /* 0x001fc60007f5e0ff */
[----:B------:R0:W-:Y:S01]  /*b790*/  STL.64 [R1+0x5e0], R20 ;  /* 0x0005e01401007387 */ /* 0x0001e20000100a00 */
[----:B------:R-:W-:-:S03]  /*b7a0*/  LEA.HI.X.SX32 R39, R27, R2, 0x1, P2 ;  /* 0x000000021b277211 */ /* 0x000fc600010f0eff */
[----:B------:R2:W-:Y:S01]  /*b7b0*/  STL.64 [R1+0x5d0], R22 ;  /* 0x0005d01601007387 */ /* 0x0005e20000100a00 */
[----:B------:R-:W-:-:S03]  /*b7c0*/  IADD3 R26, P2, PT, R30, R3, RZ ;  /* 0x000000031e1a7210 */ /* 0x000fc60007f5e0ff */
[----:B------:R-:W-:Y:S01]  /*b7d0*/  STL.64 [R1+0x5d8], R38 ;  /* 0x0005d82601007387 */ /* 0x000fe20000100a00 */
[----:B------:R-:W-:Y:S02]  /*b7e0*/  LEA.HI.X.SX32 R27, R30, R2, 0x1, P2 ;  /* 0x000000021e1b7211 */ /* 0x000fe400010f0eff */
[-C--:B------:R-:W-:Y:S01]  /*b7f0*/  IADD3 R28, P2, PT, R33, R3.reuse, RZ ;  /* 0x00000003211c7210 */ /* 0x080fe20007f5e0ff */
[----:B0-----:R-:W-:Y:S01]  /*b800*/  VIADD R20, R18, UR5 ;  /* 0x0000000512147c36 */ /* 0x001fe20008000000 */
[----:B--2---:R-:W-:-:S03]  /*b810*/  IADD3 R22, P1, PT, R29, R3, RZ ;  /* 0x000000031d167210 */ /* 0x004fc60007f3e0ff */
[----:B------:R-:W-:Y:S01]  /*b820*/  VIADD R21, R20, UR5 ;  /* 0x0000000514157c36 */ /* 0x000fe20008000000 */
[-C--:B------:R-:W-:Y:S02]  /*b830*/  LEA.HI.X.SX32 R23, R29, R2.reuse, 0x1, P1 ;  /* 0x000000021d177211 */ /* 0x080fe400008f0eff */
[----:B------:R-:W-:-:S03]  /*b840*/  LEA.HI.X.SX32 R29, R33, R2, 0x1, P2 ;  /* 0x00000002211d7211 */ /* 0x000fc600010f0eff */
[----:B------:R0:W-:Y:S04]  /*b850*/  STL.64 [R1+0x5c8], R22 ;  /* 0x0005c81601007387 */ /* 0x0001e80000100a00 */
[----:B------:R2:W-:Y:S04]  /*b860*/  STL.64 [R1+0x5b8], R24 ;  /* 0x0005b81801007387 */ /* 0x0005e80000100a00 */
[----:B------:R1:W-:Y:S01]  /*b870*/  STL.64 [R1+0x5c0], R26 ;  /* 0x0005c01a01007387 */ /* 0x0003e20000100a00 */
[----:B0-----:R-:W-:Y:S01]  /*b880*/  VIADD R22, R21, UR5 ;  /* 0x0000000515167c36 */ /* 0x001fe20008000000 */
[----:B--2---:R-:W-:-:S03]  /*b890*/  IADD3 R24, P1, PT, R32, R3, RZ ;  /* 0x0000000320187210 */ /* 0x004fc60007f3e0ff */
[----:B------:R-:W-:Y:S01]  /*b8a0*/  VIADD R23, R22, UR5 ;  /* 0x0000000516177c36 */ /* 0x000fe20008000000 */
[-C--:B------:R-:W-:Y:S02]  /*b8b0*/  LEA.HI.X.SX32 R25, R32, R2.reuse, 0x1, P1 ;  /* 0x0000000220197211 */ /* 0x080fe400008f0eff */
[CC--:B-1----:R-:W-:Y:S02]  /*b8c0*/  IADD3 R26, P5, PT, R4.reuse, R3.reuse, RZ ;  /* 0x00000003041a7210 */ /* 0x0c2fe40007fbe0ff */
[CC--:B------:R-:W-:Y:S01]  /*b8d0*/  IADD3 R30, P1, PT, R5.reuse, R3.reuse, RZ ;  /* 0x00000003051e7210 */ /* 0x0c0fe20007f3e0ff */
[----:B------:R0:W-:Y:S01]  /*b8e0*/  STL.64 [R1+0x5b0], R24 ;  /* 0x0005b01801007387 */ /* 0x0001e20000100a00 */
[-C--:B------:R-:W-:Y:S02]  /*b8f0*/  LEA.HI.X.SX32 R27, R4, R2.reuse, 0x1, P5 ;  /* 0x00000002041b7211 */ /* 0x080fe400028f0eff */
[----:B------:R-:W-:Y:S01]  /*b900*/  LEA.HI.X.SX32 R31, R5, R2, 0x1, P1 ;  /* 0x00000002051f7211 */ /* 0x000fe200008f0eff */
[----:B------:R1:W-:Y:S04]  /*b910*/  STL.64 [R1+0x5a8], R28 ;  /* 0x0005a81c01007387 */ /* 0x0003e80000100a00 */
[----:B------:R2:W-:Y:S04]  /*b920*/  STL.64 [R1+0x5a0], R26 ;  /* 0x0005a01a01007387 */ /* 0x0005e80000100a00 */
[----:B------:R3:W-:Y:S01]  /*b930*/  STL.64 [R1+0x598], R30 ;  /* 0x0005981e01007387 */ /* 0x0007e20000100a00 */
[----:B0-----:R-:W-:Y:S01]  /*b940*/  VIADD R24, R23, UR5 ;  /* 0x0000000517187c36 */ /* 0x001fe20008000000 */
[----:B-1----:R-:W-:-:S03]  /*b950*/  IADD3 R28, P2, PT, R6, R3, RZ ;  /* 0x00000003061c7210 */ /* 0x002fc60007f5e0ff */
[----:B------:R-:W-:Y:S01]  /*b960*/  VIADD R4, R24, UR5 ;  /* 0x0000000518047c36 */ /* 0x000fe20008000000 */
[----:B--2---:R-:W-:-:S03]  /*b970*/  IADD3 R26, P5, PT, R7, R3, RZ ;  /* 0x00000003071a7210 */ /* 0x004fc60007fbe0ff */
[----:B------:R-:W-:Y:S01]  /*b980*/  VIADD R5, R4, UR5 ;  /* 0x0000000504057c36 */ /* 0x000fe20008000000 */
[-C--:B------:R-:W-:Y:S02]  /*b990*/  LEA.HI.X.SX32 R29, R6, R2.reuse, 0x1, P2 ;  /* 0x00000002061d7211 */ /* 0x080fe400010f0eff */
[-C--:B------:R-:W-:Y:S01]  /*b9a0*/  LEA.HI.X.SX32 R27, R7, R2.reuse, 0x1, P5 ;  /* 0x00000002071b7211 */ /* 0x080fe200028f0eff */
[----:B------:R-:W-:Y:S01]  /*b9b0*/  VIADD R6, R5, UR5 ;  /* 0x0000000505067c36 */ /* 0x000fe20008000000 */
[----:B---3--:R-:W-:Y:S01]  /*b9c0*/  IADD3 R30, P1, PT, R8, R3, RZ ;  /* 0x00000003081e7210 */ /* 0x008fe20007f3e0ff */
[----:B------:R0:W-:Y:S02]  /*b9d0*/  STL.64 [R1+0x590], R28 ;  /* 0x0005901c01007387 */ /* 0x0001e40000100a00 */
[----:B------:R-:W-:Y:S01]  /*b9e0*/  VIADD R7, R6, UR5 ;  /* 0x0000000506077c36 */ /* 0x000fe20008000000 */
[----:B------:R-:W-:Y:S01]  /*b9f0*/  LEA.HI.X.SX32 R31, R8, R2, 0x1, P1 ;  /* 0x00000002081f7211 */ /* 0x000fe200008f0eff */
[----:B------:R1:W-:Y:S02]  /*ba00*/  STL.64 [R1+0x588], R26 ;  /* 0x0005881a01007387 */ /* 0x0003e40000100a00 */
[----:B------:R-:W-:-:S02]  /*ba10*/  VIADD R8, R7, UR5 ;  /* 0x0000000507087c36 */ /* 0x000fc40008000000 */
[----:B------:R2:W-:Y:S01]  /*ba20*/  STL.64 [R1+0x580], R30 ;  /* 0x0005801e01007387 */ /* 0x0005e20000100a00 */
[CC--:B0-----:R-:W-:Y:S02]  /*ba30*/  IADD3 R28, P2, PT, R9.reuse, R3.reuse, RZ ;  /* 0x00000003091c7210 */ /* 0x0c1fe40007f5e0ff */
[-C--:B-1----:R-:W-:Y:S02]  /*ba40*/  IADD3 R26, P5, PT, R10, R3.reuse, RZ ;  /* 0x000000030a1a7210 */ /* 0x082fe40007fbe0ff */
[-C--:B------:R-:W-:Y:S01]  /*ba50*/  LEA.HI.X.SX32 R29, R9, R2.reuse, 0x1, P2 ;  /* 0x00000002091d7211 */ /* 0x080fe200010f0eff */
[----:B------:R-:W-:Y:S01]  /*ba60*/  VIADD R9, R8, UR5 ;  /* 0x0000000508097c36 */ /* 0x000fe20008000000 */
[----:B------:R-:W-:Y:S02]  /*ba70*/  LEA.HI.X.SX32 R27, R10, R2, 0x1, P5 ;  /* 0x000000020a1b7211 */ /* 0x000fe400028f0eff */
[----:B--2---:R-:W-:Y:S01]  /*ba80*/  IADD3 R30, P1, PT, R11, R3, RZ ;  /* 0x000000030b1e7210 */ /* 0x004fe20007f3e0ff */
[----:B------:R0:W-:Y:S01]  /*ba90*/  STL.64 [R1+0x578], R28 ;  /* 0x0005781c01007387 */ /* 0x0001e20000100a00 */
[----:B------:R-:W-:-:S02]  /*baa0*/  VIADD R10, R9, UR5 ;  /* 0x00000005090a7c36 */ /* 0x000fc40008000000 */
[----:B------:R-:W-:Y:S01]  /*bab0*/  LEA.HI.X.SX32 R31, R11, R2, 0x1, P1 ;  /* 0x000000020b1f7211 */ /* 0x000fe200008f0eff */
[----:B------:R1:W-:Y:S01]  /*bac0*/  STL.64 [R1+0x570], R26 ;  /* 0x0005701a01007387 */ /* 0x0003e20000100a00 */
[----:B------:R-:W-:-:S03]  /*bad0*/  VIADD R11, R10, UR5 ;  /* 0x000000050a0b7c36 */ /* 0x000fc60008000000 */
        /* <DEDUP_REMOVED lines=9> */
[-C--:B------:R-:W-:Y:S01]  /*bb70*/  LEA.HI.X.SX32 R31, R14, R2.reuse, 0x1, P1 ;  /* 0x000000020e1f7211 */ /* 0x080fe200008f0eff */
[----:B------:R1:W-:Y:S04]  /*bb80*/  STL.64 [R1+0x558], R26 ;  /* 0x0005581a01007387 */ /* 0x0003e80000100a00 */
[----:B------:R-:W-:Y:S01]  /*bb90*/  STL.64 [R1+0x550], R30 ;  /* 0x0005501e01007387 */ /* 0x000fe20000100a00 */
[CC--:B0-----:R-:W-:Y:S02]  /*bba0*/  IADD3 R28, P2, PT, R15.reuse, R3.reuse, RZ ;  /* 0x000000030f1c7210 */ /* 0x0c1fe40007f5e0ff */
[----:B-1----:R-:W-:Y:S02]  /*bbb0*/  IADD3 R26, P5, PT, R16, R3, RZ ;  /* 0x00000003101a7210 */ /* 0x002fe40007fbe0ff */
[----:B------:R-:W-:-:S02]  /*bbc0*/  LEA.HI.X.SX32 R29, R15, R2, 0x1, P2 ;  /* 0x000000020f1d7211 */ /* 0x000fc400010f0eff */
[-C--:B------:R-:W-:Y:S02]  /*bbd0*/  LEA.HI.X.SX32 R27, R16, R2.reuse, 0x1, P5 ;  /* 0x00000002101b7211 */ /* 0x080fe400028f0eff */
[CC--:B------:R-:W-:Y:S01]  /*bbe0*/  IADD3 R14, P5, PT, R20.reuse, R3.reuse, RZ ;  /* 0x00000003140e7210 */ /* 0x0c0fe20007fbe0ff */
[----:B------:R0:W-:Y:S03]  /*bbf0*/  STL.64 [R1+0x548], R28 ;  /* 0x0005481c01007387 */ /* 0x0001e60000100a00 */
[----:B------:R-:W-:Y:S01]  /*bc00*/  LEA.HI.X.SX32 R15, R20, R2, 0x1, P5 ;  /* 0x00000002140f7211 */ /* 0x000fe200028f0eff */
[----:B------:R1:W-:Y:S01]  /*bc10*/  STL.64 [R1+0x540], R26 ;  /* 0x0005401a01007387 */ /* 0x0003e20000100a00 */
[-C--:B------:R-:W-:Y:S02]  /*bc20*/  IADD3 R16, P5, PT, R23, R3.reuse, RZ ;  /* 0x0000000317107210 */ /* 0x080fe40007fbe0ff */
[----:B0-----:R-:W-:-:S02]  /*bc30*/  IADD3 R28, P1, PT, R17, R3, RZ ;  /* 0x00000003111c7210 */ /* 0x001fc40007f3e0ff */
[CC--:B-1----:R-:W-:Y:S02]  /*bc40*/  IADD3 R26, P2, PT, R18.reuse, R3.reuse, RZ ;  /* 0x00000003121a7210 */ /* 0x0c2fe40007f5e0ff */
[-C--:B------:R-:W-:Y:S02]  /*bc50*/  LEA.HI.X.SX32 R29, R17, R2.reuse, 0x1, P1 ;  /* 0x00000002111d7211 */ /* 0x080fe400008f0eff */
[-C--:B------:R-:W-:Y:S02]  /*bc60*/  LEA.HI.X.SX32 R27, R18, R2.reuse, 0x1, P2 ;  /* 0x00000002121b7211 */ /* 0x080fe400010f0eff */
[----:B------:R-:W-:Y:S01]  /*bc70*/  LEA.HI.X.SX32 R17, R23, R2, 0x1, P5 ;  /* 0x0000000217117211 */ /* 0x000fe200028f0eff */
[----:B------:R0:W-:Y:S01]  /*bc80*/  STL.64 [R1+0x538], R28 ;  /* 0x0005381c01007387 */ /* 0x0001e20000100a00 */
[----:B------:R-:W-:Y:S02]  /*bc90*/  IADD3 R20, P5, PT, R5, R3, RZ ;  /* 0x0000000305147210 */ /* 0x000fe40007fbe0ff */
[----:B------:R-:W-:Y:S01]  /*bca0*/  F2FP.SATFINITE.E4M3.F32.PACK_AB_MERGE_C R18, R36, R37, RZ ;  /* 0x000000252412723e */ /* 0x000fe200048070ff */
[----:B------:R1:W-:Y:S04]  /*bcb0*/  STL.64 [R1+0x528], R14 ;  /* 0x0005280e01007387 */ /* 0x0003e80000100a00 */
[----:B------:R2:W-:Y:S01]  /*bcc0*/  STL.64 [R1+0x530], R26 ;  /* 0x0005301a01007387 */ /* 0x0005e20000100a00 */
[----:B0-----:R-:W-:Y:S01]  /*bcd0*/  IADD3 R28, P1, PT, R21, R3, RZ ;  /* 0x00000003151c7210 */ /* 0x001fe20007f3e0ff */
[----:B------:R-:W0:Y:S01]  /*bce0*/  LDTM.x64 R36, tmem[UR10+0x40] ;  /* 0x0000400a002479ee */ /* 0x000e220008340000 */
[----:B-1----:R-:W-:-:S02]  /*bcf0*/  VIADD R14, R13, UR5 ;  /* 0x000000050d0e7c36 */ /* 0x002fc40008000000 */
[-C--:B------:R-:W-:Y:S02]  /*bd00*/  LEA.HI.X.SX32 R29, R21, R2.reuse, 0x1, P1 ;  /* 0x00000002151d7211 */ /* 0x080fe400008f0eff */
[-C--:B------:R-:W-:Y:S01]  /*bd10*/  LEA.HI.X.SX32 R21, R5, R2.reuse, 0x1, P5 ;  /* 0x0000000205157211 */ /* 0x080fe200028f0eff */
[----:B------:R-:W-:Y:S01]  /*bd20*/  VIADD R15, R14, UR5 ;  /* 0x000000050e0f7c36 */ /* 0x000fe20008000000 */
[CC--:B--2---:R-:W-:Y:S01]  /*bd30*/  IADD3 R26, P2, PT, R22.reuse, R3.reuse, RZ ;  /* 0x00000003161a7210 */ /* 0x0c4fe20007f5e0ff */
[----:B------:R1:W-:Y:S03]  /*bd40*/  STL.64 [R1+0x520], R28 ;  /* 0x0005201c01007387 */ /* 0x0003e60000100a00 */
[----:B------:R-:W-:Y:S01]  /*bd50*/  LEA.HI.X.SX32 R27, R22, R2, 0x1, P2 ;  /* 0x00000002161b7211 */ /* 0x000fe200010f0eff */
[----:B------:R2:W-:Y:S04]  /*bd60*/  STL.64 [R1+0x510], R16 ;  /* 0x0005101001007387 */ /* 0x0005e80000100a00 */
[----:B------:R3:W-:Y:S01]  /*bd70*/  STL.64 [R1+0x518], R26 ;  /* 0x0005181a01007387 */ /* 0x0007e20000100a00 */
[----:B-1----:R-:W-:Y:S01]  /*bd80*/  IADD3 R28, P1, PT, R24, R3, RZ ;  /* 0x00000003181c7210 */ /* 0x002fe20007f3e0ff */
[----:B--2---:R-:W-:-:S03]  /*bd90*/  VIADD R16, R15, UR5 ;  /* 0x000000050f107c36 */ /* 0x004fc60008000000 */
[-C--:B------:R-:W-:Y:S02]  /*bda0*/  LEA.HI.X.SX32 R29, R24, R2.reuse, 0x1, P1 ;  /* 0x00000002181d7211 */ /* 0x080fe400008f0eff */
[-C--:B------:R-:W-:Y:S01]  /*bdb0*/  IADD3 R24, P1, PT, R6, R3.reuse, RZ ;  /* 0x0000000306187210 */ /* 0x080fe20007f3e0ff */
[----:B------:R-:W-:Y:S01]  /*bdc0*/  VIADD R17, R16, UR5 ;  /* 0x0000000510117c36 */ /* 0x000fe20008000000 */
[-C--:B---3--:R-:W-:Y:S01]  /*bdd0*/  IADD3 R26, P2, PT, R4, R3.reuse, RZ ;  /* 0x00000003041a7210 */ /* 0x088fe20007f5e0ff */
[----:B------:R-:W-:Y:S01]  /*bde0*/  STL.64 [R1+0x508], R28 ;  /* 0x0005081c01007387 */ /* 0x000fe20000100a00 */
[-C--:B------:R-:W-:Y:S02]  /*bdf0*/  LEA.HI.X.SX32 R25, R6, R2.reuse, 0x1, P1 ;  /* 0x0000000206197211 */ /* 0x080fe400008f0eff */
[----:B------:R-:W-:Y:S01]  /*be00*/  LEA.HI.X.SX32 R27, R4, R2, 0x1, P2 ;  /* 0x00000002041b7211 */ /* 0x000fe200010f0eff */
[----:B------:R-:W-:Y:S01]  /*be10*/  VIADD R4, R17, UR5 ;  /* 0x0000000511047c36 */ /* 0x000fe20008000000 */
[----:B------:R-:W-:-:S03]  /*be20*/  IADD3 R22, P2, PT, R7, R3, RZ ;  /* 0x0000000307167210 */ /* 0x000fc60007f5e0ff */
[----:B------:R-:W-:Y:S01]  /*be30*/  VIADD R5, R4, UR5 ;  /* 0x0000000504057c36 */ /* 0x000fe20008000000 */
[----:B------:R-:W-:Y:S01]  /*be40*/  STL.64 [R1+0x500], R26 ;  /* 0x0005001a01007387 */ /* 0x000fe20000100a00 */
[----:B------:R-:W-:Y:S02]  /*be50*/  LEA.HI.X.SX32 R23, R7, R2, 0x1, P2 ;  /* 0x0000000207177211 */ /* 0x000fe400010f0eff */
[----:B------:R-:W-:Y:S01]  /*be60*/  VIADD R6, R5, UR5 ;  /* 0x0000000505067c36 */ /* 0x000fe20008000000 */
[----:B------:R1:W-:Y:S03]  /*be70*/  STL.64 [R1+0x4f8], R20 ;  /* 0x0004f81401007387 */ /* 0x0003e60000100a00 */
[----:B------:R-:W-:Y:S01]  /*be80*/  VIADD R7, R6, UR5 ;  /* 0x0000000506077c36 */ /* 0x000fe20008000000 */
[----:B------:R-:W-:Y:S04]  /*be90*/  STL.64 [R1+0x4f0], R24 ;  /* 0x0004f01801007387 */ /* 0x000fe80000100a00 */
[----:B------:R2:W-:Y:S01]  /*bea0*/  STL.64 [R1+0x4e8], R22 ;  /* 0x0004e81601007387 */ /* 0x0005e20000100a00 */
[----:B-1----:R-:W-:-:S04]  /*beb0*/  IADD3 R20, P5, PT, R8, R3, RZ ;  /* 0x0000000308147210 */ /* 0x002fc80007fbe0ff */
[-C--:B------:R-:W-:Y:S01]  /*bec0*/  LEA.HI.X.SX32 R21, R8, R2.reuse, 0x1, P5 ;  /* 0x0000000208157211 */ /* 0x080fe200028f0eff */
[----:B------:R-:W-:Y:S01]  /*bed0*/  VIADD R8, R7, UR5 ;  /* 0x0000000507087c36 */ /* 0x000fe20008000000 */
[-C--:B------:R-:W-:Y:S02]  /*bee0*/  IADD3 R250, P5, PT, R11, R3.reuse, RZ ;  /* 0x000000030bfa7210 */ /* 0x080fe40007fbe0ff */
[-C--:B--2---:R-:W-:Y:S01]  /*bef0*/  IADD3 R22, P1, PT, R9, R3.reuse, RZ ;  /* 0x0000000309167210 */ /* 0x084fe20007f3e0ff */
[----:B------:R1:W-:Y:S01]  /*bf00*/  STL.64 [R1+0x4e0], R20 ;  /* 0x0004e01401007387 */ /* 0x0003e20000100a00 */
[-C--:B------:R-:W-:Y:S02]  /*bf10*/  LEA.HI.X.SX32 R251, R11, R2.reuse, 0x1, P5 ;  /* 0x000000020bfb7211 */ /* 0x080fe400028f0eff */
[----:B------:R-:W-:Y:S01]  /*bf20*/  LEA.HI.X.SX32 R23, R9, R2, 0x1, P1 ;  /* 0x0000000209177211 */ /* 0x000fe200008f0eff */
[----:B------:R-:W-:Y:S01]  /*bf30*/  VIADD R9, R8, UR5 ;  /* 0x0000000508097c36 */ /* 0x000fe20008000000 */
[----:B------:R-:W-:-:S02]  /*bf40*/  IADD3 R248, P1, PT, R12, R3, RZ ;  /* 0x000000030cf87210 */ /* 0x000fc40007f3e0ff */
[-C--:B------:R-:W-:Y:S01]  /*bf50*/  IADD3 R244, P5, PT, R14, R3.reuse, RZ ;  /* 0x000000030ef47210 */ /* 0x080fe20007fbe0ff */
[----:B------:R-:W-:Y:S01]  /*bf60*/  STL.64 [R1+0x4d8], R22 ;  /* 0x0004d81601007387 */ /* 0x000fe20000100a00 */
[-C--:B------:R-:W-:Y:S02]  /*bf70*/  LEA.HI.X.SX32 R249, R12, R2.reuse, 0x1, P1 ;  /* 0x000000020cf97211 */ /* 0x080fe400008f0eff */
[CC--:B------:R-:W-:Y:S01]  /*bf80*/  IADD3 R242, P1, PT, R15.reuse, R3.reuse, RZ ;  /* 0x000000030ff27210 */ /* 0x0c0fe20007f3e0ff */
[----:B------:R-:W-:Y:S01]  /*bf90*/  STL [R1+0xdac], R251 ;  /* 0x000dacfb01007387 */ /* 0x000fe20000100800 */
[CC--:B-1----:R-:W-:Y:S02]  /*bfa0*/  IADD3 R20, P2, PT, R10.reuse, R3.reuse, RZ ;  /* 0x000000030a147210 */ /* 0x0c2fe40007f5e0ff */
[-C--:B------:R-:W-:Y:S02]  /*bfb0*/  LEA.HI.X.SX32 R243, R15, R2.reuse, 0x1, P1 ;  /* 0x000000020ff37211 */ /* 0x080fe400008f0eff */
[----:B------:R-:W-:Y:S01]  /*bfc0*/  LEA.HI.X.SX32 R21, R10, R2, 0x1, P2 ;  /* 0x000000020a157211 */ /* 0x000fe200010f0eff */
[----:B------:R-:W-:Y:S01]  /*bfd0*/  VIADD R10, R9, UR5 ;  /* 0x00000005090a7c36 */ /* 0x000fe20008000000 */
[----:B------:R-:W-:-:S02]  /*bfe0*/  IADD3 R246, P2, PT, R13, R3, RZ ;  /* 0x000000030df67210 */ /* 0x000fc40007f5e0ff */
[-C--:B------:R-:W-:Y:S01]  /*bff0*/  IADD3 R236, P1, PT, R4, R3.reuse, RZ ;  /* 0x0000000304ec7210 */ /* 0x080fe20007f3e0ff */
[----:B------:R-:W-:Y:S01]  /*c000*/  VIADD R11, R10, UR5 ;  /* 0x000000050a0b7c36 */ /* 0x000fe20008000000 */
[-C--:B------:R-:W-:Y:S01]  /*c010*/  LEA.HI.X.SX32 R247, R13, R2.reuse, 0x1, P2 ;  /* 0x000000020df77211 */ /* 0x080fe200010f0eff */
[----:B------:R-:W-:Y:S01]  /*c020*/  STL.64 [R1+0x4d0], R20 ;  /* 0x0004d01401007387 */ /* 0x000fe20000100a00 */
[-C--:B------:R-:W-:Y:S01]  /*c030*/  IADD3 R240, P2, PT, R16, R3.reuse, RZ ;  /* 0x0000000310f07210 */ /* 0x080fe20007f5e0ff */
[----:B------:R-:W-:Y:S01]  /*c040*/  VIADD R12, R11, UR5 ;  /* 0x000000050b0c7c36 */ /* 0x000fe20008000000 */
[-C--:B------:R-:W-:Y:S02]  /*c050*/  LEA.HI.X.SX32 R245, R14, R2.reuse, 0x1, P5 ;  /* 0x000000020ef57211 */ /* 0x080fe400028f0eff */
[----:B------:R-:W-:Y:S02]  /*c060*/  IADD3 R238, P5, PT, R17, R3, RZ ;  /* 0x0000000311ee7210 */ /* 0x000fe40007fbe0ff */
[----:B------:R-:W-:-:S02]  /*c070*/  LEA.HI.X.SX32 R241, R16, R2, 0x1, P2 ;  /* 0x0000000210f17211 */ /* 0x000fc400010f0eff */
[-C--:B------:R-:W-:Y:S02]  /*c080*/  IADD3 R234, P2, PT, R5, R3.reuse, RZ ;  /* 0x0000000305ea7210 */ /* 0x080fe40007f5e0ff */
[-C--:B------:R-:W-:Y:S01]  /*c090*/  LEA.HI.X.SX32 R237, R4, R2.reuse, 0x1, P1 ;  /* 0x0000000204ed7211 */ /* 0x080fe200008f0eff */
[----:B------:R-:W-:Y:S01]  /*c0a0*/  VIADD R4, R12, UR5 ;  /* 0x000000050c047c36 */ /* 0x000fe20008000000 */
[-C--:B------:R-:W-:Y:S02]  /*c0b0*/  LEA.HI.X.SX32 R239, R17, R2.reuse, 0x1, P5 ;  /* 0x0000000211ef7211 */ /* 0x080fe400028f0eff */
[-C--:B------:R-:W-:Y:S02]  /*c0c0*/  IADD3 R232, P5, PT, R6, R3.reuse, RZ ;  /* 0x0000000306e87210 */ /* 0x080fe40007fbe0ff */
[-C--:B------:R-:W-:Y:S01]  /*c0d0*/  LEA.HI.X.SX32 R235, R5, R2.reuse, 0x1, P2 ;  /* 0x0000000205eb7211 */ /* 0x080fe200010f0eff */
[----:B------:R-:W-:Y:S01]  /*c0e0*/  VIADD R5, R4, UR5 ;  /* 0x0000000504057c36 */ /* 0x000fe20008000000 */
[-C--:B------:R-:W-:Y:S01]  /*c0f0*/  LEA.HI.X.SX32 R233, R6, R2.reuse, 0x1, P5 ;  /* 0x0000000206e97211 */ /* 0x080fe200028f0eff */
[----:B------:R0:W-:Y:S01]  /*c100*/  STL [R1+0xda8], R232 ;  /* 0x000da8e801007387 */ /* 0x0001e20000100800 */
[-C--:B------:R-:W-:Y:S01]  /*c110*/  IADD3 R230, P1, PT, R7, R3.reuse, RZ ;  /* 0x0000000307e67210 */ /* 0x080fe20007f3e0ff */
[----:B------:R-:W-:Y:S01]  /*c120*/  VIADD R6, R5, UR5 ;  /* 0x0000000505067c36 */ /* 0x000fe20008000000 */
[-C--:B------:R-:W-:Y:S01]  /*c130*/  IADD3 R228, P2, PT, R8, R3.reuse, RZ ;  /* 0x0000000308e47210 */ /* 0x080fe20007f5e0ff */
[----:B------:R1:W-:Y:S01]  /*c140*/  STL [R1+0xda4], R233 ;  /* 0x000da4e901007387 */ /* 0x0003e20000100800 */
[-C--:B------:R-:W-:Y:S01]  /*c150*/  LEA.HI.X.SX32 R231, R7, R2.reuse, 0x1, P1 ;  /* 0x0000000207e77211 */ /* 0x080fe200008f0eff */
[----:B------:R-:W-:Y:S01]  /*c160*/  VIADD R7, R6, UR5 ;  /* 0x0000000506077c36 */ /* 0x000fe20008000000 */
[-C--:B------:R-:W-:Y:S01]  /*c170*/  IADD3 R224, P1, PT, R10, R3.reuse, RZ ;  /* 0x000000030ae07210 */ /* 0x080fe20007f3e0ff */
[----:B------:R2:W-:Y:S01]  /*c180*/  STL [R1+0xda0], R228 ;  /* 0x000da0e401007387 */ /* 0x0005e20000100800 */
[-C--:B------:R-:W-:Y:S01]  /*c190*/  IADD3 R226, P5, PT, R9, R3.reuse, RZ ;  /* 0x0000000309e27210 */ /* 0x080fe20007fbe0ff */
[----:B0-----:R-:W-:Y:S01]  /*c1a0*/  IMAD.MOV.U32 R232, RZ, RZ, R36 ;  /* 0x000000ffffe87224 */ /* 0x001fe200078e0024 */
[-C--:B------:R-:W-:Y:S01]  /*c1b0*/  LEA.HI.X.SX32 R229, R8, R2.reuse, 0x1, P2 ;  /* 0x0000000208e57211 */ /* 0x080fe200010f0eff */
[----:B------:R-:W-:Y:S01]  /*c1c0*/  VIADD R8, R7, UR5 ;  /* 0x0000000507087c36 */ /* 0x000fe20008000000 */
[-C--:B------:R-:W-:Y:S01]  /*c1d0*/  IADD3 R222, P2, PT, R11, R3.reuse, RZ ;  /* 0x000000030bde7210 */ /* 0x080fe20007f5e0ff */
[----:B-1----:R-:W-:Y:S01]  /*c1e0*/  IMAD.MOV.U32 R233, RZ, RZ, R37 ;  /* 0x000000ffffe97224 */ /* 0x002fe200078e0025 */
[-C--:B------:R-:W-:Y:S01]  /*c1f0*/  LEA.HI.X.SX32 R225, R10, R2.reuse, 0x1, P1 ;  /* 0x000000020ae17211 */ /* 0x080fe200008f0eff */
[----:B------:R0:W-:Y:S01]  /*c200*/  STL [R1+0xd9c], R229 ;  /* 0x000d9ce501007387 */ /* 0x0001e20000100800 */
[-C--:B------:R-:W-:Y:S01]  /*c210*/  LEA.HI.X.SX32 R227, R9, R2.reuse, 0x1, P5 ;  /* 0x0000000209e37211 */ /* 0x080fe200028f0eff */
[----:B------:R-:W-:Y:S01]  /*c220*/  VIADD R9, R8, UR5 ;  /* 0x0000000508097c36 */ /* 0x000fe20008000000 */
[-C--:B------:R-:W-:Y:S01]  /*c230*/  IADD3 R218, P1, PT, R4, R3.reuse, RZ ;  /* 0x0000000304da7210 */ /* 0x080fe20007f3e0ff */
[----:B------:R1:W-:Y:S01]  /*c240*/  STL [R1+0xd98], R224 ;  /* 0x000d98e001007387 */ /* 0x0003e20000100800 */
[-C--:B------:R-:W-:Y:S01]  /*c250*/  IADD3 R220, P5, PT, R12, R3.reuse, RZ ;  /* 0x000000030cdc7210 */ /* 0x080fe20007fbe0ff */
[----:B--2---:R-:W-:Y:S01]  /*c260*/  IMAD.MOV.U32 R228, RZ, RZ, R38 ;  /* 0x000000ffffe47224 */ /* 0x004fe200078e0026 */
[-C--:B------:R-:W-:Y:S01]  /*c270*/  LEA.HI.X.SX32 R223, R11, R2.reuse, 0x1, P2 ;  /* 0x000000020bdf7211 */ /* 0x080fe200010f0eff */
[----:B------:R2:W-:Y:S01]  /*c280*/  STL [R1+0xd94], R225 ;  /* 0x000d94e101007387 */ /* 0x0005e20000100800 */
[-C--:B------:R-:W-:Y:S01]  /*c290*/  IADD3 R216, P2, PT, R5, R3.reuse, RZ ;  /* 0x0000000305d87210 */ /* 0x080fe20007f5e0ff */
[----:B0-----:R-:W-:Y:S01]  /*c2a0*/  IMAD.MOV.U32 R229, RZ, RZ, R39 ;  /* 0x000000ffffe57224 */ /* 0x001fe200078e0027 */
[-C--:B------:R-:W-:Y:S01]  /*c2b0*/  LEA.HI.X.SX32 R219, R4, R2.reuse, 0x1, P1 ;  /* 0x0000000204db7211 */ /* 0x080fe200008f0eff */
[----:B------:R-:W-:Y:S01]  /*c2c0*/  VIADD R4, R9, UR5 ;  /* 0x0000000509047c36 */ /* 0x000fe20008000000 */
[-C--:B------:R-:W-:Y:S01]  /*c2d0*/  LEA.HI.X.SX32 R221, R12, R2.reuse, 0x1, P5 ;  /* 0x000000020cdd7211 */ /* 0x080fe200028f0eff */
[----:B------:R0:W-:Y:S01]  /*c2e0*/  STL [R1+0xd90], R220 ;  /* 0x000d90dc01007387 */ /* 0x0001e20000100800 */
[-C--:B------:R-:W-:Y:S01]  /*c2f0*/  IADD3 R214, P5, PT, R6, R3.reuse, RZ ;  /* 0x0000000306d67210 */ /* 0x080fe20007fbe0ff */
[----:B-1----:R-:W-:Y:S01]  /*c300*/  IMAD.MOV.U32 R224, RZ, RZ, R40 ;  /* 0x000000ffffe07224 */ /* 0x002fe200078e0028 */
[-C--:B------:R-:W-:Y:S01]  /*c310*/  LEA.HI.X.SX32 R217, R5, R2.reuse, 0x1, P2 ;  /* 0x0000000205d97211 */ /* 0x080fe200010f0eff */
[----:B------:R-:W-:Y:S01]  /*c320*/  VIADD R5, R4, UR5 ;  /* 0x0000000504057c36 */ /* 0x000fe20008000000 */
[-C--:B------:R-:W-:Y:S01]  /*c330*/  IADD3 R212, P1, PT, R7, R3.reuse, RZ ;  /* 0x0000000307d47210 */ /* 0x080fe20007f3e0ff */
[----:B------:R1:W-:Y:S01]  /*c340*/  STL [R1+0xd8c], R221 ;  /* 0x000d8cdd01007387 */ /* 0x0003e20000100800 */
        /* <DEDUP_REMOVED lines=9> */
[----:B--2---:R-:W-:Y:S01]  /*c3e0*/  IMAD.MOV.U32 R225, RZ, RZ, R41 ;  /* 0x000000ffffe17224 */ /* 0x004fe200078e0029 */
[-C--:B------:R-:W-:Y:S01]  /*c3f0*/  IADD3 R204, P2, PT, R5, R3.reuse, RZ ;  /* 0x0000000305cc7210 */ /* 0x080fe20007f5e0ff */
[----:B------:R2:W-:Y:S01]  /*c400*/  STL [R1+0xd80], R212 ;  /* 0x000d80d401007387 */ /* 0x0005e20000100800 */
[-C--:B------:R-:W-:Y:S01]  /*c410*/  LEA.HI.X.SX32 R207, R4, R2.reuse, 0x1, P1 ;  /* 0x0000000204cf7211 */ /* 0x080fe200008f0eff */
[----:B------:R-:W-:Y:S01]  /*c420*/  VIADD R4, R7, UR5 ;  /* 0x0000000507047c36 */ /* 0x000fe20008000000 */
[-C--:B------:R-:W-:Y:S01]  /*c430*/  LEA.HI.X.SX32 R205, R5, R2.reuse, 0x1, P2 ;  /* 0x0000000205cd7211 */ /* 0x080fe200010f0eff */
[----:B------:R1:W-:Y:S01]  /*c440*/  STL [R1+0xd7c], R213 ;  /* 0x000d7cd501007387 */ /* 0x0003e20000100800 */
[-C--:B------:R-:W-:Y:S01]  /*c450*/  IADD3 R200, P1, PT, R7, R3.reuse, RZ ;  /* 0x0000000307c87210 */ /* 0x080fe20007f3e0ff */
[----:B------:R-:W-:Y:S01]  /*c460*/  VIADD R5, R4, UR5 ;  /* 0x0000000504057c36 */ /* 0x000fe20008000000 */
[-C--:B------:R-:W-:Y:S01]  /*c470*/  IADD3 R208, P5, PT, R9, R3.reuse, RZ ;  /* 0x0000000309d07210 */ /* 0x080fe20007fbe0ff */
[----:B0-----:R-:W-:Y:S01]  /*c480*/  IMAD.MOV.U32 R220, RZ, RZ, R42 ;  /* 0x000000ffffdc7224 */ /* 0x001fe200078e002a */
[-C--:B------:R-:W-:Y:S01]  /*c490*/  LEA.HI.X.SX32 R201, R7, R2.reuse, 0x1, P1 ;  /* 0x0000000207c97211 */ /* 0x080fe200008f0eff */
[----:B------:R-:W-:Y:S01]  /*c4a0*/  VIADD R252, R5, UR5 ;  /* 0x0000000505fc7c36 */ /* 0x000fe20008000000 */
[-C--:B------:R-:W-:Y:S01]  /*c4b0*/  LEA.HI.X.SX32 R209, R9, R2.reuse, 0x1, P5 ;  /* 0x0000000209d17211 */ /* 0x080fe200028f0eff */
[----:B------:R0:W-:Y:S01]  /*c4c0*/  STL [R1+0xd78], R208 ;  /* 0x000d78d001007387 */ /* 0x0001e20000100800 */
[CC--:B------:R-:W-:Y:S01]  /*c4d0*/  IADD3 R196, P1, PT, R5.reuse, R3.reuse, RZ ;  /* 0x0000000305c47210 */ /* 0x0c0fe20007f3e0ff */
[----:B-1----:R-:W-:Y:S01]  /*c4e0*/  IMAD.MOV.U32 R221, RZ, RZ, R43 ;  /* 0x000000ffffdd7224 */ /* 0x002fe200078e002b */
[-C--:B------:R-:W-:Y:S01]  /*c4f0*/  IADD3 R202, P5, PT, R6, R3.reuse, RZ ;  /* 0x0000000306ca7210 */ /* 0x080fe20007fbe0ff */
[----:B------:R1:W-:Y:S01]  /*c500*/  STL [R1+0xd74], R209 ;  /* 0x000d74d101007387 */ /* 0x0003e20000100800 */
[-C--:B------:R-:W-:Y:S01]  /*c510*/  IADD3 R198, P2, PT, R4, R3.reuse, RZ ;  /* 0x0000000304c67210 */ /* 0x080fe20007f5e0ff */
[----:B---3--:R-:W-:Y:S01]  /*c520*/  IMAD.MOV.U32 R216, RZ, RZ, R44 ;  /* 0x000000ffffd87224 */ /* 0x008fe200078e002c */
[-C--:B------:R-:W-:Y:S01]  /*c530*/  LEA.HI.X.SX32 R197, R5, R2.reuse, 0x1, P1 ;  /* 0x0000000205c57211 */ /* 0x080fe200008f0eff */
[----:B------:R3:W-:Y:S01]  /*c540*/  STL [R1+0xd70], R204 ;  /* 0x000d70cc01007387 */ /* 0x0007e20000100800 */
[-C--:B------:R-:W-:Y:S01]  /*c550*/  LEA.HI.X.SX32 R203, R6, R2.reuse, 0x1, P5 ;  /* 0x0000000206cb7211 */ /* 0x080fe200028f0eff */
[----:B------:R-:W-:Y:S01]  /*c560*/  IMAD.MOV.U32 R217, RZ, RZ, R45 ;  /* 0x000000ffffd97224 */ /* 0x000fe200078e002d */
[----:B------:R-:W-:Y:S01]  /*c570*/  IADD3 R20, P1, PT, R252, R3, RZ ;  /* 0x00000003fc147210 */ /* 0x000fe20007f3e0ff */
[----:B------:R3:W-:Y:S01]  /*c580*/  STL [R1+0xd6c], R205 ;  /* 0x000d6ccd01007387 */ /* 0x0007e20000100800 */
[-C--:B------:R-:W-:Y:S01]  /*c590*/  LEA.HI.X.SX32 R199, R4, R2.reuse, 0x1, P2 ;  /* 0x0000000204c77211 */ /* 0x080fe200010f0eff */
[----:B--2---:R-:W-:Y:S01]  /*c5a0*/  IMAD.MOV.U32 R212, RZ, RZ, R46 ;  /* 0x000000ffffd47224 */ /* 0x004fe200078e002e */
[----:B------:R-:W-:Y:S01]  /*c5b0*/  LEA.HI.X.SX32 R21, R252, R2, 0x1, P1 ;  /* 0x00000002fc157211 */ /* 0x000fe200008f0eff */
[----:B------:R2:W-:Y:S01]  /*c5c0*/  STL [R1+0xd68], R202 ;  /* 0x000d68ca01007387 */ /* 0x0005e20000100800 */
[----:B------:R-:W-:Y:S01]  /*c5d0*/  IMAD.MOV.U32 R213, RZ, RZ, R47 ;  /* 0x000000ffffd57224 */ /* 0x000fe200078e002f */
[----:B------:R-:W-:Y:S01]  /*c5e0*/  ISETP.LT.AND P2, PT, R19, UR21, !P0 ;  /* 0x0000001513007c0c */ /* 0x000fe2000c741270 */
[----:B0-----:R-:W-:Y:S01]  /*c5f0*/  IMAD.MOV.U32 R208, RZ, RZ, R48 ;  /* 0x000000ffffd07224 */ /* 0x001fe200078e0030 */
[----:B------:R0:W-:Y:S01]  /*c600*/  STL [R1+0xd64], R203 ;  /* 0x000d64cb01007387 */ /* 0x0001e20000100800 */
[----:B-1----:R-:W-:Y:S01]  /*c610*/  IMAD.MOV.U32 R209, RZ, RZ, R49 ;  /* 0x000000ffffd17224 */ /* 0x002fe200078e0031 */
[C---:B------:R-:W-:Y:S01]  /*c620*/  ISETP.LT.AND P5, PT, R0.reuse, UR9, !P0 ;  /* 0x0000000900007c0c */ /* 0x040fe2000c7a1270 */
[----:B---3--:R-:W-:Y:S01]  /*c630*/  IMAD.MOV.U32 R204, RZ, RZ, R50 ;  /* 0x000000ffffcc7224 */ /* 0x008fe200078e0032 */
[----:B------:R1:W-:Y:S01]  /*c640*/  STL [R1+0xd60], R198 ;  /* 0x000d60c601007387 */ /* 0x0003e20000100800 */
[----:B------:R-:W-:Y:S01]  /*c650*/  IMAD.MOV.U32 R205, RZ, RZ, R51 ;  /* 0x000000ffffcd7224 */ /* 0x000fe200078e0033 */
[----:B------:R-:W3:Y:S01]  /*c660*/  LDCU UR9, c[0x0][0x39c] ;  /* 0x00007380ff0977ac */ /* 0x000ee20008000800 */
[----:B--2---:R-:W-:Y:S01]  /*c670*/  IMAD.MOV.U32 R202, RZ, RZ, R52 ;  /* 0x000000ffffca7224 */ /* 0x004fe200078e0034 */
[----:B------:R2:W-:Y:S01]  /*c680*/  STL [R1+0xd5c], R199 ;  /* 0x000d5cc701007387 */ /* 0x0005e20000100800 */
[----:B------:R-:W-:Y:S01]  /*c690*/  VIADD R4, R0, 0x5 ;  /* 0x0000000500047836 */ /* 0x000fe20000000000 */
[----:B------:R-:W3:Y:S01]  /*c6a0*/  LDCU UR21, c[0x0][0x39c] ;  /* 0x00007380ff1577ac */ /* 0x000ee20008000800 */
[----:B0-----:R-:W-:Y:S01]  /*c6b0*/  IMAD.MOV.U32 R203, RZ, RZ, R53 ;  /* 0x000000ffffcb7224 */ /* 0x001fe200078e0035 */
[----:B------:R0:W-:Y:S01]  /*c6c0*/  STL [R1+0xd58], R2 ;  /* 0x000d580201007387 */ /* 0x0001e20000100800 */
[----:B-1----:R-:W-:Y:S01]  /*c6d0*/  IMAD.MOV.U32 R198, RZ, RZ, R54 ;  /* 0x000000ffffc67224 */ /* 0x002fe200078e0036 */
[----:B------:R-:W-:-:S02]  /*c6e0*/  ISETP.LT.AND P1, PT, R4, UR22, !P0 ;  /* 0x0000001604007c0c */ /* 0x000fc4000c721270 */
[----:B------:R-:W-:Y:S01]  /*c6f0*/  STL.64 [R1+0x690], R20 ;  /* 0x0006901401007387 */ /* 0x000fe20000100a00 */
[----:B------:R-:W-:Y:S01]  /*c700*/  PRMT R4, R18, 0x9910, RZ ;  /* 0x0000991012047816 */ /* 0x000fe200000000ff */
[----:B--2---:R-:W-:Y:S01]  /*c710*/  IMAD.MOV.U32 R199, RZ, RZ, R55 ;  /* 0x000000ffffc77224 */ /* 0x004fe200078e0037 */
[----:B------:R-:W1:Y:S01]  /*c720*/  LDCU UR22, c[0x0][0x3b8] ;  /* 0x00007700ff1677ac */ /* 0x000e620008000800 */
[----:B------:R-:W-:Y:S01]  /*c730*/  STL [R1+0x320], R56 ;  /* 0x0003203801007387 */ /* 0x000fe20000100800 */
[----:B0-----:R-:W-:-:S03]  /*c740*/  IMAD.MOV.U32 R2, RZ, RZ, R57 ;  /* 0x000000ffff027224 */ /* 0x001fc600078e0039 */
[----:B------:R-:W-:Y:S01]  /*c750*/  STL.64 [R1+0x328], R58 ;  /* 0x0003283a01007387 */ /* 0x000fe20000100a00 */
[----:B------:R-:W-:-:S03]  /*c760*/  IMAD.MOV.U32 R251, RZ, RZ, R4 ;  /* 0x000000fffffb7224 */ /* 0x000fc600078e0004 */
[----:B------:R-:W-:Y:S04]  /*c770*/  STL.64 [R1+0x330], R60 ;  /* 0x0003303c01007387 */ /* 0x000fe80000100a00 */
        /* <DEDUP_REMOVED lines=18> */
[----:B------:R0:W-:Y:S02]  /*c8a0*/  STL.64 [R1+0x3c8], R98 ;  /* 0x0003c86201007387 */ /* 0x0001e40000100a00 */
[----:B0-----:R-:W0:Y:S01]  /*c8b0*/  LDTM.x64 R36, tmem[UR10+0x80] ;  /* 0x0000800a002479ee */ /* 0x001e220008340000 */
[----:B------:R-:W2:Y:S01]  /*c8c0*/  LDTM.x64 R100, tmem[UR10+0xc0] ;  /* 0x0000c00a006479ee */ /* 0x000ea20008340000 */
[----:B0-----:R-:W-:Y:S04]  /*c8d0*/  STL.64 [R1+0x200], R36 ;  /* 0x0002002401007387 */ /* 0x001fe80000100a00 */
        /* <DEDUP_REMOVED lines=30> */
[----:B------:R0:W-:Y:S04]  /*cac0*/  STL.64 [R1+0x2f8], R98 ;  /* 0x0002f86201007387 */ /* 0x0001e80000100a00 */
[----:B--2---:R-:W-:Y:S04]  /*cad0*/  STL.64 [R1+0x100], R100 ;  /* 0x0001006401007387 */ /* 0x004fe80000100a00 */
        /* <DEDUP_REMOVED lines=29> */
[----:B------:R-:W-:Y:S01]  /*ccb0*/  STL.64 [R1+0x1f0], R160 ;  /* 0x0001f0a001007387 */ /* 0x000fe20000100a00 */
[----:B0-----:R-:W-:Y:S03]  /*ccc0*/  LDTM.x64 R36, tmem[UR10+0x100] ;  /* 0x0001000a002479ee */ /* 0x001fe60008340000 */
[----:B------:R0:W-:Y:S02]  /*ccd0*/  STL.64 [R1+0x1f8], R162 ;  /* 0x0001f8a201007387 */ /* 0x0001e40000100a00 */
[----:B0-----:R-:W0:Y:S02]  /*cce0*/  LDTM.x64 R132, tmem[UR10+0x140] ;  /* 0x0001400a008479ee */ /* 0x001e240008340000 */
[----:B0-----:R0:W-:Y:S04]  /*ccf0*/  STL.64 [R1+0xd28], R132 ;  /* 0x000d288401007387 */ /* 0x0011e80000100a00 */
[----:B------:R-:W-:Y:S04]  /*cd00*/  STL.64 [R1], R36 ;  /* 0x0000002401007387 */ /* 0x000fe80000100a00 */
        /* <DEDUP_REMOVED lines=31> */
[----:B0-----:R-:W3:Y:S04]  /*cf00*/  LDL.LU.64 R132, [R1+0x678] ;  /* 0x0006780001847983 */ /* 0x001ee80000300a00 */
[----:B------:R0:W-:Y:S04]  /*cf10*/  STL.64 [R1+0xd18], R134 ;  /* 0x000d188601007387 */ /* 0x0001e80000100a00 */
[----:B------:R1:W-:Y:S01]  /*cf20*/  STL.64 [R1+0xd10], R136 ;  /* 0x000d108801007387 */ /* 0x0003e20000100a00 */
[----:B--2---:R-:W2:Y:S01]  /*cf30*/  LDTM.x64 R68, tmem[UR10+0x180] ;  /* 0x0001800a004479ee */ /* 0x004ea20008340000 */
[----:B0-----:R-:W-:-:S02]  /*cf40*/  IMAD.MOV.U32 R135, RZ, RZ, R18 ;  /* 0x000000ffff877224 */ /* 0x001fc400078e0012 */
[----:B-1----:R-:W3:Y:S04]  /*cf50*/  LDL.LU.64 R136, [R1+0x670] ;  /* 0x0006700001887983 */ /* 0x002ee80000300a00 */
[----:B------:R0:W-:Y:S04]  /*cf60*/  STL.64 [R1+0xd08], R138 ;  /* 0x000d088a01007387 */ /* 0x0001e80000100a00 */
[----:B0-----:R-:W3:Y:S04]  /*cf70*/  LDL.LU.64 R138, [R1+0x680] ;  /* 0x00068000018a7983 */ /* 0x001ee80000300a00 */
[----:B------:R0:W-:Y:S04]  /*cf80*/  STL.64 [R1+0xd00], R140 ;  /* 0x000d008c01007387 */ /* 0x0001e80000100a00 */
[----:B0-----:R-:W3:Y:S04]  /*cf90*/  LDL.LU R140, [R1+0x3d8] ;  /* 0x0003d800018c7983 */ /* 0x001ee80000300800 */
[----:B------:R-:W3:Y:S04]  /*cfa0*/  LDL.LU R141, [R1+0x3dc] ;  /* 0x0003dc00018d7983 */ /* 0x000ee80000300800 */
[----:B------:R-:W-:Y:S04]  /*cfb0*/  STL.64 [R1+0xcf8], R142 ;  /* 0x000cf88e01007387 */ /* 0x000fe80000100a00 */
[----:B------:R0:W-:Y:S04]  /*cfc0*/  STL.64 [R1+0xcf0], R144 ;  /* 0x000cf09001007387 */ /* 0x0001e80000100a00 */
[----:B0-----:R-:W3:Y:S04]  /*cfd0*/  LDL.LU R144, [R1+0x3e0] ;  /* 0x0003e00001907983 */ /* 0x001ee80000300800 */
[----:B------:R-:W3:Y:S01]  /*cfe0*/  LDL.LU R145, [R1+0x3e4] ;  /* 0x0003e40001917983 */ /* 0x000ee20000300800 */
[----:B------:R-:W-:-:S03]  /*cff0*/  VIADD R143, R0, 0x6 ;  /* 0x00000006008f7836 */ /* 0x000fc60000000000 */
[----:B------:R0:W-:Y:S04]  /*d000*/  STL.64 [R1+0xce8], R146 ;  /* 0x000ce89201007387 */ /* 0x0001e80000100a00 */
[----:B------:R-:W-:Y:S04]  /*d010*/  STL.64 [R1+0xce0], R148 ;  /* 0x000ce09401007387 */ /* 0x000fe80000100a00 */
[----:B------:R-:W-:Y:S04]  /*d020*/  STL.64 [R1+0xcd8], R150 ;  /* 0x000cd89601007387 */ /* 0x000fe80000100a00 */
[----:B------:R-:W-:Y:S01]  /*d030*/  STL.64 [R1+0xcd0], R152 ;  /* 0x000cd09801007387 */ /* 0x000fe20000100a00 */
[----:B0-----:R-:W-:-:S02]  /*d040*/  IMAD.MOV.U32 R146, RZ, RZ, R34 ;  /* 0x000000ffff927224 */ /* 0x001fc400078e0022 */
[----:B------:R-:W-:Y:S01]  /*d050*/  IMAD.MOV.U32 R147, RZ, RZ, R35 ;  /* 0x000000ffff937224 */ /* 0x000fe200078e0023 */
        /* <DEDUP_REMOVED lines=30> */
[----:B------:R-:W0:Y:S03]  /*d240*/  LDTM.x64 R4, tmem[UR10+0x1c0] ;  /* 0x0001c00a000479ee */ /* 0x000e260008340000 */
[----:B------:R-:W-:Y:S01]  /*d250*/  STL.64 [R1+0xbd8], R86 ;  /* 0x000bd85601007387 */ /* 0x000fe20000100a00 */
[----:B------:R-:W-:Y:S01]  /*d260*/  NOP ;  /* 0x0000000000007918 */ /* 0x000fe20000000000 */
[----:B------:R-:W1:Y:S02]  /*d270*/  LDCU UR10, c[0x0][0x39c] ;  /* 0x00007380ff0a77ac */ /* 0x000e640008000800 */
        /* <DEDUP_REMOVED lines=22> */
[----:B0-----:R0:W-:Y:S04]  /*d3e0*/  STL.64 [R1+0xb20], R4 ;  /* 0x000b200401007387 */ /* 0x0011e80000100a00 */
[----:B------:R3:W-:Y:S04]  /*d3f0*/  STL.64 [R1+0xb18], R6 ;  /* 0x000b180601007387 */ /* 0x0007e80000100a00 */
        /* <DEDUP_REMOVED lines=29> */
[----:B0-----:R-:W-:-:S03]  /*d5d0*/  SHF.R.S32.HI R4, RZ, 0x8, R251 ;  /* 0x00000008ff047819 */ /* 0x001fc600000114fb */
[----:B------:R-:W-:Y:S04]  /*d5e0*/  STL.64 [R1+0xa28], R66 ;  /* 0x000a284201007387 */ /* 0x000fe80000100a00 */
[----:B------:R0:W-:Y:S01]  /*d5f0*/  @P5 STG.E.U8 desc[UR14][R146.64], R135 ;  /* 0x0000008792005986 */ /* 0x0001e2000c10110e */
[----:B------:R-:W-:Y:S01]  /*d600*/  ISETP.LT.AND P5, PT, R143, UR4, !P0 ;  /* 0x000000048f007c0c */ /* 0x000fe2000c7a1270 */
[----:B------:R-:W-:Y:S01]  /*d610*/  VIADD R5, R0, 0x7 ;  /* 0x0000000700057836 */ /* 0x000fe20000000000 */
[----:B---3--:R-:W-:Y:S01]  /*d620*/  F2FP.SATFINITE.E4M3.F32.PACK_AB_MERGE_C R6, R141, R140, RZ ;  /* 0x0000008c8d06723e */ /* 0x008fe200048070ff */
[----:B------:R2:W-:Y:S01]  /*d630*/  @P3 STG.E.U8 desc[UR14][R138.64], R4 ;  /* 0x000000048a003986 */ /* 0x0005e2000c10110e */
[----:B------:R-:W3:Y:S03]  /*d640*/  LDCU UR4, c[0x0][0x39c] ;  /* 0x00007380ff0477ac */ /* 0x000ee60008000800 */
[----:B0-----:R-:W4:Y:S04]  /*d650*/  LDL.LU.64 R134, [R1+0x668] ;  /* 0x0006680001867983 */ /* 0x001f280000300a00 */
[----:B------:R-:W5:Y:S04]  /*d660*/  LDL.LU R251, [R1+0xdac] ;  /* 0x000dac0001fb7983 */ /* 0x000f680000300800 */
[----:B------:R-:W5:Y:S04]  /*d670*/  LDL.LU R142, [R1+0x3e8] ;  /* 0x0003e800018e7983 */ /* 0x000f680000300800 */
[----:B------:R-:W5:Y:S04]  /*d680*/  LDL.LU R143, [R1+0x3ec] ;  /* 0x0003ec00018f7983 */ /* 0x000f680000300800 */
[----:B--2---:R-:W2:Y:S01]  /*d690*/  LDL.LU.64 R138, [R1+0x660] ;  /* 0x00066000018a7983 */ /* 0x004ea20000300a00 */
[----:B------:R-:W-:-:S02]  /*d6a0*/  PRMT R4, R6, 0x9910, RZ ;  /* 0x0000991006047816 */ /* 0x000fc400000000ff */
[----:B------:R-:W-:Y:S01]  /*d6b0*/  ISETP.LT.AND P3, PT, R5, UR6, !P0 ;  /* 0x0000000605007c0c */ /* 0x000fe2000c761270 */
[----:B------:R0:W-:Y:S01]  /*d6c0*/  @P4 STG.E.U8 desc[UR14][R132.64], R6 ;  /* 0x0000000684004986 */ /* 0x0001e2000c10110e */
[----:B------:R-:W-:Y:S01]  /*d6d0*/  SHF.R.S32.HI R4, RZ, 0x8, R4 ;  /* 0x00000008ff047819 */ /* 0x000fe20000011404 */
[----:B------:R-:W1:Y:S01]  /*d6e0*/  LDCU UR6, c[0x0][0x39c] ;  /* 0x00007380ff0677ac */ /* 0x000e620008000800 */
[----:B------:R-:W-:Y:S01]  /*d6f0*/  VIADD R5, R0, 0x8 ;  /* 0x0000000800057836 */ /* 0x000fe20000000000 */
[----:B0-----:R-:W2:Y:S01]  /*d700*/  LDL.LU.64 R132, [R1+0x658] ;  /* 0x0006580001847983 */ /* 0x001ea20000300a00 */
[----:B------:R-:W-:-:S03]  /*d710*/  F2FP.SATFINITE.E4M3.F32.PACK_AB_MERGE_C R6, R145, R144, RZ ;  /* 0x000000909106723e */ /* 0x000fc600048070ff */
[----:B------:R-:W-:Y:S01]  /*d720*/  ISETP.LT.AND P4, PT, R5, UR8, !P0 ;  /* 0x0000000805007c0c */ /* 0x000fe2000c781270 */
[----:B------:R-:W2:Y:S04]  /*d730*/  LDL.LU R140, [R1+0x3f0] ;  /* 0x0003f000018c7983 */ /* 0x000ea80000300800 */
[----:B------:R0:W-:Y:S01]  /*d740*/  @P6 STG.E.U8 desc[UR14][R136.64], R4 ;  /* 0x0000000488006986 */ /* 0x0001e2000c10110e */
[----:B------:R-:W-:Y:S01]  /*d750*/  VIADD R5, R0, 0x9 ;  /* 0x0000000900057836 */ /* 0x000fe20000000000 */
[----:B------:R-:W1:Y:S02]  /*d760*/  LDCU UR8, c[0x0][0x39c] ;  /* 0x00007380ff0877ac */ /* 0x000e640008000800 */
[----:B------:R-:W2:Y:S04]  /*d770*/  LDL.LU R141, [R1+0x3f4] ;  /* 0x0003f400018d7983 */ /* 0x000ea80000300800 */
[----:B0-----:R-:W2:Y:S01]  /*d780*/  LDL.LU.64 R136, [R1+0x650] ;  /* 0x0006500001887983 */ /* 0x001ea20000300a00 */
[----:B------:R-:W-:-:S02]  /*d790*/  PRMT R4, R6, 0x9910, RZ ;  /* 0x0000991006047816 */ /* 0x000fc400000000ff */
[----:B---3--:R-:W-:Y:S01]  /*d7a0*/  ISETP.LT.AND P6, PT, R5, UR4, !P0 ;  /* 0x0000000405007c0c */ /* 0x008fe2000c7c1270 */
[C---:B------:R-:W-:Y:S01]  /*d7b0*/  VIADD R5, R0.reuse, 0xa ;  /* 0x0000000a00057836 */ /* 0x040fe20000000000 */
[----:B------:R-:W-:Y:S01]  /*d7c0*/  SHF.R.S32.HI R4, RZ, 0x8, R4 ;  /* 0x00000008ff047819 */ /* 0x000fe20000011404 */
[----:B------:R-:W0:Y:S01]  /*d7d0*/  LDCU UR4, c[0x0][0x39c] ;  /* 0x00007380ff0477ac */ /* 0x000e220008000800 */
[----:B----4-:R3:W-:Y:S04]  /*d7e0*/  @P2 STG.E.U8 desc[UR14][R134.64], R6 ;  /* 0x0000000686002986 */ /* 0x0107e8000c10110e */
[----:B---3--:R-:W3:Y:S01]  /*d7f0*/  LDL.LU.64 R134, [R1+0x648] ;  /* 0x0006480001867983 */ /* 0x008ee20000300a00 */
[----:B-----5:R-:W-:Y:S02]  /*d800*/  F2FP.SATFINITE.E4M3.F32.PACK_AB_MERGE_C R6, R143, R142, RZ ;  /* 0x0000008e8f06723e */ /* 0x020fe400048070ff */
[----:B-1----:R-:W-:Y:S01]  /*d810*/  ISETP.LT.AND P2, PT, R5, UR6, !P0 ;  /* 0x0000000605007c0c */ /* 0x002fe2000c741270 */
[----:B------:R-:W4:Y:S04]  /*d820*/  LDL.LU R144, [R1+0x3f8] ;  /* 0x0003f80001907983 */ /* 0x000f280000300800 */
[----:B--2---:R1:W-:Y:S01]  /*d830*/  @P1 STG.E.U8 desc[UR14][R138.64], R4 ;  /* 0x000000048a001986 */ /* 0x0043e2000c10110e */
[----:B------:R-:W-:Y:S01]  /*d840*/  VIADD R5, R0, 0xb ;  /* 0x0000000b00057836 */ /* 0x000fe20000000000 */
[----:B------:R-:W2:Y:S02]  /*d850*/  LDCU UR6, c[0x0][0x39c] ;  /* 0x00007380ff0677ac */ /* 0x000ea40008000800 */
[----:B------:R-:W4:Y:S04]  /*d860*/  LDL.LU R145, [R1+0x3fc] ;  /* 0x0003fc0001917983 */ /* 0x000f280000300800 */
[----:B-1----:R-:W5:Y:S01]  /*d870*/  LDL.LU.64 R138, [R1+0x640] ;  /* 0x00064000018a7983 */ /* 0x002f620000300a00 */
[----:B------:R-:W-:-:S02]  /*d880*/  PRMT R4, R6, 0x9910, RZ ;  /* 0x0000991006047816 */ /* 0x000fc400000000ff */
[----:B------:R-:W-:Y:S01]  /*d890*/  ISETP.LT.AND P1, PT, R5, UR8, !P0 ;  /* 0x0000000805007c0c */ /* 0x000fe2000c721270 */
[----:B------:R1:W-:Y:S01]  /*d8a0*/  @P5 STG.E.U8 desc[UR14][R132.64], R6 ;  /* 0x0000000684005986 */ /* 0x0003e2000c10110e */
[----:B------:R-:W-:Y:S01]  /*d8b0*/  SHF.R.S32.HI R4, RZ, 0x8, R4 ;  /* 0x00000008ff047819 */ /* 0x000fe20000011404 */
[----:B------:R-:W2:Y:S01]  /*d8c0*/  LDCU UR8, c[0x0][0x39c] ;  /* 0x00007380ff0877ac */ /* 0x000ea20008000800 */
[----:B------:R-:W-:Y:S01]  /*d8d0*/  VIADD R5, R0, 0xc ;  /* 0x0000000c00057836 */ /* 0x000fe20000000000 */
[----:B-1----:R-:W5:Y:S01]  /*d8e0*/  LDL.LU.64 R132, [R1+0x638] ;  /* 0x0006380001847983 */ /* 0x002f620000300a00 */
[----:B------:R-:W-:-:S03]  /*d8f0*/  F2FP.SATFINITE.E4M3.F32.PACK_AB_MERGE_C R6, R141, R140, RZ ;  /* 0x0000008c8d06723e */ /* 0x000fc600048070ff */
[----:B0-----:R-:W-:Y:S01]  /*d900*/  ISETP.LT.AND P5, PT, R5, UR4, !P0 ;  /* 0x0000000405007c0c */ /* 0x001fe2000c7a1270 */
[----:B------:R-:W5:Y:S04]  /*d910*/  LDL.LU R142, [R1+0x400] ;  /* 0x00040000018e7983 */ /* 0x000f680000300800 */
[----:B------:R0:W-:Y:S01]  /*d920*/  @P3 STG.E.U8 desc[UR14][R136.64], R4 ;  /* 0x0000000488003986 */ /* 0x0001e2000c10110e */
[----:B------:R-:W-:Y:S01]  /*d930*/  VIADD R5, R0, 0xd ;  /* 0x0000000d00057836 */ /* 0x000fe20000000000 */
[----:B------:R-:W1:Y:S02]  /*d940*/  LDCU UR4, c[0x0][0x39c] ;  /* 0x00007380ff0477ac */ /* 0x000e640008000800 */
[----:B------:R-:W5:Y:S04]  /*d950*/  LDL.LU R143, [R1+0x404] ;  /* 0x00040400018f7983 */ /* 0x000f680000300800 */
[----:B0-----:R-:W5:Y:S01]  /*d960*/  LDL.LU.64 R136, [R1+0x630] ;  /* 0x0006300001887983 */ /* 0x001f620000300a00 */
[----:B------:R-:W-:-:S02]  /*d970*/  PRMT R4, R6, 0x9910, RZ ;  /* 0x0000991006047816 */ /* 0x000fc400000000ff */
[----:B--2---:R-:W-:Y:S01]  /*d980*/  ISETP.LT.AND P3, PT, R5, UR6, !P0 ;  /* 0x0000000605007c0c */ /* 0x004fe2000c761270 */
[C---:B------:R-:W-:Y:S01]  /*d990*/  VIADD R5, R0.reuse, 0xe ;  /* 0x0000000e00057836 */ /* 0x040fe20000000000 */
[----:B------:R-:W-:Y:S01]  /*d9a0*/  SHF.R.S32.HI R4, RZ, 0x8, R4 ;  /* 0x00000008ff047819 */ /* 0x000fe20000011404 */
[----:B------:R-:W0:Y:S01]  /*d9b0*/  LDCU UR6, c[0x0][0x39c] ;  /* 0x00007380ff0677ac */ /* 0x000e220008000800 */
[----:B---3--:R2:W-:Y:S04]  /*d9c0*/  @P4 STG.E.U8 desc[UR14][R134.64], R6 ;  /* 0x0000000686004986 */ /* 0x0085e8000c10110e */
[----:B--2---:R-:W2:Y:S01]  /*d9d0*/  LDL.LU.64 R134, [R1+0x628] ;  /* 0x0006280001867983 */ /* 0x004ea20000300a00 */
[----:B----4-:R-:W-:Y:S02]  /*d9e0*/  F2FP.SATFINITE.E4M3.F32.PACK_AB_MERGE_C R6, R145, R144, RZ ;  /* 0x000000909106723e */ /* 0x010fe400048070ff */
[----:B------:R-:W-:Y:S01]  /*d9f0*/  ISETP.LT.AND P4, PT, R5, UR8, !P0 ;  /* 0x0000000805007c0c */ /* 0x000fe2000c781270 */
[----:B------:R-:W3:Y:S04]  /*da00*/  LDL.LU R140, [R1+0x408] ;  /* 0x00040800018c7983 */ /* 0x000ee80000300800 */
[----:B-----5:R4:W-:Y:S01]  /*da10*/  @P6 STG.E.U8 desc[UR14][R138.64], R4 ;  /* 0x000000048a006986 */ /* 0x0209e2000c10110e */
[----:B------:R-:W-:Y:S01]  /*da20*/  VIADD R5, R0, 0xf ;  /* 0x0000000f00057836 */ /* 0x000fe20000000000 */
[----:B------:R-:W5:Y:S02]  /*da30*/  LDCU UR8, c[0x0][0x39c] ;  /* 0x00007380ff0877ac */ /* 0x000f640008000800 */
[----:B------:R-:W3:Y:S04]  /*da40*/  LDL.LU R141, [R1+0x40c] ;  /* 0x00040c00018d7983 */ /* 0x000ee80000300800 */
[----:B----4-:R-:W4:Y:S01]  /*da50*/  LDL.LU.64 R138, [R1+0x620] ;  /* 0x00062000018a7983 */ /* 0x010f220000300a00 */
[----:B------:R-:W-:-:S02]  /*da60*/  PRMT R4, R6, 0x9910, RZ ;  /* 0x0000991006047816 */ /* 0x000fc400000000ff */
[----:B-1----:R-:W-:Y:S01]  /*da70*/  ISETP.LT.AND P6, PT, R5, UR4, !P0 ;  /* 0x0000000405007c0c */ /* 0x002fe2000c7c1270 */
[----:B------:R1:W-:Y:S01]  /*da80*/  @P2 STG.E.U8 desc[UR14][R132.64], R6 ;  /* 0x0000000684002986 */ /* 0x0003e2000c10110e */
[----:B------:R-:W-:Y:S01]  /*da90*/  SHF.R.S32.HI R4, RZ, 0x8, R4 ;  /* 0x00000008ff047819 */ /* 0x000fe20000011404 */
[----:B------:R-:W2:Y:S01]  /*daa0*/  LDCU UR4, c[0x0][0x39c] ;  /* 0x00007380ff0477ac */ /* 0x000ea20008000800 */
[----:B------:R-:W-:Y:S01]  /*dab0*/  VIADD R5, R0, 0x10 ;  /* 0x0000001000057836 */ /* 0x000fe20000000000 */
[----:B-1----:R-:W4:Y:S01]  /*dac0*/  LDL.LU.64 R132, [R1+0x618] ;  /* 0x0006180001847983 */ /* 0x002f220000300a00 */
[----:B------:R-:W-:-:S03]  /*dad0*/  F2FP.SATFINITE.E4M3.F32.PACK_AB_MERGE_C R6, R143, R142, RZ ;  /* 0x0000008e8f06723e */ /* 0x000fc600048070ff */
[----:B0-----:R-:W-:Y:S01]  /*dae0*/  ISETP.LT.AND P2, PT, R5, UR6, !P0 ;  /* 0x0000000605007c0c */ /* 0x001fe2000c741270 */
[----:B------:R-:W4:Y:S04]  /*daf0*/  LDL.LU R144, [R1+0x410] ;  /* 0x0004100001907983 */ /* 0x000f280000300800 */
[----:B------:R0:W-:Y:S01]  /*db00*/  @P1 STG.E.U8 desc[UR14][R136.64], R4 ;  /* 0x0000000488001986 */ /* 0x0001e2000c10110e */
[----:B------:R-:W-:Y:S01]  /*db10*/  VIADD R5, R0, 0x11 ;  /* 0x0000001100057836 */ /* 0x000fe20000000000 */
[----:B------:R-:W1:Y:S02]  /*db20*/  LDCU UR6, c[0x0][0x39c] ;  /* 0x00007380ff0677ac */ /* 0x000e640008000800 */
[----:B------:R-:W4:Y:S04]  /*db30*/  LDL.LU R145, [R1+0x414] ;  /* 0x0004140001917983 */ /* 0x000f280000300800 */
[----:B0-----:R-:W4:Y:S01]  /*db40*/  LDL.LU.64 R136, [R1+0x610] ;  /* 0x0006100001887983 */ /* 0x001f220000300a00 */
[----:B------:R-:W-:-:S02]  /*db50*/  PRMT R4, R6, 0x9910, RZ ;  /* 0x0000991006047816 */ /* 0x000fc400000000ff */
[----:B-----5:R-:W-:Y:S01]  /*db60*/  ISETP.LT.AND P1, PT, R5, UR8, !P0 ;  /* 0x0000000805007c0c */ /* 0x020fe2000c721270 */
[C---:B------:R-:W-:Y:S01]  /*db70*/  VIADD R5, R0.reuse, 0x12 ;  /* 0x0000001200057836 */ /* 0x040fe20000000000 */
[----:B------:R-:W-:Y:S01]  /*db80*/  SHF.R.S32.HI R4, RZ, 0x8, R4 ;  /* 0x00000008ff047819 */ /* 0x000fe20000011404 */
[----:B------:R-:W0:Y:S01]  /*db90*/  LDCU UR8, c[0x0][0x39c] ;  /* 0x00007380ff0877ac */ /* 0x000e220008000800 */
[----:B--2---:R2:W-:Y:S04]  /*dba0*/  @P5 STG.E.U8 desc[UR14][R134.64], R6 ;  /* 0x0000000686005986 */ /* 0x0045e8000c10110e */
[----:B--2---:R-:W2:Y:S01]  /*dbb0*/  LDL.LU.64 R134, [R1+0x608] ;  /* 0x0006080001867983 */ /* 0x004ea20000300a00 */
[----:B---3--:R-:W-:Y:S02]  /*dbc0*/  F2FP.SATFINITE.E4M3.F32.PACK_AB_MERGE_C R6, R141, R140, RZ ;  /* 0x0000008c8d06723e */ /* 0x008fe400048070ff */
[----:B------:R-:W-:Y:S01]  /*dbd0*/  ISETP.LT.AND P5, PT, R5, UR4, !P0 ;  /* 0x0000000405007c0c */ /* 0x000fe2000c7a1270 */
[----:B------:R-:W3:Y:S04]  /*dbe0*/  LDL.LU R142, [R1+0x418] ;  /* 0x00041800018e7983 */ /* 0x000ee80000300800 */
[----:B----4-:R4:W-:Y:S01]  /*dbf0*/  @P3 STG.E.U8 desc[UR14][R138.64], R4 ;  /* 0x000000048a003986 */ /* 0x0109e2000c10110e */
        /* <DEDUP_REMOVED lines=248> */
[C---:B------:R-:W-:Y:S01]  /*eb80*/  VIADD R5, R0.reuse, 0x34 ;  /* 0x0000003400057836 */ /* 0x040fe20000000000 */
[----:B------:R-:W2:Y:S01]  /*eb90*/  LDCU UR4, c[0x0][0x39c] ;  /* 0x00007380ff0477ac */ /* 0x000ea20008000800 */
[----:B-1----:R-:W4:Y:S01]  /*eba0*/  LDL.LU.64 R132, [R1+0x4f8] ;  /* 0x0004f80001847983 */ /* 0x002f220000300a00 */
[----:B------:R-:W-:Y:S02]  /*ebb0*/  F2FP.SATFINITE.E4M3.F32.PACK_AB_MERGE_C R6, R143, R142, RZ ;  /* 0x0000008e8f06723e */ /* 0x000fe400048070ff */
[----:B0-----:R-:W-:Y:S01]  /*ebc0*/  ISETP.LT.AND P2, PT, R5, UR6, !P0 ;  /* 0x0000000605007c0c */ /* 0x001fe2000c741270 */
[----:B------:R-:W4:Y:S01]  /*ebd0*/  LDL.LU R146, [R1+0x4a0] ;  /* 0x0004a00001927983 */ /* 0x000f220000300800 */
[----:B------:R-:W0:Y:S03]  /*ebe0*/  LDCU UR6, c[0x0][0x39c] ;  /* 0x00007380ff0677ac */ /* 0x000e260008000800 */
[----:B------:R-:W4:Y:S01]  /*ebf0*/  LDL.LU R147, [R1+0x4a4] ;  /* 0x0004a40001937983 */ /* 0x000f220000300800 */
[----:B------:R-:W-:-:S03]  /*ec00*/  VIADD R5, R0, 0x35 ;  /* 0x0000003500057836 */ /* 0x000fc60000000000 */
[----:B------:R1:W-:Y:S04]  /*ec10*/  @P1 STG.E.U8 desc[UR14][R136.64], R4 ;  /* 0x0000000488001986 */ /* 0x0003e8000c10110e */
[----:B------:R-:W4:Y:S01]  /*ec20*/  LDL.LU.64 R144, [R1+0x4f0] ;  /* 0x0004f00001907983 */ /* 0x000f220000300a00 */
[----:B-----5:R-:W-:Y:S01]  /*ec30*/  ISETP.LT.AND P1, PT, R5, UR8, !P0 ;  /* 0x0000000805007c0c */ /* 0x020fe2000c721270 */
[----:B------:R-:W-:Y:S01]  /*ec40*/  VIADD R5, R0, 0x36 ;  /* 0x0000003600057836 */ /* 0x000fe20000000000 */
[----:B------:R-:W5:Y:S01]  /*ec50*/  LDCU UR8, c[0x0][0x39c] ;  /* 0x00007380ff0877ac */ /* 0x000f620008000800 */
[----:B-1----:R-:W5:Y:S01]  /*ec60*/  LDL.LU.64 R136, [R1+0x4e8] ;  /* 0x0004e80001887983 */ /* 0x002f620000300a00 */
[----:B------:R-:W-:-:S03]  /*ec70*/  PRMT R4, R6, 0x9910, RZ ;  /* 0x0000991006047816 */ /* 0x000fc600000000ff */
[----:B------:R-:W5:Y:S04]  /*ec80*/  LDL.LU R142, [R1+0x4a8] ;  /* 0x0004a800018e7983 */ /* 0x000f680000300800 */
[----:B------:R-:W5:Y:S01]  /*ec90*/  LDL.LU R143, [R1+0x4ac] ;  /* 0x0004ac00018f7983 */ /* 0x000f620000300800 */
[----:B------:R-:W-:-:S03]  /*eca0*/  SHF.R.S32.HI R4, RZ, 0x8, R4 ;  /* 0x00000008ff047819 */ /* 0x000fc60000011404 */
[----:B--2---:R1:W-:Y:S04]  /*ecb0*/  @P5 STG.E.U8 desc[UR14][R134.64], R6 ;  /* 0x0000000686005986 */ /* 0x0043e8000c10110e */
[----:B-1----:R-:W2:Y:S01]  /*ecc0*/  LDL.LU.64 R134, [R1+0x4e0] ;  /* 0x0004e00001867983 */ /* 0x002ea20000300a00 */
[----:B---3--:R-:W-:-:S03]  /*ecd0*/  F2FP.SATFINITE.E4M3.F32.PACK_AB_MERGE_C R6, R141, R140, RZ ;  /* 0x0000008c8d06723e */ /* 0x008fc600048070ff */
[----:B------:R-:W3:Y:S04]  /*ece0*/  LDL.LU.64 R140, [R1+0x4d8] ;  /* 0x0004d800018c7983 */ /* 0x000ee80000300a00 */
[----:B----4-:R1:W-:Y:S04]  /*ecf0*/  @P3 STG.E.U8 desc[UR14][R138.64], R4 ;  /* 0x000000048a003986 */ /* 0x0103e8000c10110e */
[----:B-1----:R-:W4:Y:S04]  /*ed00*/  LDL.LU R138, [R1+0x4b0] ;  /* 0x0004b000018a7983 */ /* 0x002f280000300800 */
[----:B------:R1:W-:Y:S04]  /*ed10*/  @P4 STG.E.U8 desc[UR14][R132.64], R6 ;  /* 0x0000000684004986 */ /* 0x0003e8000c10110e */
[----:B------:R-:W4:Y:S04]  /*ed20*/  LDL.LU R139, [R1+0x4b4] ;  /* 0x0004b400018b7983 */ /* 0x000f280000300800 */
[----:B-1----:R-:W4:Y:S01]  /*ed30*/  LDL.LU.64 R132, [R1+0x4d0] ;  /* 0x0004d00001847983 */ /* 0x002f220000300a00 */
[----:B------:R-:W-:-:S02]  /*ed40*/  PRMT R4, R6, 0x9910, RZ ;  /* 0x0000991006047816 */ /* 0x000fc400000000ff */
[----:B------:R-:W-:Y:S02]  /*ed50*/  F2FP.SATFINITE.E4M3.F32.PACK_AB_MERGE_C R6, R147, R146, RZ ;  /* 0x000000929306723e */ /* 0x000fe400048070ff */
[----:B------:R-:W-:-:S05]  /*ed60*/  SHF.R.S32.HI R4, RZ, 0x8, R4 ;  /* 0x00000008ff047819 */ /* 0x000fca0000011404 */
[----:B------:R1:W-:Y:S04]  /*ed70*/  @P6 STG.E.U8 desc[UR14][R144.64], R4 ;  /* 0x0000000490006986 */ /* 0x0003e8000c10110e */
[----:B-----5:R5:W-:Y:S01]  /*ed80*/  @P2 STG.E.U8 desc[UR14][R136.64], R6 ;  /* 0x0000000688002986 */ /* 0x020be2000c10110e */
[----:B------:R-:W-:Y:S01]  /*ed90*/  ISETP.LT.AND P5, PT, R5, UR4, !P0 ;  /* 0x0000000405007c0c */ /* 0x000fe2000c7a1270 */
[----:B------:R-:W-:Y:S01]  /*eda0*/  VIADD R5, R0, 0x37 ;  /* 0x0000003700057836 */ /* 0x000fe20000000000 */
[----:B------:R-:W2:Y:S01]  /*edb0*/  LDCU UR4, c[0x0][0x39c] ;  /* 0x00007380ff0477ac */ /* 0x000ea20008000800 */
[----:B-1----:R-:W-:Y:S01]  /*edc0*/  PRMT R4, R6, 0x9910, RZ ;  /* 0x0000991006047816 */ /* 0x002fe200000000ff */
[----:B-----5:R-:W5:Y:S04]  /*edd0*/  LDL.LU R136, [R1+0x4b8] ;  /* 0x0004b80001887983 */ /* 0x020f680000300800 */
[----:B------:R-:W5:Y:S01]  /*ede0*/  LDL.LU R137, [R1+0x4bc] ;  /* 0x0004bc0001897983 */ /* 0x000f620000300800 */
[----:B------:R-:W-:-:S02]  /*edf0*/  SHF.R.S32.HI R4, RZ, 0x8, R4 ;  /* 0x00000008ff047819 */ /* 0x000fc40000011404 */
[----:B0-----:R-:W-:Y:S01]  /*ee00*/  ISETP.LT.AND P3, PT, R5, UR6, !P0 ;  /* 0x0000000605007c0c */ /* 0x001fe2000c761270 */
[----:B------:R-:W0:Y:S01]  /*ee10*/  LDCU UR6, c[0x0][0x39c] ;  /* 0x00007380ff0677ac */ /* 0x000e220008000800 */
[----:B------:R-:W-:Y:S01]  /*ee20*/  F2FP.SATFINITE.E4M3.F32.PACK_AB_MERGE_C R6, R143, R142, RZ ;  /* 0x0000008e8f06723e */ /* 0x000fe200048070ff */
[----:B--2---:R1:W-:Y:S04]  /*ee30*/  @P1 STG.E.U8 desc[UR14][R134.64], R4 ;  /* 0x0000000486001986 */ /* 0x0043e8000c10110e */
[----:B---3--:R-:W-:Y:S01]  /*ee40*/  @P5 STG.E.U8 desc[UR14][R140.64], R6 ;  /* 0x000000068c005986 */ /* 0x008fe2000c10110e */
[----:B-1----:R-:W-:-:S03]  /*ee50*/  PRMT R4, R6, 0x9910, RZ ;  /* 0x0000991006047816 */ /* 0x002fc600000000ff */
[----:B------:R-:W2:Y:S04]  /*ee60*/  LDL.LU R134, [R1+0x4c0] ;  /* 0x0004c00001867983 */ /* 0x000ea80000300800 */
[----:B------:R-:W2:Y:S01]  /*ee70*/  LDL.LU R135, [R1+0x4c4] ;  /* 0x0004c40001877983 */ /* 0x000ea20000300800 */
[----:B------:R-:W-:-:S05]  /*ee80*/  SHF.R.S32.HI R4, RZ, 0x8, R4 ;  /* 0x00000008ff047819 */ /* 0x000fca0000011404 */
[----:B----4-:R1:W-:Y:S04]  /*ee90*/  @P3 STG.E.U8 desc[UR14][R132.64], R4 ;  /* 0x0000000484003986 */ /* 0x0103e8000c10110e */
[----:B-1----:R-:W3:Y:S04]  /*eea0*/  LDL.LU R132, [R1+0x4c8] ;  /* 0x0004c80001847983 */ /* 0x002ee80000300800 */
[----:B------:R-:W3:Y:S01]  /*eeb0*/  LDL.LU R133, [R1+0x4cc] ;  /* 0x0004cc0001857983 */ /* 0x000ee20000300800 */
[----:B------:R-:W-:-:S05]  /*eec0*/  VIADD R5, R0, 0x38 ;  /* 0x0000003800057836 */ /* 0x000fca0000000000 */
[----:B------:R-:W-:Y:S01]  /*eed0*/  ISETP.LT.AND P4, PT, R5, UR8, !P0 ;  /* 0x0000000805007c0c */ /* 0x000fe2000c781270 */
[----:B------:R-:W1:Y:S01]  /*eee0*/  LDCU UR8, c[0x0][0x39c] ;  /* 0x00007380ff0877ac */ /* 0x000e620008000800 */
[----:B------:R-:W-:-:S05]  /*eef0*/  VIADD R5, R0, 0x39 ;  /* 0x0000003900057836 */ /* 0x000fca0000000000 */
[----:B------:R-:W-:Y:S01]  /*ef00*/  ISETP.LT.AND P6, PT, R5, UR4, !P0 ;  /* 0x0000000405007c0c */ /* 0x000fe2000c7c1270 */
[----:B------:R-:W4:Y:S01]  /*ef10*/  LDCU UR4, c[0x0][0x39c] ;  /* 0x00007380ff0477ac */ /* 0x000f220008000800 */
[----:B------:R-:W-:-:S05]  /*ef20*/  VIADD R5, R0, 0x3a ;  /* 0x0000003a00057836 */ /* 0x000fca0000000000 */
[----:B0-----:R-:W-:Y:S01]  /*ef30*/  ISETP.LT.AND P2, PT, R5, UR6, !P0 ;  /* 0x0000000605007c0c */ /* 0x001fe2000c741270 */
[----:B------:R-:W0:Y:S01]  /*ef40*/  LDCU UR6, c[0x0][0x39c] ;  /* 0x00007380ff0677ac */ /* 0x000e220008000800 */
[----:B------:R-:W-:-:S05]  /*ef50*/  VIADD R5, R0, 0x3b ;  /* 0x0000003b00057836 */ /* 0x000fca0000000000 */
[----:B-1----:R-:W-:Y:S01]  /*ef60*/  ISETP.LT.AND P1, PT, R5, UR8, !P0 ;  /* 0x0000000805007c0c */ /* 0x002fe2000c721270 */
[----:B------:R-:W1:Y:S01]  /*ef70*/  LDCU UR8, c[0x0][0x39c] ;  /* 0x00007380ff0877ac */ /* 0x000e620008000800 */
[----:B------:R-:W-:-:S05]  /*ef80*/  VIADD R5, R0, 0x3c ;  /* 0x0000003c00057836 */ /* 0x000fca0000000000 */
[----:B----4-:R-:W-:Y:S01]  /*ef90*/  ISETP.LT.AND P5, PT, R5, UR4, !P0 ;  /* 0x0000000405007c0c */ /* 0x010fe2000c7a1270 */
[----:B------:R-:W-:Y:S01]  /*efa0*/  VIADD R5, R0, 0x3d ;  /* 0x0000003d00057836 */ /* 0x000fe20000000000 */
[----:B------:R-:W4:Y:S01]  /*efb0*/  LDCU UR4, c[0x0][0x39c] ;  /* 0x00007380ff0477ac */ /* 0x000f220008000800 */
[----:B------:R-:W-:-:S03]  /*efc0*/  F2FP.SATFINITE.E4M3.F32.PACK_AB_MERGE_C R6, R139, R138, RZ ;  /* 0x0000008a8b06723e */ /* 0x000fc600048070ff */
[----:B0-----:R-:W-:Y:S01]  /*efd0*/  ISETP.LT.AND P3, PT, R5, UR6, !P0 ;  /* 0x0000000605007c0c */ /* 0x001fe2000c761270 */
[----:B------:R-:W0:Y:S01]  /*efe0*/  LDCU UR6, c[0x0][0x39c] ;  /* 0x00007380ff0677ac */ /* 0x000e220008000800 */
[----:B------:R-:W-:Y:S01]  /*eff0*/  VIADD R5, R0, 0x3e ;  /* 0x0000003e00057836 */ /* 0x000fe20000000000 */
[----:B------:R-:W-:Y:S01]  /*f000*/  PRMT R4, R6, 0x9910, RZ ;  /* 0x0000991006047816 */ /* 0x000fe200000000ff */
[----:B------:R4:W-:Y:S03]  /*f010*/  @P4 STG.E.U8 desc[UR14][R250.64], R6 ;  /* 0x00000006fa004986 */ /* 0x0009e6000c10110e */
[----:B-1----:R-:W-:Y:S01]  /*f020*/  ISETP.LT.AND P4, PT, R5, UR8, !P0 ;  /* 0x0000000805007c0c */ /* 0x002fe2000c781270 */
[----:B------:R-:W1:Y:S01]  /*f030*/  LDCU UR8, c[0x0][0x39c] ;  /* 0x00007380ff0877ac */ /* 0x000e620008000800 */
[----:B------:R-:W-:Y:S01]  /*f040*/  SHF.R.S32.HI R4, RZ, 0x8, R4 ;  /* 0x00000008ff047819 */ /* 0x000fe20000011404 */
[----:B----4-:R-:W-:Y:S01]  /*f050*/  VIADD R250, R0, 0x3f ;  /* 0x0000003f00fa7836 */ /* 0x010fe20000000000 */
[----:B-----5:R-:W-:-:S03]  /*f060*/  F2FP.SATFINITE.E4M3.F32.PACK_AB_MERGE_C R251, R137, R136, RZ ;  /* 0x0000008889fb723e */ /* 0x020fc600048070ff */
[----:B------:R4:W-:Y:S01]  /*f070*/  @P6 STG.E.U8 desc[UR14][R248.64], R4 ;  /* 0x00000004f8006986 */ /* 0x0009e2000c10110e */
[----:B------:R-:W-:Y:S01]  /*f080*/  ISETP.LT.AND P6, PT, R250, UR4, !P0 ;  /* 0x00000004fa007c0c */ /* 0x000fe2000c7c1270 */
[----:B------:R-:W5:Y:S02]  /*f090*/  LDCU UR4, c[0x0][0x39c] ;  /* 0x00007380ff0477ac */ /* 0x000f640008000800 */
[----:B------:R1:W-:Y:S01]  /*f0a0*/  @P2 STG.E.U8 desc[UR14][R246.64], R251 ;  /* 0x000000fbf6002986 */ /* 0x0003e2000c10110e */
[----:B----4-:R-:W-:Y:S01]  /*f0b0*/  VIADD R248, R0, 0x40 ;  /* 0x0000004000f87836 */ /* 0x010fe20000000000 */
[----:B------:R-:W-:-:S04]  /*f0c0*/  PRMT R249, R251, 0x9910, RZ ;  /* 0x00009910fbf97816 */ /* 0x000fc800000000ff */
[----:B0-----:R-:W-:Y:S01]  /*f0d0*/  ISETP.LT.AND P2, PT, R248, UR6, !P0 ;  /* 0x00000006f8007c0c */ /* 0x001fe2000c741270 */
[----:B-1----:R-:W-:Y:S01]  /*f0e0*/  VIADD R246, R0, 0x41 ;  /* 0x0000004100f67836 */ /* 0x002fe20000000000 */
[----:B------:R-:W-:Y:S01]  /*f0f0*/  SHF.R.S32.HI R248, RZ, 0x8, R249 ;  /* 0x00000008fff87819 */ /* 0x000fe200000114f9 */
[----:B------:R-:W0:Y:S04]  /*f100*/  LDCU UR6, c[0x0][0x39c] ;  /* 0x00007380ff0677ac */ /* 0x000e280008000800 */
[----:B------:R1:W-:Y:S01]  /*f110*/  @P1 STG.E.U8 desc[UR14][R244.64], R248 ;  /* 0x000000f8f4001986 */ /* 0x0003e2000c10110e */
[----:B------:R-:W-:Y:S01]  /*f120*/  ISETP.LT.AND P1, PT, R246, UR8, !P0 ;  /* 0x00000008f6007c0c */ /* 0x000fe2000c721270 */
[----:B------:R-:W4:Y:S01]  /*f130*/  LDCU UR8, c[0x0][0x39c] ;  /* 0x00007380ff0877ac */ /* 0x000f220008000800 */
[----:B-1----:R-:W-:Y:S01]  /*f140*/  VIADD R244, R0, 0x42 ;  /* 0x0000004200f47836 */ /* 0x002fe20000000000 */
[----:B--2---:R-:W-:-:S02]  /*f150*/  F2FP.SATFINITE.E4M3.F32.PACK_AB_MERGE_C R247, R135, R134, RZ ;  /* 0x0000008687f7723e */ /* 0x004fc400048070ff */
[----:B------:R-:W2:Y:S02]  /*f160*/  LDL.LU R135, [R1+0x320] ;  /* 0x0003200001877983 */ /* 0x000ea40000300800 */
[----:B------:R-:W-:Y:S02]  /*f170*/  PRMT R245, R247, 0x9910, RZ ;  /* 0x00009910f7f57816 */ /* 0x000fe400000000ff */
[----:B------:R-:W-:Y:S01]  /*f180*/  @P5 STG.E.U8 desc[UR14][R242.64], R247 ;  /* 0x000000f7f2005986 */ /* 0x000fe2000c10110e */
[----:B-----5:R-:W-:Y:S01]  /*f190*/  ISETP.LT.AND P5, PT, R244, UR4, !P0 ;  /* 0x00000004f4007c0c */ /* 0x020fe2000c7a1270 */
[----:B------:R-:W1:Y:S01]  /*f1a0*/  LDCU UR4, c[0x0][0x39c] ;  /* 0x00007380ff0477ac */ /* 0x000e620008000800 */
[----:B------:R-:W-:-:S05]  /*f1b0*/  SHF.R.S32.HI R244, RZ, 0x8, R245 ;  /* 0x00000008fff47819 */ /* 0x000fca00000114f5 */
[----:B------:R5:W-:Y:S02]  /*f1c0*/  @P3 STG.E.U8 desc[UR14][R240.64], R244 ;  /* 0x000000f4f0003986 */ /* 0x000be4000c10110e */
[----:B-----5:R-:W-:Y:S01]  /*f1d0*/  VIADD R240, R0, 0x44 ;  /* 0x0000004400f07836 */ /* 0x020fe20000000000 */
[----:B---3--:R-:W-:Y:S02]  /*f1e0*/  F2FP.SATFINITE.E4M3.F32.PACK_AB_MERGE_C R243, R133, R132, RZ ;  /* 0x0000008485f3723e */ /* 0x008fe400048070ff */
[----:B------:R-:W3:Y:S02]  /*f1f0*/  LDL.LU.64 R132, [R1+0x690] ;  /* 0x0006900001847983 */ /* 0x000ee40000300a00 */
[----:B------:R-:W-:Y:S02]  /*f200*/  PRMT R241, R243, 0x9910, RZ ;  /* 0x00009910f3f17816 */ /* 0x000fe400000000ff */
[----:B------:R5:W-:Y:S01]  /*f210*/  @P4 STG.E.U8 desc[UR14][R238.64], R243 ;  /* 0x000000f3ee004986 */ /* 0x000be2000c10110e */
[----:B----4-:R-:W-:Y:S01]  /*f220*/  ISETP.LT.AND P4, PT, R240, UR8, !P0 ;  /* 0x00000008f0007c0c */ /* 0x010fe2000c781270 */
[----:B------:R-:W-:Y:S01]  /*f230*/  VIADD R242, R0, 0x43 ;  /* 0x0000004300f27836 */ /* 0x000fe20000000000 */
[----:B------:R-:W-:Y:S01]  /*f240*/  SHF.R.S32.HI R240, RZ, 0x8, R241 ;  /* 0x00000008fff07819 */ /* 0x000fe200000114f1 */
[----:B------:R-:W4:Y:S01]  /*f250*/  LDCU UR8, c[0x0][0x39c] ;  /* 0x00007380ff0877ac */ /* 0x000f220008000800 */
[----:B-----5:R-:W-:-:S02]  /*f260*/  F2FP.SATFINITE.E4M3.F32.PACK_AB_MERGE_C R239, R233, R232, RZ ;  /* 0x000000e8e9ef723e */ /* 0x020fc400048070ff */
[----:B------:R-:W5:Y:S04]  /*f270*/  LDL.LU R232, [R1+0xda8] ;  /* 0x000da80001e87983 */ /* 0x000f680000300800 */
[----:B------:R-:W5:Y:S04]  /*f280*/  LDL.LU R233, [R1+0xda4] ;  /* 0x000da40001e97983 */ /* 0x000f680000300800 */
[----:B------:R-:W-:Y:S04]  /*f290*/  @P6 STG.E.U8 desc[UR14][R236.64], R240 ;  /* 0x000000f0ec006986 */ /* 0x000fe8000c10110e */
[----:B------:R0:W-:Y:S02]  /*f2a0*/  @P2 STG.E.U8 desc[UR14][R234.64], R239 ;  /* 0x000000efea002986 */ /* 0x0001e4000c10110e */
[----:B0-----:R-:W-:-:S02]  /*f2b0*/  F2FP.SATFINITE.E4M3.F32.PACK_AB_MERGE_C R235, R229, R228, RZ ;  /* 0x000000e4e5eb723e */ /* 0x001fc400048070ff */
[----:B------:R-:W2:Y:S04]  /*f2c0*/  LDL.LU R228, [R1+0xda0] ;  /* 0x000da00001e47983 */ /* 0x000ea80000300800 */
[----:B------:R-:W2:Y:S01]  /*f2d0*/  LDL.LU R229, [R1+0xd9c] ;  /* 0x000d9c0001e57983 */ /* 0x000ea20000300800 */
[----:B------:R-:W-:Y:S01]  /*f2e0*/  ISETP.LT.AND P3, PT, R242, UR6, !P0 ;  /* 0x00000006f2007c0c */ /* 0x000fe2000c761270 */
[----:B------:R-:W0:Y:S01]  /*f2f0*/  LDCU UR6, c[0x0][0x39c] ;  /* 0x00007380ff0677ac */ /* 0x000e220008000800 */
[C---:B------:R-:W-:Y:S02]  /*f300*/  VIADD R238, R0.reuse, 0x45 ;  /* 0x0000004500ee7836 */ /* 0x040fe40000000000 */
[----:B------:R-:W-:-:S03]  /*f310*/  VIADD R236, R0, 0x46 ;  /* 0x0000004600ec7836 */ /* 0x000fc60000000000 */
[----:B-1----:R-:W-:Y:S01]  /*f320*/  ISETP.LT.AND P6, PT, R238, UR4, !P0 ;  /* 0x00000004ee007c0c */ /* 0x002fe2000c7c1270 */
[----:B------:R-:W1:Y:S01]  /*f330*/  LDCU UR4, c[0x0][0x39c] ;  /* 0x00007380ff0477ac */ /* 0x000e620008000800 */
[----:B------:R-:W-:Y:S02]  /*f340*/  PRMT R237, R239, 0x9910, RZ ;  /* 0x00009910efed7816 */ /* 0x000fe400000000ff */
[----:B0-----:R-:W-:Y:S01]  /*f350*/  ISETP.LT.AND P2, PT, R236, UR6, !P0 ;  /* 0x00000006ec007c0c */ /* 0x001fe2000c741270 */
[----:B------:R-:W0:Y:S01]  /*f360*/  LDCU UR6, c[0x0][0x39c] ;  /* 0x00007380ff0677ac */ /* 0x000e220008000800 */
[----:B------:R-:W-:-:S05]  /*f370*/  SHF.R.S32.HI R236, RZ, 0x8, R237 ;  /* 0x00000008ffec7819 */ /* 0x000fca00000114ed */
[----:B-----5:R5:W-:Y:S04]  /*f380*/  @P1 STG.E.U8 desc[UR14][R232.64], R236 ;  /* 0x000000ece8001986 */ /* 0x020be8000c10110e */
[----:B------:R0:W-:Y:S01]  /*f390*/  @P5 STG.E.U8 desc[UR14][R230.64], R235 ;  /* 0x000000ebe6005986 */ /* 0x0001e2000c10110e */
[----:B-----5:R-:W-:Y:S01]  /*f3a0*/  VIADD R232, R0, 0x48 ;  /* 0x0000004800e87836 */ /* 0x020fe20000000000 */
[----:B------:R-:W-:Y:S02]  /*f3b0*/  PRMT R233, R235, 0x9910, RZ ;  /* 0x00009910ebe97816 */ /* 0x000fe400000000ff */
[----:B0-----:R-:W-:Y:S02]  /*f3c0*/  F2FP.SATFINITE.E4M3.F32.PACK_AB_MERGE_C R231, R225, R224, RZ ;  /* 0x000000e0e1e7723e */ /* 0x001fe400048070ff */
[----:B------:R-:W5:Y:S01]  /*f3d0*/  LDL.LU R224, [R1+0xd98] ;  /* 0x000d980001e07983 */ /* 0x000f620000300800 */
[----:B-1----:R-:W-:Y:S01]  /*f3e0*/  ISETP.LT.AND P5, PT, R232, UR4, !P0 ;  /* 0x00000004e8007c0c */ /* 0x002fe2000c7a1270 */
[----:B------:R-:W-:-:S02]  /*f3f0*/  VIADD R234, R0, 0x47 ;  /* 0x0000004700ea7836 */ /* 0x000fc40000000000 */
[----:B------:R-:W5:Y:S01]  /*f400*/  LDL.LU R225, [R1+0xd94] ;  /* 0x000d940001e17983 */ /* 0x000f620000300800 */
[----:B------:R-:W-:Y:S01]  /*f410*/  SHF.R.S32.HI R232, RZ, 0x8, R233 ;  /* 0x00000008ffe87819 */ /* 0x000fe200000114e9 */
[----:B------:R-:W-:Y:S01]  /*f420*/  VIADD R230, R0, 0x49 ;  /* 0x0000004900e67836 */ /* 0x000fe20000000000 */
[----:B------:R-:W0:Y:S03]  /*f430*/  LDCU UR4, c[0x0][0x39c] ;  /* 0x00007380ff0477ac */ /* 0x000e260008000800 */
[----:B--2---:R-:W-:Y:S04]  /*f440*/  @P3 STG.E.U8 desc[UR14][R228.64], R232 ;  /* 0x000000e8e4003986 */ /* 0x004fe8000c10110e */
[----:B------:R1:W-:Y:S02]  /*f450*/  @P4 STG.E.U8 desc[UR14][R226.64], R231 ;  /* 0x000000e7e2004986 */ /* 0x0003e4000c10110e */
[----:B-1----:R-:W-:-:S02]  /*f460*/  F2FP.SATFINITE.E4M3.F32.PACK_AB_MERGE_C R227, R221, R220, RZ ;  /* 0x000000dcdde3723e */ /* 0x002fc400048070ff */
[----:B------:R-:W2:Y:S04]  /*f470*/  LDL.LU R220, [R1+0xd90] ;  /* 0x000d900001dc7983 */ /* 0x000ea80000300800 */
[----:B------:R-:W2:Y:S01]  /*f480*/  LDL.LU R221, [R1+0xd8c] ;  /* 0x000d8c0001dd7983 */ /* 0x000ea20000300800 */
[----:B----4-:R-:W-:Y:S01]  /*f490*/  ISETP.LT.AND P1, PT, R234, UR8, !P0 ;  /* 0x00000008ea007c0c */ /* 0x010fe2000c721270 */
[----:B------:R-:W1:Y:S01]  /*f4a0*/  LDCU UR8, c[0x0][0x39c] ;  /* 0x00007380ff0877ac */ /* 0x000e620008000800 */
[----:B------:R-:W-:Y:S01]  /*f4b0*/  ISETP.LT.AND P3, PT, R230, UR6, !P0 ;  /* 0x00000006e6007c0c */ /* 0x000fe2000c761270 */
[----:B------:R-:W-:Y:S01]  /*f4c0*/  VIADD R228, R0, 0x4a ;  /* 0x0000004a00e47836 */ /* 0x000fe20000000000 */
[----:B------:R-:W4:Y:S01]  /*f4d0*/  LDCU UR6, c[0x0][0x39c] ;  /* 0x00007380ff0677ac */ /* 0x000f220008000800 */
[----:B------:R-:W-:-:S03]  /*f4e0*/  PRMT R229, R231, 0x9910, RZ ;  /* 0x00009910e7e57816 */ /* 0x000fc600000000ff */
[----:B-1----:R-:W-:Y:S01]  /*f4f0*/  ISETP.LT.AND P4, PT, R228, UR8, !P0 ;  /* 0x00000008e4007c0c */ /* 0x002fe2000c781270 */
[----:B------:R-:W1:Y:S01]  /*f500*/  LDCU UR8, c[0x0][0x39c] ;  /* 0x00007380ff0877ac */ /* 0x000e620008000800 */
[----:B------:R-:W-:-:S05]  /*f510*/  SHF.R.S32.HI R228, RZ, 0x8, R229 ;  /* 0x00000008ffe47819 */ /* 0x000fca00000114e5 */
[----:B-----5:R5:W-:Y:S04]  /*f520*/  @P6 STG.E.U8 desc[UR14][R224.64], R228 ;  /* 0x000000e4e0006986 */ /* 0x020be8000c10110e */
[----:B------:R0:W-:Y:S01]  /*f530*/  @P2 STG.E.U8 desc[UR14][R222.64], R227 ;  /* 0x000000e3de002986 */ /* 0x0001e2000c10110e */
[----:B-----5:R-:W-:Y:S01]  /*f540*/  VIADD R224, R0, 0x4c ;  /* 0x0000004c00e07836 */ /* 0x020fe20000000000 */
[----:B------:R-:W-:Y:S02]  /*f550*/  PRMT R225, R227, 0x9910, RZ ;  /* 0x00009910e3e17816 */ /* 0x000fe400000000ff */
[----:B0-----:R-:W-:Y:S02]  /*f560*/  F2FP.SATFINITE.E4M3.F32.PACK_AB_MERGE_C R223, R217, R216, RZ ;  /* 0x000000d8d9df723e */ /* 0x001fe400048070ff */
[----:B------:R-:W5:Y:S01]  /*f570*/  LDL.LU R216, [R1+0xd88] ;  /* 0x000d880001d87983 */ /* 0x000f620000300800 */
[----:B----4-:R-:W-:Y:S01]  /*f580*/  ISETP.LT.AND P2, PT, R224, UR6, !P0 ;  /* 0x00000006e0007c0c */ /* 0x010fe2000c741270 */
[----:B------:R-:W-:-:S02]  /*f590*/  VIADD R226, R0, 0x4b ;  /* 0x0000004b00e27836 */ /* 0x000fc40000000000 */
[----:B------:R-:W5:Y:S01]  /*f5a0*/  LDL.LU R217, [R1+0xd84] ;  /* 0x000d840001d97983 */ /* 0x000f620000300800 */
[----:B------:R-:W-:Y:S01]  /*f5b0*/  SHF.R.S32.HI R224, RZ, 0x8, R225 ;  /* 0x00000008ffe07819 */ /* 0x000fe200000114e1 */
[----:B------:R-:W-:Y:S01]  /*f5c0*/  VIADD R222, R0, 0x4d ;  /* 0x0000004d00de7836 */ /* 0x000fe20000000000 */
[----:B------:R-:W0:Y:S03]  /*f5d0*/  LDCU UR6, c[0x0][0x39c] ;  /* 0x00007380ff0677ac */ /* 0x000e260008000800 */
[----:B--2---:R-:W-:Y:S04]  /*f5e0*/  @P1 STG.E.U8 desc[UR14][R220.64], R224 ;  /* 0x000000e0dc001986 */ /* 0x004fe8000c10110e */
[----:B------:R2:W-:Y:S02]  /*f5f0*/  @P5 STG.E.U8 desc[UR14][R218.64], R223 ;  /* 0x000000dfda005986 */ /* 0x0005e4000c10110e */
[----:B--2---:R-:W-:-:S02]  /*f600*/  F2FP.SATFINITE.E4M3.F32.PACK_AB_MERGE_C R219, R213, R212, RZ ;  /* 0x000000d4d5db723e */ /* 0x004fc400048070ff */
[----:B------:R-:W2:Y:S04]  /*f610*/  LDL.LU R212, [R1+0xd80] ;  /* 0x000d800001d47983 */ /* 0x000ea80000300800 */
[----:B------:R-:W2:Y:S01]  /*f620*/  LDL.LU R213, [R1+0xd7c] ;  /* 0x000d7c0001d57983 */ /* 0x000ea20000300800 */
[----:B------:R-:W-:Y:S01]  /*f630*/  ISETP.LT.AND P6, PT, R226, UR4, !P0 ;  /* 0x00000004e2007c0c */ /* 0x000fe2000c7c1270 */
[----:B------:R-:W4:Y:S01]  /*f640*/  LDCU UR4, c[0x0][0x39c] ;  /* 0x00007380ff0477ac */ /* 0x000f220008000800 */
[----:B-1----:R-:W-:Y:S01]  /*f650*/  ISETP.LT.AND P1, PT, R222, UR8, !P0 ;  /* 0x00000008de007c0c */ /* 0x002fe2000c721270 */
[----:B------:R-:W-:Y:S01]  /*f660*/  VIADD R220, R0, 0x4e ;  /* 0x0000004e00dc7836 */ /* 0x000fe20000000000 */
[----:B------:R-:W1:Y:S01]  /*f670*/  LDCU UR8, c[0x0][0x39c] ;  /* 0x00007380ff0877ac */ /* 0x000e620008000800 */
[----:B------:R-:W-:-:S03]  /*f680*/  PRMT R221, R223, 0x9910, RZ ;  /* 0x00009910dfdd7816 */ /* 0x000fc600000000ff */
[----:B----4-:R-:W-:Y:S01]  /*f690*/  ISETP.LT.AND P5, PT, R220, UR4, !P0 ;  /* 0x00000004dc007c0c */ /* 0x010fe2000c7a1270 */
[----:B------:R-:W4:Y:S01]  /*f6a0*/  LDCU UR4, c[0x0][0x39c] ;  /* 0x00007380ff0477ac */ /* 0x000f220008000800 */
        /* <DEDUP_REMOVED lines=18> */
[----:B------:R-:W-:Y:S01]  /*f7d0*/  ISETP.LT.AND P3, PT, R218, UR6, !P0 ;  /* 0x00000006da007c0c */ /* 0x000fe2000c761270 */
[----:B------:R-:W1:Y:S01]  /*f7e0*/  LDCU UR6, c[0x0][0x39c] ;  /* 0x00007380ff0677ac */ /* 0x000e620008000800 */
[----:B----4-:R-:W-:Y:S01]  /*f7f0*/  ISETP.LT.AND P6, PT, R214, UR4, !P0 ;  /* 0x00000004d6007c0c */ /* 0x010fe2000c7c1270 */
        /* <DEDUP_REMOVED lines=16> */
[----:B------:R-:W0:Y:S04]  /*f900*/  LDCU UR4, c[0x0][0x39c] ;  /* 0x00007380ff0477ac */ /* 0x000e280008000800 */
[----:B--2---:R2:W-:Y:S02]  /*f910*/  @P3 STG.E.U8 desc[UR14][R204.64], R208 ;  /* 0x000000d0cc003986 */ /* 0x0045e4000c10110e */
[----:B--2---:R-:W-:Y:S02]  /*f920*/  F2FP.SATFINITE.E4M3.F32.PACK_AB_MERGE_C R205, R199, R198, RZ ;  /* 0x000000c6c7cd723e */ /* 0x004fe400048070ff */
[----:B------:R-:W2:Y:S04]  /*f930*/  LDL.LU R198, [R1+0xd60] ;  /* 0x000d600001c67983 */ /* 0x000ea80000300800 */
[----:B------:R-:W2:Y:S01]  /*f940*/  LDL.LU R199, [R1+0xd5c] ;  /* 0x000d5c0001c77983 */ /* 0x000ea20000300800 */
[----:B------:R-:W-:-:S02]  /*f950*/  PRMT R204, R207, 0x9910, RZ ;  /* 0x00009910cfcc7816 */ /* 0x000fc400000000ff */
[----:B-1----:R-:W-:Y:S01]  /*f960*/  ISETP.LT.AND P3, PT, R206, UR6, !P0 ;  /* 0x00000006ce007c0c */ /* 0x002fe2000c761270 */
[----:B------:R-:W-:Y:S01]  /*f970*/  VIADD R210, R0, 0x53 ;  /* 0x0000005300d27836 */ /* 0x000fe20000000000 */
[----:B------:R-:W1:Y:S01]  /*f980*/  LDCU UR6, c[0x0][0x39c] ;  /* 0x00007380ff0677ac */ /* 0x000e620008000800 */
[----:B------:R-:W-:Y:S01]  /*f990*/  IMAD.MOV.U32 R206, RZ, RZ, R204 ;  /* 0x000000ffffce7224 */ /* 0x000fe200078e00cc */
[----:B-----5:R4:W-:Y:S04]  /*f9a0*/  @P4 STG.E.U8 desc[UR14][R202.64], R207 ;  /* 0x000000cfca004986 */ /* 0x0209e8000c10110e */
[----:B----4-:R-:W-:-:S05]  /*f9b0*/  SHF.R.S32.HI R203, RZ, 0x8, R206 ;  /* 0x00000008ffcb7819 */ /* 0x010fca00000114ce */
[----:B------:R4:W-:Y:S04]  /*f9c0*/  @P6 STG.E.U8 desc[UR14][R200.64], R203 ;  /* 0x000000cbc8006986 */ /* 0x0009e8000c10110e */
[----:B--2---:R2:W-:Y:S01]  /*f9d0*/  @P2 STG.E.U8 desc[UR14][R198.64], R205 ;  /* 0x000000cdc6002986 */ /* 0x0045e2000c10110e */
[----:B----4-:R-:W-:-:S05]  /*f9e0*/  VIADD R200, R0, 0x58 ;  /* 0x0000005800c87836 */ /* 0x010fca0000000000 */
[----:B0-----:R-:W-:Y:S02]  /*f9f0*/  ISETP.LT.AND P2, PT, R200, UR4, !P0 ;  /* 0x00000004c8007c0c */ /* 0x001fe4000c741270 */
[----:B------:R-:W-:Y:S01]  /*fa00*/  ISETP.LT.AND P1, PT, R210, UR8, !P0 ;  /* 0x00000008d2007c0c */ /* 0x000fe2000c721270 */
[----:B------:R-:W0:Y:S01]  /*fa10*/  LDCU UR8, c[0x0][0x39c] ;  /* 0x00007380ff0877ac */ /* 0x000e220008000800 */
[----:B------:R-:W-:Y:S02]  /*fa20*/  F2FP.SATFINITE.E4M3.F32.PACK_AB_MERGE_C R200, R2, R135, RZ ;  /* 0x0000008702c8723e */ /* 0x000fe400048070ff */
[----:B------:R-:W4:Y:S01]  /*fa30*/  LDL.LU R2, [R1+0xd58] ;  /* 0x000d580001027983 */ /* 0x000f220000300800 */
[----:B------:R-:W-:Y:S01]  /*fa40*/  VIADD R204, R0, 0x56 ;  /* 0x0000005600cc7836 */ /* 0x000fe20000000000 */
[----:B------:R-:W5:Y:S02]  /*fa50*/  LDCU UR4, c[0x0][0x39c] ;  /* 0x00007380ff0477ac */ /* 0x000f640008000800 */
[----:B------:R-:W5:Y:S04]  /*fa60*/  LDL.LU R168, [R1+0x328] ;  /* 0x0003280001a87983 */ /* 0x000f680000300800 */
        /* <DEDUP_REMOVED lines=10> */
[----:B------:R-:W5:Y:S01]  /*fb10*/  LDL.LU R159, [R1+0x354] ;  /* 0x00035400019f7983 */ /* 0x000f620000300800 */
[----:B0-----:R-:W-:Y:S01]  /*fb20*/  ISETP.LT.AND P4, PT, R204, UR8, !P0 ;  /* 0x00000008cc007c0c */ /* 0x001fe2000c781270 */
[----:B------:R-:W0:Y:S01]  /*fb30*/  LDCU UR8, c[0x0][0x39c] ;  /* 0x00007380ff0877ac */ /* 0x000e220008000800 */
[----:B------:R-:W-:Y:S01]  /*fb40*/  PRMT R204, R205, 0x9910, RZ ;  /* 0x00009910cdcc7816 */ /* 0x000fe200000000ff */
[C---:B--2---:R-:W-:Y:S01]  /*fb50*/  VIADD R199, R0.reuse, 0x59 ;  /* 0x0000005900c77836 */ /* 0x044fe20000000000 */
[----:B------:R-:W2:Y:S03]  /*fb60*/  LDL.LU R156, [R1+0x360] ;  /* 0x00036000019c7983 */ /* 0x000ea60000300800 */
[----:B------:R-:W-:Y:S01]  /*fb70*/  IMAD.MOV.U32 R201, RZ, RZ, R204 ;  /* 0x000000ffffc97224 */ /* 0x000fe200078e00cc */
[----:B------:R-:W2:Y:S04]  /*fb80*/  LDL.LU R157, [R1+0x364] ;  /* 0x00036400019d7983 */ /* 0x000ea80000300800 */
[----:B------:R-:W-:Y:S01]  /*fb90*/  SHF.R.S32.HI R198, RZ, 0x8, R201 ;  /* 0x00000008ffc67819 */ /* 0x000fe200000114c9 */
[----:B------:R-:W-:Y:S01]  /*fba0*/  VIADD R202, R0, 0x57 ;  /* 0x0000005700ca7836 */ /* 0x000fe20000000000 */
[----:B------:R-:W2:Y:S04]  /*fbb0*/  LDL.LU R154, [R1+0x368] ;  /* 0x00036800019a7983 */ /* 0x000ea80000300800 */
[----:B------:R0:W-:Y:S01]  /*fbc0*/  @P1 STG.E.U8 desc[UR14][R196.64], R198 ;  /* 0x000000c6c4001986 */ /* 0x0001e2000c10110e */
[----:B------:R-:W-:-:S02]  /*fbd0*/  PRMT R201, R200, 0x9910, RZ ;  /* 0x00009910c8c97816 */ /* 0x000fc400000000ff */
[----:B------:R-:W-:Y:S01]  /*fbe0*/  ISETP.LT.AND P6, PT, R202, UR9, !P0 ;  /* 0x00000009ca007c0c */ /* 0x000fe2000c7c1270 */
[----:B------:R-:W2:Y:S01]  /*fbf0*/  LDL.LU R155, [R1+0x36c] ;  /* 0x00036c00019b7983 */ /* 0x000ea20000300800 */
[----:B------:R-:W1:Y:S01]  /*fc00*/  LDCU UR9, c[0x0][0x39c] ;  /* 0x00007380ff0977ac */ /* 0x000e620008000800 */
[----:B0-----:R-:W-:Y:S02]  /*fc10*/  VIADD R198, R252, UR5 ;  /* 0x00000005fcc67c36 */ /* 0x001fe40008000000 */
[----:B---3--:R0:W-:Y:S03]  /*fc20*/  @P5 STG.E.U8 desc[UR14][R132.64], R200 ;  /* 0x000000c884005986 */ /* 0x0081e6000c10110e */
[----:B------:R-:W-:Y:S01]  /*fc30*/  IADD3 R196, P1, PT, R198, R3, RZ ;  /* 0x00000003c6c47210 */ /* 0x000fe20007f3e0ff */
[----:B------:R-:W3:Y:S04]  /*fc40*/  LDL.LU R152, [R1+0x370] ;  /* 0x0003700001987983 */ /* 0x000ee80000300800 */
[----:B------:R-:W3:Y:S01]  /*fc50*/  LDL.LU R153, [R1+0x374] ;  /* 0x0003740001997983 */ /* 0x000ee20000300800 */
[----:B0-----:R-:W-:Y:S01]  /*fc60*/  SHF.R.S32.HI R200, RZ, 0x8, R201 ;  /* 0x00000008ffc87819 */ /* 0x001fe200000114c9 */
[----:B------:R-:W-:-:S02]  /*fc70*/  VIADD R201, R0, 0x5c ;  /* 0x0000005c00c97836 */ /* 0x000fc40000000000 */
[----:B------:R-:W2:Y:S04]  /*fc80*/  LDL.LU R150, [R1+0x378] ;  /* 0x0003780001967983 */ /* 0x000ea80000300800 */
        /* <DEDUP_REMOVED lines=18> */
[----:B------:R-:W2:Y:S01]  /*fdb0*/  LDL.LU R133, [R1+0x3c4] ;  /* 0x0003c40001857983 */ /* 0x000ea20000300800 */
[----:B----4-:R-:W-:-:S02]  /*fdc0*/  LEA.HI.X.SX32 R197, R198, R2, 0x1, P1 ;  /* 0x00000002c6c57211 */ /* 0x010fc400008f0eff */
[----:B------:R-:W-:Y:S01]  /*fdd0*/  ISETP.LT.AND P1, PT, R199, UR8, !P0 ;  /* 0x00000008c7007c0c */ /* 0x000fe2000c721270 */
[----:B------:R-:W-:Y:S01]  /*fde0*/  VIADD R199, R0, 0x5a ;  /* 0x0000005a00c77836 */ /* 0x000fe20000000000 */
[----:B------:R-:W0:Y:S01]  /*fdf0*/  LDCU UR8, c[0x0][0x39c] ;  /* 0x00007380ff0877ac */ /* 0x000e220008000800 */
[----:B------:R-:W-:Y:S01]  /*fe00*/  VIADD R198, R198, UR5 ;  /* 0x00000005c6c67c36 */ /* 0x000fe20008000000 */
[----:B------:R4:W-:Y:S02]  /*fe10*/  @P3 STG.E.U8 desc[UR14][R196.64], R200 ;  /* 0x000000c8c4003986 */ /* 0x0009e4000c10110e */
[----:B-1----:R-:W-:Y:S01]  /*fe20*/  ISETP.LT.AND P5, PT, R199, UR6, !P0 ;  /* 0x00000006c7007c0c */ /* 0x002fe2000c7a1270 */
[----:B------:R-:W-:Y:S01]  /*fe30*/  VIADD R199, R0, 0x5b ;  /* 0x0000005b00c77836 */ /* 0x000fe20000000000 */
[----:B------:R-:W1:Y:S01]  /*fe40*/  LDCU UR6, c[0x0][0x39c] ;  /* 0x00007380ff0677ac */ /* 0x000e620008000800 */
[----:B----4-:R-:W-:Y:S02]  /*fe50*/  IADD3 R196, P3, PT, R198, R3, RZ ;  /* 0x00000003c6c47210 */ /* 0x010fe40007f7e0ff */
[----:B-----5:R-:W-:-:S02]  /*fe60*/  F2FP.SATFINITE.E4M3.F32.PACK_AB_MERGE_C R200, R169, R168, RZ ;  /* 0x000000a8a9c8723e */ /* 0x020fc400048070ff */
[C---:B------:R-:W-:Y:S02]  /*fe70*/  LEA.HI.X.SX32 R197, R198.reuse, R2, 0x1, P3 ;  /* 0x00000002c6c57211 */ /* 0x040fe400018f0eff */
[----:B------:R-:W-:Y:S01]  /*fe80*/  ISETP.LT.AND P3, PT, R199, UR4, !P0 ;  /* 0x00000004c7007c0c */ /* 0x000fe2000c761270 */
[----:B------:R-:W-:Y:S01]  /*fe90*/  VIADD R199, R198, UR5 ;  /* 0x00000005c6c77c36 */ /* 0x000fe20008000000 */
[----:B------:R-:W-:Y:S01]  /*fea0*/  PRMT R203, R200, 0x9910, RZ ;  /* 0x00009910c8cb7816 */ /* 0x000fe200000000ff */
[----:B------:R4:W-:Y:S01]  /*feb0*/  @P4 STG.E.U8 desc[UR14][R196.64], R200 ;  /* 0x000000c8c4004986 */ /* 0x0009e2000c10110e */
[----:B------:R-:W-:Y:S01]  /*fec0*/  F2FP.SATFINITE.E4M3.F32.PACK_AB_MERGE_C R202, R167, R166, RZ ;  /* 0x000000a6a7ca723e */ /* 0x000fe200048070ff */
[----:B------:R-:W5:Y:S01]  /*fed0*/  LDCU UR4, c[0x0][0x39c] ;  /* 0x00007380ff0477ac */ /* 0x000f620008000800 */
[C---:B------:R-:W-:Y:S02]  /*fee0*/  IADD3 R198, P4, PT, R199.reuse, R3, RZ ;  /* 0x00000003c7c67210 */ /* 0x040fe40007f9e0ff */
[----:B------:R-:W-:Y:S01]  /*fef0*/  SHF.R.S32.HI R203, RZ, 0x8, R203 ;  /* 0x00000008ffcb7819 */ /* 0x000fe200000114cb */
[C---:B----4-:R-:W-:Y:S01]  /*ff00*/  VIADD R200, R199.reuse, UR5 ;  /* 0x00000005c7c87c36 */ /* 0x050fe20008000000 */
[----:B------:R-:W-:-:S04]  /*ff10*/  LEA.HI.X.SX32 R199, R199, R2, 0x1, P4 ;  /* 0x00000002c7c77211 */ /* 0x000fc800020f0eff */
[C---:B------:R-:W-:Y:S01]  /*ff20*/  IADD3 R196, P4, PT, R200.reuse, R3, RZ ;  /* 0x00000003c8c47210 */ /* 0x040fe20007f9e0ff */
[----:B------:R4:W-:Y:S03]  /*ff30*/  @P6 STG.E.U8 desc[UR14][R198.64], R203 ;  /* 0x000000cbc6006986 */ /* 0x0009e6000c10110e */
[----:B------:R-:W-:Y:S02]  /*ff40*/  LEA.HI.X.SX32 R197, R200, R2, 0x1, P4 ;  /* 0x00000002c8c57211 */ /* 0x000fe400020f0eff */
[----:B-1----:R-:W-:Y:S01]  /*ff50*/  ISETP.LT.AND P4, PT, R201, UR6, !P0 ;  /* 0x00000006c9007c0c */ /* 0x002fe2000c781270 */
[----:B------:R-:W1:Y:S01]  /*ff60*/  LDCU UR6, c[0x0][0x39c] ;  /* 0x00007380ff0677ac */ /* 0x000e620008000800 */
[----:B----4-:R-:W-:Y:S01]  /*ff70*/  PRMT R198, R202, 0x9910, RZ ;  /* 0x00009910cac67816 */ /* 0x010fe200000000ff */
[----:B------:R-:W-:Y:S01]  /*ff80*/  VIADD R199, R200, UR5 ;  /* 0x00000005c8c77c36 */ /* 0x000fe20008000000 */
[----:B------:R4:W-:Y:S03]  /*ff90*/  @P2 STG.E.U8 desc[UR14][R196.64], R202 ;  /* 0x000000cac4002986 */ /* 0x0009e6000c10110e */
[----:B------:R-:W-:-:S02]  /*ffa0*/  IMAD.MOV.U32 R200, RZ, RZ, R198 ;  /* 0x000000ffffc87224 */ /* 0x000fc400078e00c6 */
[----:B------:R-:W-:-:S03]  /*ffb0*/  VIADD R198, R0, 0x5d ;  /* 0x0000005d00c67836 */ /* 0x000fc60000000000 */
[----:B------:R-:W-:Y:S02]  /*ffc0*/  SHF.R.S32.HI R200, RZ, 0x8, R200 ;  /* 0x00000008ffc87819 */ /* 0x000fe400000114c8 */
[----:B----4-:R-:W-:-:S04]  /*ffd0*/  IADD3 R196, P2, PT, R199, R3, RZ ;  /* 0x00000003c7c47210 */ /* 0x010fc80007f5e0ff */
[C---:B------:R-:W-:Y:S01]  /*ffe0*/  LEA.HI.X.SX32 R197, R199.reuse, R2, 0x1, P2 ;  /* 0x00000002c7c57211 */ /* 0x040fe200010f0eff */
[----:B------:R-:W-:Y:S01]  /*fff0*/  VIADD R199, R199, UR5 ;  /* 0x00000005c7c77c36 */ /* 0x000fe20008000000 */
[----:B-----5:R-:W-:Y:S01]  /*10000*/  ISETP.LT.AND P2, PT, R198, UR4, !P0 ;  /* 0x00000004c6007c0c */ /* 0x020fe2000c741270 */
[----:B------:R-:W4:Y:S02]  /*10010*/  LDCU UR4, c[0x0][0x39c] ;  /* 0x00007380ff0477ac */ /* 0x000f240008000800 */
[----:B------:R5:W-:Y:S01]  /*10020*/  @P1 STG.E.U8 desc[UR14][R196.64], R200 ;  /* 0x000000c8c4001986 */ /* 0x000be2000c10110e */
[----:B------:R-:W-:Y:S02]  /*10030*/  IADD3 R198, P1, PT, R199, R3, RZ ;  /* 0x00000003c7c67210 */ /* 0x000fe40007f3e0ff */
[----:B------:R-:W-:Y:S01]  /*10040*/  F2FP.SATFINITE.E4M3.F32.PACK_AB_MERGE_C R201, R165, R164, RZ ;  /* 0x000000a4a5c9723e */ /* 0x000fe200048070ff */
[C---:B-----5:R-:W-:Y:S02]  /*10050*/  VIADD R196, R0.reuse, 0x5e ;  /* 0x0000005e00c47836 */ /* 0x060fe40000000000 */
[C---:B------:R-:W-:Y:S01]  /*10060*/  VIADD R200, R199.reuse, UR5 ;  /* 0x00000005c7c87c36 */ /* 0x040fe20008000000 */
[----:B------:R-:W-:Y:S01]  /*10070*/  LEA.HI.X.SX32 R199, R199, R2, 0x1, P1 ;  /* 0x00000002c7c77211 */ /* 0x000fe200008f0eff */
[----:B------:R-:W-:Y:S01]  /*10080*/  VIADD R197, R0, 0x5f ;  /* 0x0000005f00c57836 */ /* 0x000fe20000000000 */
[----:B0-----:R-:W-:Y:S01]  /*10090*/  ISETP.LT.AND P1, PT, R196, UR8, !P0 ;  /* 0x00000008c4007c0c */ /* 0x001fe2000c721270 */
[----:B------:R-:W0:Y:S01]  /*100a0*/  LDCU UR8, c[0x0][0x39c] ;  /* 0x00007380ff0877ac */ /* 0x000e220008000800 */
[----:B------:R-:W-:-:S02]  /*100b0*/  PRMT R202, R201, 0x9910, RZ ;  /* 0x00009910c9ca7816 */ /* 0x000fc400000000ff */
[CC--:B------:R-:W-:Y:S01]  /*100c0*/  IADD3 R196, P6, PT, R200.reuse, R3.reuse, RZ ;  /* 0x00000003c8c47210 */ /* 0x0c0fe20007fde0ff */
[----:B------:R5:W-:Y:S01]  /*100d0*/  @P5 STG.E.U8 desc[UR14][R198.64], R201 ;  /* 0x000000c9c6005986 */ /* 0x000be2000c10110e */
[----:B-1----:R-:W-:Y:S01]  /*100e0*/  ISETP.LT.AND P5, PT, R197, UR6, !P0 ;  /* 0x00000006c5007c0c */ /* 0x002fe2000c7a1270 */
[----:B------:R-:W1:Y:S01]  /*100f0*/  LDCU UR6, c[0x0][0x39c] ;  /* 0x00007380ff0677ac */ /* 0x000e620008000800 */
[C---:B------:R-:W-:Y:S02]  /*10100*/  LEA.HI.X.SX32 R197, R200.reuse, R2, 0x1, P6 ;  /* 0x00000002c8c57211 */ /* 0x040fe400030f0eff */
[----:B-----5:R-:W-:Y:S01]  /*10110*/  SHF.R.S32.HI R201, RZ, 0x8, R202 ;  /* 0x00000008ffc97819 */ /* 0x020fe200000114ca */
[----:B------:R-:W-:Y:S02]  /*10120*/  VIADD R199, R200, UR5 ;  /* 0x00000005c8c77c36 */ /* 0x000fe40008000000 */
[----:B------:R-:W-:Y:S02]  /*10130*/  VIADD R198, R0, 0x60 ;  /* 0x0000006000c67836 */ /* 0x000fe40000000000 */
[----:B------:R5:W-:Y:S03]  /*10140*/  @P3 STG.E.U8 desc[UR14][R196.64], R201 ;  /* 0x000000c9c4003986 */ /* 0x000be6000c10110e */
[----:B----4-:R-:W-:Y:S01]  /*10150*/  ISETP.LT.AND P3, PT, R198, UR4, !P0 ;  /* 0x00000004c6007c0c */ /* 0x010fe2000c761270 */
[----:B------:R-:W-:Y:S01]  /*10160*/  VIADD R200, R0, 0x61 ;  /* 0x0000006100c87836 */ /* 0x000fe20000000000 */
[----:B------:R-:W-:Y:S01]  /*10170*/  F2FP.SATFINITE.E4M3.F32.PACK_AB_MERGE_C R198, R163, R162, RZ ;  /* 0x000000a2a3c6723e */ /* 0x000fe200048070ff */
[----:B------:R-:W4:Y:S01]  /*10180*/  LDCU UR4, c[0x0][0x39c] ;  /* 0x00007380ff0477ac */ /* 0x000f220008000800 */
[----:B-----5:R-:W-:-:S04]  /*10190*/  IADD3 R196, P6, PT, R199, R3, RZ ;  /* 0x00000003c7c47210 */ /* 0x020fc80007fde0ff */
[C---:B------:R-:W-:Y:S01]  /*101a0*/  LEA.HI.X.SX32 R197, R199.reuse, R2, 0x1, P6 ;  /* 0x00000002c7c57211 */ /* 0x040fe200030f0eff */
[----:B------:R-:W-:Y:S01]  /*101b0*/  VIADD R199, R199, UR5 ;  /* 0x00000005c7c77c36 */ /* 0x000fe20008000000 */
[----:B------:R-:W-:-:S03]  /*101c0*/  PRMT R202, R198, 0x9910, RZ ;  /* 0x00009910c6ca7816 */ /* 0x000fc600000000ff */
[----:B------:R5:W-:Y:S01]  /*101d0*/  @P4 STG.E.U8 desc[UR14][R196.64], R198 ;  /* 0x000000c6c4004986 */ /* 0x000be2000c10110e */
[----:B0-----:R-:W-:Y:S01]  /*101e0*/  ISETP.LT.AND P6, PT, R200, UR8, !P0 ;  /* 0x00000008c8007c0c */ /* 0x001fe2000c7c1270 */
[C---:B------:R-:W-:Y:S01]  /*101f0*/  VIADD R200, R199.reuse, UR5 ;  /* 0x00000005c7c87c36 */ /* 0x040fe20008000000 */
[----:B------:R-:W-:Y:S01]  /*10200*/  SHF.R.S32.HI R202, RZ, 0x8, R202 ;  /* 0x00000008ffca7819 */ /* 0x000fe200000114ca */
[----:B------:R-:W-:Y:S01]  /*10210*/  VIADD R201, R0, 0x63 ;  /* 0x0000006300c97836 */ /* 0x000fe20000000000 */
[----:B------:R-:W0:Y:S01]  /*10220*/  LDCU UR8, c[0x0][0x39c] ;  /* 0x00007380ff0877ac */ /* 0x000e220008000800 */
[----:B-----5:R-:W-:-:S04]  /*10230*/  IADD3 R198, P4, PT, R199, R3, RZ ;  /* 0x00000003c7c67210 */ /* 0x020fc80007f9e0ff */
[----:B------:R-:W-:-:S05]  /*10240*/  LEA.HI.X.SX32 R199, R199, R2, 0x1, P4 ;  /* 0x00000002c7c77211 */ /* 0x000fca00020f0eff */
[----:B------:R5:W-:Y:S02]  /*10250*/  @P2 STG.E.U8 desc[UR14][R198.64], R202 ;  /* 0x000000cac6002986 */ /* 0x000be4000c10110e */
[----:B-----5:R-:W-:Y:S02]  /*10260*/  F2FP.SATFINITE.E4M3.F32.PACK_AB_MERGE_C R202, R159, R158, RZ ;  /* 0x0000009e9fca723e */ /* 0x020fe400048070ff */
[----:B------:R-:W5:Y:S04]  /*10270*/  LDL.LU R158, [R1+0x358] ;  /* 0x00035800019e7983 */ /* 0x000f680000300800 */
[----:B------:R-:W5:Y:S01]  /*10280*/  LDL.LU R159, [R1+0x35c] ;  /* 0x00035c00019f7983 */ /* 0x000f620000300800 */
[----:B------:R-:W-:Y:S01]  /*10290*/  VIADD R197, R0, 0x62 ;  /* 0x0000006200c57836 */ /* 0x000fe20000000000 */
[----:B------:R-:W-:-:S02]  /*102a0*/  IADD3 R196, P4, PT, R200, R3, RZ ;  /* 0x00000003c8c47210 */ /* 0x000fc40007f9e0ff */
[----:B------:R-:W-:Y:S01]  /*102b0*/  F2FP.SATFINITE.E4M3.F32.PACK_AB_MERGE_C R198, R161, R160, RZ ;  /* 0x000000a0a1c6723e */ /* 0x000fe200048070ff */
[C---:B------:R-:W-:Y:S01]  /*102c0*/  VIADD R199, R200.reuse, UR5 ;  /* 0x00000005c8c77c36 */ /* 0x040fe20008000000 */
[----:B-1----:R-:W-:Y:S01]  /*102d0*/  ISETP.LT.AND P2, PT, R197, UR6, !P0 ;  /* 0x00000006c5007c0c */ /* 0x002fe2000c741270 */
[----:B------:R-:W1:Y:S01]  /*102e0*/  LDCU UR6, c[0x0][0x39c] ;  /* 0x00007380ff0677ac */ /* 0x000e620008000800 */
[----:B------:R-:W-:Y:S02]  /*102f0*/  LEA.HI.X.SX32 R197, R200, R2, 0x1, P4 ;  /* 0x00000002c8c57211 */ /* 0x000fe400020f0eff */
[----:B----4-:R-:W-:Y:S01]  /*10300*/  ISETP.LT.AND P4, PT, R201, UR4, !P0 ;  /* 0x00000004c9007c0c */ /* 0x010fe2000c781270 */
[----:B------:R-:W4:Y:S01]  /*10310*/  LDCU UR4, c[0x0][0x39c] ;  /* 0x00007380ff0477ac */ /* 0x000f220008000800 */
[----:B------:R-:W-:Y:S01]  /*10320*/  PRMT R200, R198, 0x9910, RZ ;  /* 0x00009910c6c87816 */ /* 0x000fe200000000ff */
[----:B------:R0:W-:Y:S01]  /*10330*/  @P1 STG.E.U8 desc[UR14][R196.64], R198 ;  /* 0x000000c6c4001986 */ /* 0x0001e2000c10110e */
[----:B------:R-:W-:-:S03]  /*10340*/  VIADD R201, R0, 0x64 ;  /* 0x0000006400c97836 */ /* 0x000fc60000000000 */
[----:B0-----:R-:W-:Y:S01]  /*10350*/  IMAD.MOV.U32 R197, RZ, RZ, R200 ;  /* 0x000000ffffc57224 */ /* 0x001fe200078e00c8 */
[C---:B------:R-:W-:Y:S01]  /*10360*/  IADD3 R198, P1, PT, R199.reuse, R3, RZ ;  /* 0x00000003c7c67210 */ /* 0x040fe20007f3e0ff */
[----:B------:R-:W-:-:S03]  /*10370*/  VIADD R200, R199, UR5 ;  /* 0x00000005c7c87c36 */ /* 0x000fc60008000000 */
[----:B------:R-:W-:Y:S02]  /*10380*/  LEA.HI.X.SX32 R199, R199, R2, 0x1, P1 ;  /* 0x00000002c7c77211 */ /* 0x000fe400008f0eff */
[----:B------:R-:W-:Y:S02]  /*10390*/  SHF.R.S32.HI R197, RZ, 0x8, R197 ;  /* 0x00000008ffc57819 */ /* 0x000fe400000114c5 */
[----:B------:R-:W-:-:S03]  /*103a0*/  IADD3 R196, P1, PT, R200, R3, RZ ;  /* 0x00000003c8c47210 */ /* 0x000fc60007f3e0ff */
[----:B------:R0:W-:Y:S02]  /*103b0*/  @P5 STG.E.U8 desc[UR14][R198.64], R197 ;  /* 0x000000c5c6005986 */ /* 0x0001e4000c10110e */
[C---:B0-----:R-:W-:Y:S01]  /*103c0*/  LEA.HI.X.SX32 R197, R200.reuse, R2, 0x1, P1 ;  /* 0x00000002c8c57211 */ /* 0x041fe200008f0eff */
[----:B------:R-:W-:Y:S01]  /*103d0*/  VIADD R199, R200, UR5 ;  /* 0x00000005c8c77c36 */ /* 0x000fe20008000000 */
[----:B----4-:R-:W-:Y:S01]  /*103e0*/  ISETP.LT.AND P1, PT, R201, UR4, !P0 ;  /* 0x00000004c9007c0c */ /* 0x010fe2000c721270 */
[----:B------:R-:W0:Y:S01]  /*103f0*/  LDCU UR4, c[0x0][0x39c] ;  /* 0x00007380ff0477ac */ /* 0x000e220008000800 */
[----:B------:R-:W-:Y:S01]  /*10400*/  PRMT R201, R202, 0x9910, RZ ;  /* 0x00009910cac97816 */ /* 0x000fe200000000ff */
[----:B------:R4:W-:Y:S01]  /*10410*/  @P3 STG.E.U8 desc[UR14][R196.64], R202 ;  /* 0x000000cac4003986 */ /* 0x0009e2000c10110e */
[C---:B------:R-:W-:Y:S01]  /*10420*/  IADD3 R198, P3, PT, R199.reuse, R3, RZ ;  /* 0x00000003c7c67210 */ /* 0x040fe20007f7e0ff */
[----:B------:R-:W-:Y:S01]  /*10430*/  VIADD R200, R199, UR5 ;  /* 0x00000005c7c87c36 */ /* 0x000fe20008000000 */
[----:B------:R-:W-:-:S02]  /*10440*/  SHF.R.S32.HI R201, RZ, 0x8, R201 ;  /* 0x00000008ffc97819 */ /* 0x000fc400000114c9 */
[----:B------:R-:W-:Y:S01]  /*10450*/  LEA.HI.X.SX32 R199, R199, R2, 0x1, P3 ;  /* 0x00000002c7c77211 */ /* 0x000fe200018f0eff */
[C---:B----4-:R-:W-:Y:S02]  /*10460*/  VIADD R196, R0.reuse, 0x65 ;  /* 0x0000006500c47836 */ /* 0x050fe40000000000 */
[----:B------:R-:W-:-:S03]  /*10470*/  VIADD R197, R0, 0x66 ;  /* 0x0000006600c57836 */ /* 0x000fc60000000000 */
[----:B------:R-:W-:Y:S01]  /*10480*/  ISETP.LT.AND P3, PT, R196, UR8, !P0 ;  /* 0x00000008c4007c0c */ /* 0x000fe2000c761270 */
[----:B------:R4:W-:Y:S01]  /*10490*/  @P6 STG.E.U8 desc[UR14][R198.64], R201 ;  /* 0x000000c9c6006986 */ /* 0x0009e2000c10110e */
[C---:B------:R-:W-:Y:S01]  /*104a0*/  IADD3 R196, P5, PT, R200.reuse, R3, RZ ;  /* 0x00000003c8c47210 */ /* 0x040fe20007fbe0ff */
[----:B------:R-:W2:Y:S01]  /*104b0*/  LDCU UR8, c[0x0][0x39c] ;  /* 0x00007380ff0877ac */ /* 0x000ea20008000800 */
[----:B-1----:R-:W-:Y:S02]  /*104c0*/  ISETP.LT.AND P6, PT, R197, UR6, !P0 ;  /* 0x00000006c5007c0c */ /* 0x002fe4000c7c1270 */
[----:B------:R-:W-:Y:S01]  /*104d0*/  LEA.HI.X.SX32 R197, R200, R2, 0x1, P5 ;  /* 0x00000002c8c57211 */ /* 0x000fe200028f0eff */
[----:B------:R-:W1:Y:S01]  /*104e0*/  LDCU UR6, c[0x0][0x39c] ;  /* 0x00007380ff0677ac */ /* 0x000e620008000800 */
[----:B----4-:R-:W-:Y:S02]  /*104f0*/  VIADD R198, R0, 0x67 ;  /* 0x0000006700c67836 */ /* 0x010fe40000000000 */
[----:B------:R-:W-:-:S03]  /*10500*/  VIADD R199, R200, UR5 ;  /* 0x00000005c8c77c36 */ /* 0x000fc60008000000 */
[----:B0-----:R-:W-:Y:S01]  /*10510*/  ISETP.LT.AND P5, PT, R198, UR4, !P0 ;  /* 0x00000004c6007c0c */ /* 0x001fe2000c7a1270 */
[----:B------:R-:W-:Y:S01]  /*10520*/  VIADD R200, R199, UR5 ;  /* 0x00000005c7c87c36 */ /* 0x000fe20008000000 */
[----:B------:R-:W0:Y:S01]  /*10530*/  LDCU UR4, c[0x0][0x39c] ;  /* 0x00007380ff0477ac */ /* 0x000e220008000800 */
[----:B--2---:R-:W-:Y:S02]  /*10540*/  F2FP.SATFINITE.E4M3.F32.PACK_AB_MERGE_C R202, R157, R156, RZ ;  /* 0x0000009c9dca723e */ /* 0x004fe400048070ff */
[----:B-----5:R-:W-:-:S05]  /*10550*/  F2FP.SATFINITE.E4M3.F32.PACK_AB_MERGE_C R201, R159, R158, RZ ;  /* 0x0000009e9fc9723e */ /* 0x020fca00048070ff */
[----:B------:R2:W-:Y:S01]  /*10560*/  @P2 STG.E.U8 desc[UR14][R196.64], R201 ;  /* 0x000000c9c4002986 */ /* 0x0005e2000c10110e */
[-C--:B------:R-:W-:Y:S02]  /*10570*/  IADD3 R198, P2, PT, R199, R3.reuse, RZ ;  /* 0x00000003c7c67210 */ /* 0x080fe40007f5e0ff */
[----:B------:R-:W-:Y:S02]  /*10580*/  PRMT R203, R201, 0x9910, RZ ;  /* 0x00009910c9cb7816 */ /* 0x000fe400000000ff */
[----:B------:R-:W-:Y:S02]  /*10590*/  LEA.HI.X.SX32 R199, R199, R2, 0x1, P2 ;  /* 0x00000002c7c77211 */ /* 0x000fe400010f0eff */
[----:B------:R-:W-:Y:S02]  /*105a0*/  SHF.R.S32.HI R203, RZ, 0x8, R203 ;  /* 0x00000008ffcb7819 */ /* 0x000fe400000114cb */
[----:B--2---:R-:W-:-:S03]  /*105b0*/  IADD3 R196, P2, PT, R200, R3, RZ ;  /* 0x00000003c8c47210 */ /* 0x004fc60007f5e0ff */
[----:B------:R2:W-:Y:S01]  /*105c0*/  @P4 STG.E.U8 desc[UR14][R198.64], R203 ;  /* 0x000000cbc6004986 */ /* 0x0005e2000c10110e */
[----:B------:R-:W-:-:S05]  /*105d0*/  LEA.HI.X.SX32 R197, R200, R2, 0x1, P2 ;  /* 0x00000002c8c57211 */ /* 0x000fca00010f0eff */
[----:B------:R4:W-:Y:S01]  /*105e0*/  @P1 STG.E.U8 desc[UR14][R196.64], R202 ;  /* 0x000000cac4001986 */ /* 0x0009e2000c10110e */
[----:B--2---:R-:W-:Y:S01]  /*105f0*/  VIADD R198, R200, UR5 ;  /* 0x00000005c8c67c36 */ /* 0x004fe20008000000 */
[----:B------:R-:W-:Y:S01]  /*10600*/  PRMT R200, R202, 0x9910, RZ ;  /* 0x00009910cac87816 */ /* 0x000fe200000000ff */
[C---:B------:R-:W-:Y:S02]  /*10610*/  VIADD R199, R0.reuse, 0x6a ;  /* 0x0000006a00c77836 */ /* 0x040fe40000000000 */
[----:B----4-:R-:W-:Y:S01]  /*10620*/  VIADD R197, R0, 0x69 ;  /* 0x0000006900c57836 */ /* 0x010fe20000000000 */
[----:B------:R-:W-:Y:S02]  /*10630*/  IADD3 R196, P1, PT, R198, R3, RZ ;  /* 0x00000003c6c47210 */ /* 0x000fe40007f3e0ff */
[----:B------:R-:W-:Y:S02]  /*10640*/  SHF.R.S32.HI R200, RZ, 0x8, R200 ;  /* 0x00000008ffc87819 */ /* 0x000fe400000114c8 */
[----:B-1----:R-:W-:Y:S01]  /*10650*/  ISETP.LT.AND P4, PT, R197, UR6, !P0 ;  /* 0x00000006c5007c0c */ /* 0x002fe2000c781270 */
[----:B------:R-:W-:Y:S01]  /*10660*/  VIADD R201, R0, 0x68 ;  /* 0x0000006800c97836 */ /* 0x000fe20000000000 */
[C---:B------:R-:W-:Y:S01]  /*10670*/  LEA.HI.X.SX32 R197, R198.reuse, R2, 0x1, P1 ;  /* 0x00000002c6c57211 */ /* 0x040fe200008f0eff */
[----:B------:R-:W1:Y:S01]  /*10680*/  LDCU UR6, c[0x0][0x39c] ;  /* 0x00007380ff0677ac */ /* 0x000e620008000800 */
[----:B0-----:R-:W-:Y:S01]  /*10690*/  ISETP.LT.AND P1, PT, R199, UR4, !P0 ;  /* 0x00000004c7007c0c */ /* 0x001fe2000c721270 */
[----:B------:R-:W-:-:S02]  /*106a0*/  VIADD R199, R198, UR5 ;  /* 0x00000005c6c77c36 */ /* 0x000fc40008000000 */
[----:B------:R0:W-:Y:S01]  /*106b0*/  @P3 STG.E.U8 desc[UR14][R196.64], R200 ;  /* 0x000000c8c4003986 */ /* 0x0001e2000c10110e */
[----:B------:R-:W-:Y:S01]  /*106c0*/  ISETP.LT.AND P2, PT, R201, UR8, !P0 ;  /* 0x00000008c9007c0c */ /* 0x000fe2000c741270 */
[----:B------:R-:W2:Y:S01]  /*106d0*/  LDCU UR8, c[0x0][0x39c] ;  /* 0x00007380ff0877ac */ /* 0x000ea20008000800 */
[----:B------:R-:W-:Y:S02]  /*106e0*/  IADD3 R198, P3, PT, R199, R3, RZ ;  /* 0x00000003c7c67210 */ /* 0x000fe40007f7e0ff */
[----:B------:R-:W-:Y:S01]  /*106f0*/  F2FP.SATFINITE.E4M3.F32.PACK_AB_MERGE_C R202, R155, R154, RZ ;  /* 0x0000009a9bca723e */ /* 0x000fe200048070ff */
[----:B------:R-:W4:Y:S01]  /*10700*/  LDCU UR4, c[0x0][0x39c] ;  /* 0x00007380ff0477ac */ /* 0x000f220008000800 */
[C---:B0-----:R-:W-:Y:S01]  /*10710*/  VIADD R200, R199.reuse, UR5 ;  /* 0x00000005c7c87c36 */ /* 0x041fe20008000000 */
[----:B------:R-:W-:Y:S02]  /*10720*/  LEA.HI.X.SX32 R199, R199, R2, 0x1, P3 ;  /* 0x00000002c7c77211 */ /* 0x000fe400018f0eff */
[----:B------:R-:W-:-:S02]  /*10730*/  PRMT R203, R202, 0x9910, RZ ;  /* 0x00009910cacb7816 */ /* 0x000fc400000000ff */
[C---:B------:R-:W-:Y:S01]  /*10740*/  IADD3 R196, P3, PT, R200.reuse, R3, RZ ;  /* 0x00000003c8c47210 */ /* 0x040fe20007f7e0ff */
[----:B------:R0:W-:Y:S03]  /*10750*/  @P6 STG.E.U8 desc[UR14][R198.64], R202 ;  /* 0x000000cac6006986 */ /* 0x0001e6000c10110e */
[----:B------:R-:W-:Y:S01]  /*10760*/  LEA.HI.X.SX32 R197, R200, R2, 0x1, P3 ;  /* 0x00000002c8c57211 */ /* 0x000fe200018f0eff */
[----:B------:R-:W-:Y:S01]  /*10770*/  VIADD R201, R0, 0x6b ;  /* 0x0000006b00c97836 */ /* 0x000fe20000000000 */
[----:B0-----:R-:W-:Y:S01]  /*10780*/  SHF.R.S32.HI R202, RZ, 0x8, R203 ;  /* 0x00000008ffca7819 */ /* 0x001fe200000114cb */
[----:B------:R-:W-:Y:S02]  /*10790*/  VIADD R199, R200, UR5 ;  /* 0x00000005c8c77c36 */ /* 0x000fe40008000000 */
[----:B------:R-:W-:Y:S02]  /*107a0*/  VIADD R198, R0, 0x6c ;  /* 0x0000006c00c67836 */ /* 0x000fe40000000000 */
[----:B------:R0:W-:Y:S01]  /*107b0*/  @P5 STG.E.U8 desc[UR14][R196.64], R202 ;  /* 0x000000cac4005986 */ /* 0x0001e2000c10110e */
[----:B---3--:R-:W-:-:S02]  /*107c0*/  F2FP.SATFINITE.E4M3.F32.PACK_AB_MERGE_C R200, R153, R152, RZ ;  /* 0x0000009899c8723e */ /* 0x008fc400048070ff */
[----:B--2---:R-:W-:Y:S01]  /*107d0*/  ISETP.LT.AND P3, PT, R201, UR8, !P0 ;  /* 0x00000008c9007c0c */ /* 0x004fe2000c761270 */
[----:B------:R-:W2:Y:S01]  /*107e0*/  LDCU UR8, c[0x0][0x39c] ;  /* 0x00007380ff0877ac */ /* 0x000ea20008000800 */
[----:B-1----:R-:W-:Y:S01]  /*107f0*/  ISETP.LT.AND P5, PT, R198, UR6, !P0 ;  /* 0x00000006c6007c0c */ /* 0x002fe2000c7a1270 */
[----:B------:R-:W-:Y:S01]  /*10800*/  VIADD R198, R0, 0x6d ;  /* 0x0000006d00c67836 */ /* 0x000fe20000000000 */
[----:B------:R-:W-:Y:S01]  /*10810*/  PRMT R201, R200, 0x9910, RZ ;  /* 0x00009910c8c97816 */ /* 0x000fe200000000ff */
[----:B------:R-:W1:Y:S01]  /*10820*/  LDCU UR6, c[0x0][0x39c] ;  /* 0x00007380ff0677ac */ /* 0x000e620008000800 */
[----:B0-----:R-:W-:-:S04]  /*10830*/  IADD3 R196, P6, PT, R199, R3, RZ ;  /* 0x00000003c7c47210 */ /* 0x001fc80007fde0ff */
[CC--:B------:R-:W-:Y:S01]  /*10840*/  LEA.HI.X.SX32 R197, R199.reuse, R2.reuse, 0x1, P6 ;  /* 0x00000002c7c57211 */ /* 0x0c0fe200030f0eff */
[----:B------:R-:W-:Y:S01]  /*10850*/  VIADD R199, R199, UR5 ;  /* 0x00000005c7c77c36 */ /* 0x000fe20008000000 */
[----:B----4-:R-:W-:Y:S01]  /*10860*/  ISETP.LT.AND P6, PT, R198, UR4, !P0 ;  /* 0x00000004c6007c0c */ /* 0x010fe2000c7c1270 */
[----:B------:R-:W0:Y:S02]  /*10870*/  LDCU UR4, c[0x0][0x39c] ;  /* 0x00007380ff0477ac */ /* 0x000e240008000800 */
[----:B------:R3:W-:Y:S01]  /*10880*/  @P2 STG.E.U8 desc[UR14][R196.64], R200 ;  /* 0x000000c8c4002986 */ /* 0x0007e2000c10110e */
[C---:B------:R-:W-:Y:S01]  /*10890*/  IADD3 R198, P2, PT, R199.reuse, R3, RZ ;  /* 0x00000003c7c67210 */ /* 0x040fe20007f5e0ff */
[----:B---3--:R-:W-:Y:S02]  /*108a0*/  IMAD.MOV.U32 R197, RZ, RZ, R201 ;  /* 0x000000ffffc57224 */ /* 0x008fe400078e00c9 */
[C---:B------:R-:W-:Y:S01]  /*108b0*/  VIADD R200, R199.reuse, UR5 ;  /* 0x00000005c7c87c36 */ /* 0x040fe20008000000 */
[----:B------:R-:W-:-:S02]  /*108c0*/  LEA.HI.X.SX32 R199, R199, R2, 0x1, P2 ;  /* 0x00000002c7c77211 */ /* 0x000fc400010f0eff */
[----:B------:R-:W-:Y:S02]  /*108d0*/  SHF.R.S32.HI R197, RZ, 0x8, R197 ;  /* 0x00000008ffc57819 */ /* 0x000fe400000114c5 */
[----:B------:R-:W-:Y:S01]  /*108e0*/  IADD3 R196, P2, PT, R200, R3, RZ ;  /* 0x00000003c8c47210 */ /* 0x000fe20007f5e0ff */
[----:B------:R-:W-:Y:S01]  /*108f0*/  VIADD R201, R0, 0x6e ;  /* 0x0000006e00c97836 */ /* 0x000fe20000000000 */
[----:B------:R-:W-:Y:S01]  /*10900*/  F2FP.SATFINITE.E4M3.F32.PACK_AB_MERGE_C R202, R151, R150, RZ ;  /* 0x0000009697ca723e */ /* 0x000fe200048070ff */
[----:B------:R3:W-:Y:S03]  /*10910*/  @P4 STG.E.U8 desc[UR14][R198.64], R197 ;  /* 0x000000c5c6004986 */ /* 0x0007e6000c10110e */
[----:B-1----:R-:W-:Y:S01]  /*10920*/  ISETP.LT.AND P4, PT, R201, UR6, !P0 ;  /* 0x00000006c9007c0c */ /* 0x002fe2000c781270 */
[----:B------:R-:W1:Y:S01]  /*10930*/  LDCU UR6, c[0x0][0x39c] ;  /* 0x00007380ff0677ac */ /* 0x000e620008000800 */
[----:B------:R-:W-:-:S02]  /*10940*/  PRMT R201, R202, 0x9910, RZ ;  /* 0x00009910cac97816 */ /* 0x000fc400000000ff */
[C---:B---3--:R-:W-:Y:S01]  /*10950*/  LEA.HI.X.SX32 R197, R200.reuse, R2, 0x1, P2 ;  /* 0x00000002c8c57211 */ /* 0x048fe200010f0eff */
[----:B------:R-:W-:-:S04]  /*10960*/  VIADD R199, R200, UR5 ;  /* 0x00000005c8c77c36 */ /* 0x000fc80008000000 */
[----:B------:R3:W-:Y:S01]  /*10970*/  @P1 STG.E.U8 desc[UR14][R196.64], R202 ;  /* 0x000000cac4001986 */ /* 0x0007e2000c10110e */
[C---:B------:R-:W-:Y:S01]  /*10980*/  IADD3 R198, P1, PT, R199.reuse, R3, RZ ;  /* 0x00000003c7c67210 */ /* 0x040fe20007f3e0ff */
[C---:B------:R-:W-:Y:S01]  /*10990*/  VIADD R200, R199.reuse, UR5 ;  /* 0x00000005c7c87c36 */ /* 0x040fe20008000000 */
[----:B------:R-:W-:Y:S02]  /*109a0*/  SHF.R.S32.HI R201, RZ, 0x8, R201 ;  /* 0x00000008ffc97819 */ /* 0x000fe400000114c9 */
[----:B------:R-:W-:Y:S01]  /*109b0*/  LEA.HI.X.SX32 R199, R199, R2, 0x1, P1 ;  /* 0x00000002c7c77211 */ /* 0x000fe200008f0eff */
[C---:B---3--:R-:W-:Y:S02]  /*109c0*/  VIADD R196, R0.reuse, 0x6f ;  /* 0x0000006f00c47836 */ /* 0x048fe40000000000 */
[----:B------:R-:W-:-:S03]  /*109d0*/  VIADD R197, R0, 0x70 ;  /* 0x0000007000c57836 */ /* 0x000fc60000000000 */
[----:B0-----:R-:W-:Y:S01]  /*109e0*/  ISETP.LT.AND P2, PT, R196, UR4, !P0 ;  /* 0x00000004c4007c0c */ /* 0x001fe2000c741270 */
[----:B------:R0:W-:Y:S01]  /*109f0*/  @P3 STG.E.U8 desc[UR14][R198.64], R201 ;  /* 0x000000c9c6003986 */ /* 0x0001e2000c10110e */
[C---:B------:R-:W-:Y:S01]  /*10a00*/  IADD3 R196, P1, PT, R200.reuse, R3, RZ ;  /* 0x00000003c8c47210 */ /* 0x040fe20007f3e0ff */
[----:B------:R-:W3:Y:S01]  /*10a10*/  LDCU UR4, c[0x0][0x39c] ;  /* 0x00007380ff0477ac */ /* 0x000ee20008000800 */
[----:B------:R-:W-:Y:S02]  /*10a20*/  ISETP.LT.AND P3, PT, R197, UR7, !P0 ;  /* 0x00000007c5007c0c */ /* 0x000fe4000c761270 */
[----:B------:R-:W-:Y:S01]  /*10a30*/  LEA.HI.X.SX32 R197, R200, R2, 0x1, P1 ;  /* 0x00000002c8c57211 */ /* 0x000fe200008f0eff */
[----:B------:R-:W4:Y:S01]  /*10a40*/  LDCU UR7, c[0x0][0x39c] ;  /* 0x00007380ff0777ac */ /* 0x000f220008000800 */
[----:B0-----:R-:W-:Y:S01]  /*10a50*/  VIADD R198, R0, 0x71 ;  /* 0x0000007100c67836 */ /* 0x001fe20000000000 */
[----:B------:R-:W-:Y:S01]  /*10a60*/  F2FP.SATFINITE.E4M3.F32.PACK_AB_MERGE_C R201, R149, R148, RZ ;  /* 0x0000009495c9723e */ /* 0x000fe200048070ff */
[----:B------:R-:W-:-:S03]  /*10a70*/  VIADD R199, R200, UR5 ;  /* 0x00000005c8c77c36 */ /* 0x000fc60008000000 */
[----:B-1----:R-:W-:Y:S01]  /*10a80*/  ISETP.LT.AND P1, PT, R198, UR6, !P0 ;  /* 0x00000006c6007c0c */ /* 0x002fe2000c721270 */
[----:B------:R0:W-:Y:S01]  /*10a90*/  @P5 STG.E.U8 desc[UR14][R196.64], R201 ;  /* 0x000000c9c4005986 */ /* 0x0001e2000c10110e */
[CC--:B------:R-:W-:Y:S01]  /*10aa0*/  IADD3 R198, P5, PT, R199.reuse, R3.reuse, RZ ;  /* 0x00000003c7c67210 */ /* 0x0c0fe20007fbe0ff */
[----:B------:R-:W-:Y:S01]  /*10ab0*/  VIADD R200, R199, UR5 ;  /* 0x00000005c7c87c36 */ /* 0x000fe20008000000 */
[----:B------:R-:W-:Y:S01]  /*10ac0*/  PRMT R203, R201, 0x9910, RZ ;  /* 0x00009910c9cb7816 */ /* 0x000fe200000000ff */
[----:B------:R-:W1:Y:S01]  /*10ad0*/  LDCU UR6, c[0x0][0x39c] ;  /* 0x00007380ff0677ac */ /* 0x000e620008000800 */
[----:B------:R-:W-:Y:S02]  /*10ae0*/  LEA.HI.X.SX32 R199, R199, R2, 0x1, P5 ;  /* 0x00000002c7c77211 */ /* 0x000fe400028f0eff */
[----:B------:R-:W-:Y:S02]  /*10af0*/  SHF.R.S32.HI R203, RZ, 0x8, R203 ;  /* 0x00000008ffcb7819 */ /* 0x000fe400000114cb */
[----:B0-----:R-:W-:-:S02]  /*10b00*/  IADD3 R196, P5, PT, R200, R3, RZ ;  /* 0x00000003c8c47210 */ /* 0x001fc40007fbe0ff */
[----:B------:R-:W-:Y:S02]  /*10b10*/  F2FP.SATFINITE.E4M3.F32.PACK_AB_MERGE_C R202, R147, R146, RZ ;  /* 0x0000009293ca723e */ /* 0x000fe400048070ff */
[C---:B------:R-:W-:Y:S01]  /*10b20*/  LEA.HI.X.SX32 R197, R200.reuse, R2, 0x1, P5 ;  /* 0x00000002c8c57211 */ /* 0x040fe200028f0eff */
[----:B------:R0:W-:Y:S04]  /*10b30*/  @P6 STG.E.U8 desc[UR14][R198.64], R203 ;  /* 0x000000cbc6006986 */ /* 0x0001e8000c10110e */
[----:B------:R5:W-:Y:S01]  /*10b40*/  @P4 STG.E.U8 desc[UR14][R196.64], R202 ;  /* 0x000000cac4004986 */ /* 0x000be2000c10110e */
[----:B0-----:R-:W-:Y:S01]  /*10b50*/  VIADD R198, R200, UR5 ;  /* 0x00000005c8c67c36 */ /* 0x001fe20008000000 */
[----:B------:R-:W-:Y:S01]  /*10b60*/  PRMT R200, R202, 0x9910, RZ ;  /* 0x00009910cac87816 */ /* 0x000fe200000000ff */
[----:B------:R-:W-:-:S02]  /*10b70*/  VIADD R199, R0, 0x74 ;  /* 0x0000007400c77836 */ /* 0x000fc40000000000 */
[----:B-----5:R-:W-:Y:S01]  /*10b80*/  VIADD R197, R0, 0x73 ;  /* 0x0000007300c57836 */ /* 0x020fe20000000000 */
[----:B------:R-:W-:Y:S02]  /*10b90*/  IADD3 R196, P4, PT, R198, R3, RZ ;  /* 0x00000003c6c47210 */ /* 0x000fe40007f9e0ff */
[----:B------:R-:W-:Y:S02]  /*10ba0*/  SHF.R.S32.HI R200, RZ, 0x8, R200 ;  /* 0x00000008ffc87819 */ /* 0x000fe400000114c8 */
[----:B-1----:R-:W-:Y:S01]  /*10bb0*/  ISETP.LT.AND P6, PT, R197, UR6, !P0 ;  /* 0x00000006c5007c0c */ /* 0x002fe2000c7c1270 */
[----:B------:R-:W-:Y:S01]  /*10bc0*/  VIADD R201, R0, 0x72 ;  /* 0x0000007200c97836 */ /* 0x000fe20000000000 */
[C---:B------:R-:W-:Y:S01]  /*10bd0*/  LEA.HI.X.SX32 R197, R198.reuse, R2, 0x1, P4 ;  /* 0x00000002c6c57211 */ /* 0x040fe200020f0eff */
[----:B------:R-:W0:Y:S01]  /*10be0*/  LDCU UR6, c[0x0][0x39c] ;  /* 0x00007380ff0677ac */ /* 0x000e220008000800 */
[----:B----4-:R-:W-:Y:S01]  /*10bf0*/  ISETP.LT.AND P4, PT, R199, UR7, !P0 ;  /* 0x00000007c7007c0c */ /* 0x010fe2000c781270 */
[----:B------:R-:W-:-:S02]  /*10c00*/  VIADD R199, R198, UR5 ;  /* 0x00000005c6c77c36 */ /* 0x000fc40008000000 */
[----:B------:R1:W-:Y:S01]  /*10c10*/  @P2 STG.E.U8 desc[UR14][R196.64], R200 ;  /* 0x000000c8c4002986 */ /* 0x0003e2000c10110e */
[----:B---3--:R-:W-:Y:S01]  /*10c20*/  ISETP.LT.AND P5, PT, R201, UR4, !P0 ;  /* 0x00000004c9007c0c */ /* 0x008fe2000c7a1270 */
[----:B------:R-:W3:Y:S01]  /*10c30*/  LDCU UR4, c[0x0][0x39c] ;  /* 0x00007380ff0477ac */ /* 0x000ee20008000800 */
[----:B------:R-:W-:Y:S02]  /*10c40*/  IADD3 R198, P2, PT, R199, R3, RZ ;  /* 0x00000003c7c67210 */ /* 0x000fe40007f5e0ff */
[----:B------:R-:W-:Y:S01]  /*10c50*/  F2FP.SATFINITE.E4M3.F32.PACK_AB_MERGE_C R202, R145, R144, RZ ;  /* 0x0000009091ca723e */ /* 0x000fe200048070ff */
[----:B------:R-:W4:Y:S01]  /*10c60*/  LDCU UR7, c[0x0][0x39c] ;  /* 0x00007380ff0777ac */ /* 0x000f220008000800 */
[C---:B-1----:R-:W-:Y:S01]  /*10c70*/  VIADD R200, R199.reuse, UR5 ;  /* 0x00000005c7c87c36 */ /* 0x042fe20008000000 */
[----:B------:R-:W-:Y:S02]  /*10c80*/  LEA.HI.X.SX32 R199, R199, R2, 0x1, P2 ;  /* 0x00000002c7c77211 */ /* 0x000fe400010f0eff */
[----:B------:R-:W-:-:S02]  /*10c90*/  PRMT R203, R202, 0x9910, RZ ;  /* 0x00009910cacb7816 */ /* 0x000fc400000000ff */
[CC--:B------:R-:W-:Y:S01]  /*10ca0*/  IADD3 R196, P2, PT, R200.reuse, R3.reuse, RZ ;  /* 0x00000003c8c47210 */ /* 0x0c0fe20007f5e0ff */
[----:B------:R1:W-:Y:S03]  /*10cb0*/  @P3 STG.E.U8 desc[UR14][R198.64], R202 ;  /* 0x000000cac6003986 */ /* 0x0003e6000c10110e */
[----:B------:R-:W-:Y:S01]  /*10cc0*/  LEA.HI.X.SX32 R197, R200, R2, 0x1, P2 ;  /* 0x00000002c8c57211 */ /* 0x000fe200010f0eff */
[----:B------:R-:W-:Y:S01]  /*10cd0*/  VIADD R201, R0, 0x75 ;  /* 0x0000007500c97836 */ /* 0x000fe20000000000 */
[----:B-1----:R-:W-:Y:S01]  /*10ce0*/  SHF.R.S32.HI R202, RZ, 0x8, R203 ;  /* 0x00000008ffca7819 */ /* 0x002fe200000114cb */
[----:B------:R-:W-:Y:S02]  /*10cf0*/  VIADD R199, R200, UR5 ;  /* 0x00000005c8c77c36 */ /* 0x000fe40008000000 */
[----:B------:R-:W-:Y:S02]  /*10d00*/  VIADD R198, R0, 0x76 ;  /* 0x0000007600c67836 */ /* 0x000fe40000000000 */
[----:B------:R1:W-:Y:S01]  /*10d10*/  @P1 STG.E.U8 desc[UR14][R196.64], R202 ;  /* 0x000000cac4001986 */ /* 0x0003e2000c10110e */
[----:B---3--:R-:W-:Y:S01]  /*10d20*/  ISETP.LT.AND P2, PT, R201, UR4, !P0 ;  /* 0x00000004c9007c0c */ /* 0x008fe2000c741270 */
[----:B------:R-:W3:Y:S01]  /*10d30*/  LDCU UR4, c[0x0][0x39c] ;  /* 0x00007380ff0477ac */ /* 0x000ee20008000800 */
[----:B0-----:R-:W-:Y:S01]  /*10d40*/  ISETP.LT.AND P3, PT, R198, UR6, !P0 ;  /* 0x00000006c6007c0c */ /* 0x001fe2000c761270 */
[----:B------:R-:W-:Y:S01]  /*10d50*/  VIADD R198, R0, 0x77 ;  /* 0x0000007700c67836 */ /* 0x000fe20000000000 */
[----:B------:R-:W-:Y:S01]  /*10d60*/  F2FP.SATFINITE.E4M3.F32.PACK_AB_MERGE_C R200, R143, R142, RZ ;  /* 0x0000008e8fc8723e */ /* 0x000fe200048070ff */
[----:B------:R-:W0:Y:S01]  /*10d70*/  LDCU UR6, c[0x0][0x39c] ;  /* 0x00007380ff0677ac */ /* 0x000e220008000800 */
[----:B-1----:R-:W-:-:S04]  /*10d80*/  IADD3 R196, P1, PT, R199, R3, RZ ;  /* 0x00000003c7c47210 */ /* 0x002fc80007f3e0ff */
[C---:B------:R-:W-:Y:S01]  /*10d90*/  LEA.HI.X.SX32 R197, R199.reuse, R2, 0x1, P1 ;  /* 0x00000002c7c57211 */ /* 0x040fe200008f0eff */
[----:B------:R-:W-:Y:S01]  /*10da0*/  VIADD R199, R199, UR5 ;  /* 0x00000005c7c77c36 */ /* 0x000fe20008000000 */
[----:B----4-:R-:W-:Y:S02]  /*10db0*/  ISETP.LT.AND P1, PT, R198, UR7, !P0 ;  /* 0x00000007c6007c0c */ /* 0x010fe4000c721270 */
[----:B------:R-:W-:Y:S01]  /*10dc0*/  F2FP.SATFINITE.E4M3.F32.PACK_AB_MERGE_C R202, R141, R140, RZ ;  /* 0x0000008c8dca723e */ /* 0x000fe200048070ff */
[----:B------:R1:W-:Y:S01]  /*10dd0*/  @P5 STG.E.U8 desc[UR14][R196.64], R200 ;  /* 0x000000c8c4005986 */ /* 0x0003e2000c10110e */
[----:B------:R-:W-:Y:S01]  /*10de0*/  PRMT R203, R200, 0x9910, RZ ;  /* 0x00009910c8cb7816 */ /* 0x000fe200000000ff */
[----:B------:R-:W-:Y:S01]  /*10df0*/  VIADD R201, R0, 0x78 ;  /* 0x0000007800c97836 */ /* 0x000fe20000000000 */
[C---:B------:R-:W-:Y:S01]  /*10e00*/  IADD3 R198, P5, PT, R199.reuse, R3, RZ ;  /* 0x00000003c7c67210 */ /* 0x040fe20007fbe0ff */
[----:B------:R-:W4:Y:S01]  /*10e10*/  LDCU UR7, c[0x0][0x39c] ;  /* 0x00007380ff0777ac */ /* 0x000f220008000800 */
[----:B------:R-:W-:Y:S01]  /*10e20*/  SHF.R.S32.HI R203, RZ, 0x8, R203 ;  /* 0x00000008ffcb7819 */ /* 0x000fe200000114cb */
[C---:B-1----:R-:W-:Y:S01]  /*10e30*/  VIADD R200, R199.reuse, UR5 ;  /* 0x00000005c7c87c36 */ /* 0x042fe20008000000 */
[----:B------:R-:W-:-:S04]  /*10e40*/  LEA.HI.X.SX32 R199, R199, R2, 0x1, P5 ;  /* 0x00000002c7c77211 */ /* 0x000fc800028f0eff */
[C---:B------:R-:W-:Y:S01]  /*10e50*/  IADD3 R196, P5, PT, R200.reuse, R3, RZ ;  /* 0x00000003c8c47210 */ /* 0x040fe20007fbe0ff */
[----:B------:R1:W-:Y:S03]  /*10e60*/  @P6 STG.E.U8 desc[UR14][R198.64], R203 ;  /* 0x000000cbc6006986 */ /* 0x0003e6000c10110e */
[----:B------:R-:W-:Y:S02]  /*10e70*/  LEA.HI.X.SX32 R197, R200, R2, 0x1, P5 ;  /* 0x00000002c8c57211 */ /* 0x000fe400028f0eff */
[----:B---3--:R-:W-:Y:S01]  /*10e80*/  ISETP.LT.AND P5, PT, R201, UR4, !P0 ;  /* 0x00000004c9007c0c */ /* 0x008fe2000c7a1270 */
[----:B------:R-:W3:Y:S01]  /*10e90*/  LDCU UR4, c[0x0][0x39c] ;  /* 0x00007380ff0477ac */ /* 0x000ee20008000800 */
[----:B-1----:R-:W-:Y:S01]  /*10ea0*/  PRMT R198, R202, 0x9910, RZ ;  /* 0x00009910cac67816 */ /* 0x002fe200000000ff */
[----:B------:R-:W-:Y:S01]  /*10eb0*/  VIADD R199, R200, UR5 ;  /* 0x00000005c8c77c36 */ /* 0x000fe20008000000 */
[----:B------:R1:W-:Y:S03]  /*10ec0*/  @P4 STG.E.U8 desc[UR14][R196.64], R202 ;  /* 0x000000cac4004986 */ /* 0x0003e6000c10110e */
[----:B------:R-:W-:-:S02]  /*10ed0*/  IMAD.MOV.U32 R200, RZ, RZ, R198 ;  /* 0x000000ffffc87224 */ /* 0x000fc400078e00c6 */
[----:B------:R-:W-:-:S03]  /*10ee0*/  VIADD R198, R0, 0x79 ;  /* 0x0000007900c67836 */ /* 0x000fc60000000000 */
[----:B------:R-:W-:Y:S02]  /*10ef0*/  SHF.R.S32.HI R200, RZ, 0x8, R200 ;  /* 0x00000008ffc87819 */ /* 0x000fe400000114c8 */
[----:B-1----:R-:W-:-:S04]  /*10f00*/  IADD3 R196, P4, PT, R199, R3, RZ ;  /* 0x00000003c7c47210 */ /* 0x002fc80007f9e0ff */
[C---:B------:R-:W-:Y:S01]  /*10f10*/  LEA.HI.X.SX32 R197, R199.reuse, R2, 0x1, P4 ;  /* 0x00000002c7c57211 */ /* 0x040fe200020f0eff */
[----:B------:R-:W-:Y:S01]  /*10f20*/  VIADD R199, R199, UR5 ;  /* 0x00000005c7c77c36 */ /* 0x000fe20008000000 */
[----:B0-----:R-:W-:Y:S01]  /*10f30*/  ISETP.LT.AND P4, PT, R198, UR6, !P0 ;  /* 0x00000006c6007c0c */ /* 0x001fe2000c781270 */
[----:B------:R-:W0:Y:S02]  /*10f40*/  LDCU UR6, c[0x0][0x39c] ;  /* 0x00007380ff0677ac */ /* 0x000e240008000800 */
[----:B------:R1:W-:Y:S01]  /*10f50*/  @P2 STG.E.U8 desc[UR14][R196.64], R200 ;  /* 0x000000c8c4002986 */ /* 0x0003e2000c10110e */
[----:B------:R-:W-:Y:S02]  /*10f60*/  IADD3 R198, P2, PT, R199, R3, RZ ;  /* 0x00000003c7c67210 */ /* 0x000fe40007f5e0ff */
[----:B------:R-:W-:Y:S01]  /*10f70*/  F2FP.SATFINITE.E4M3.F32.PACK_AB_MERGE_C R201, R139, R138, RZ ;  /* 0x0000008a8bc9723e */ /* 0x000fe200048070ff */
[C---:B-1----:R-:W-:Y:S02]  /*10f80*/  VIADD R196, R0.reuse, 0x7a ;  /* 0x0000007a00c47836 */ /* 0x042fe40000000000 */
[C---:B------:R-:W-:Y:S01]  /*10f90*/  VIADD R200, R199.reuse, UR5 ;  /* 0x00000005c7c87c36 */ /* 0x040fe20008000000 */
[----:B------:R-:W-:Y:S01]  /*10fa0*/  LEA.HI.X.SX32 R199, R199, R2, 0x1, P2 ;  /* 0x00000002c7c77211 */ /* 0x000fe200010f0eff */
[----:B------:R-:W-:Y:S01]  /*10fb0*/  VIADD R197, R0, 0x7b ;  /* 0x0000007b00c57836 */ /* 0x000fe20000000000 */
[----:B---3--:R-:W-:Y:S01]  /*10fc0*/  ISETP.LT.AND P2, PT, R196, UR4, !P0 ;  /* 0x00000004c4007c0c */ /* 0x008fe2000c741270 */
[----:B------:R-:W1:Y:S01]  /*10fd0*/  LDCU UR4, c[0x0][0x39c] ;  /* 0x00007380ff0477ac */ /* 0x000e620008000800 */
[----:B------:R-:W-:-:S02]  /*10fe0*/  PRMT R202, R201, 0x9910, RZ ;  /* 0x00009910c9ca7816 */ /* 0x000fc400000000ff */
[CC--:B------:R-:W-:Y:S01]  /*10ff0*/  IADD3 R196, P6, PT, R200.reuse, R3.reuse, RZ ;  /* 0x00000003c8c47210 */ /* 0x0c0fe20007fde0ff */
[----:B------:R3:W-:Y:S01]  /*11000*/  @P3 STG.E.U8 desc[UR14][R198.64], R201 ;  /* 0x000000c9c6003986 */ /* 0x0007e2000c10110e */
[----:B----4-:R-:W-:Y:S01]  /*11010*/  ISETP.LT.AND P3, PT, R197, UR7, !P0 ;  /* 0x00000007c5007c0c */ /* 0x010fe2000c761270 */
[----:B------:R-:W4:Y:S01]  /*11020*/  LDCU UR7, c[0x0][0x39c] ;  /* 0x00007380ff0777ac */ /* 0x000f220008000800 */
[C---:B------:R-:W-:Y:S02]  /*11030*/  LEA.HI.X.SX32 R197, R200.reuse, R2, 0x1, P6 ;  /* 0x00000002c8c57211 */ /* 0x040fe400030f0eff */
[----:B---3--:R-:W-:Y:S01]  /*11040*/  SHF.R.S32.HI R201, RZ, 0x8, R202 ;  /* 0x00000008ffc97819 */ /* 0x008fe200000114ca */
[----:B------:R-:W-:Y:S02]  /*11050*/  VIADD R199, R200, UR5 ;  /* 0x00000005c8c77c36 */ /* 0x000fe40008000000 */
[----:B------:R-:W-:Y:S02]  /*11060*/  VIADD R198, R0, 0x7c ;  /* 0x0000007c00c67836 */ /* 0x000fe40000000000 */
[----:B------:R3:W-:Y:S03]  /*11070*/  @P1 STG.E.U8 desc[UR14][R196.64], R201 ;  /* 0x000000c9c4001986 */ /* 0x0007e6000c10110e */
[----:B0-----:R-:W-:Y:S01]  /*11080*/  ISETP.LT.AND P1, PT, R198, UR6, !P0 ;  /* 0x00000006c6007c0c */ /* 0x001fe2000c721270 */
[----:B------:R-:W-:Y:S01]  /*11090*/  VIADD R200, R0, 0x7d ;  /* 0x0000007d00c87836 */ /* 0x000fe20000000000 */
[----:B------:R-:W-:Y:S01]  /*110a0*/  F2FP.SATFINITE.E4M3.F32.PACK_AB_MERGE_C R198, R137, R136, RZ ;  /* 0x0000008889c6723e */ /* 0x000fe200048070ff */
[----:B------:R-:W0:Y:S01]  /*110b0*/  LDCU UR6, c[0x0][0x39c] ;  /* 0x00007380ff0677ac */ /* 0x000e220008000800 */
[----:B---3--:R-:W-:-:S04]  /*110c0*/  IADD3 R196, P6, PT, R199, R3, RZ ;  /* 0x00000003c7c47210 */ /* 0x008fc80007fde0ff */
[C---:B------:R-:W-:Y:S01]  /*110d0*/  LEA.HI.X.SX32 R197, R199.reuse, R2, 0x1, P6 ;  /* 0x00000002c7c57211 */ /* 0x040fe200030f0eff */
[----:B------:R-:W-:Y:S01]  /*110e0*/  VIADD R199, R199, UR5 ;  /* 0x00000005c7c77c36 */ /* 0x000fe20008000000 */
[----:B------:R-:W-:-:S03]  /*110f0*/  PRMT R202, R198, 0x9910, RZ ;  /* 0x00009910c6ca7816 */ /* 0x000fc600000000ff */
[----:B------:R3:W-:Y:S01]  /*11100*/  @P5 STG.E.U8 desc[UR14][R196.64], R198 ;  /* 0x000000c6c4005986 */ /* 0x0007e2000c10110e */
[----:B-1----:R-:W-:Y:S01]  /*11110*/  ISETP.LT.AND P5, PT, R200, UR4, !P0 ;  /* 0x00000004c8007c0c */ /* 0x002fe2000c7a1270 */
[C---:B------:R-:W-:Y:S01]  /*11120*/  VIADD R200, R199.reuse, UR5 ;  /* 0x00000005c7c87c36 */ /* 0x040fe20008000000 */
[----:B------:R-:W-:Y:S01]  /*11130*/  SHF.R.S32.HI R202, RZ, 0x8, R202 ;  /* 0x00000008ffca7819 */ /* 0x000fe200000114ca */
[----:B------:R-:W1:Y:S01]  /*11140*/  LDCU UR4, c[0x0][0x39c] ;  /* 0x00007380ff0477ac */ /* 0x000e620008000800 */
[----:B---3--:R-:W-:-:S04]  /*11150*/  IADD3 R198, P6, PT, R199, R3, RZ ;  /* 0x00000003c7c67210 */ /* 0x008fc80007fde0ff */
[----:B------:R-:W-:-:S05]  /*11160*/  LEA.HI.X.SX32 R199, R199, R2, 0x1, P6 ;  /* 0x00000002c7c77211 */ /* 0x000fca00030f0eff */
[----:B------:R3:W-:Y:S02]  /*11170*/  @P4 STG.E.U8 desc[UR14][R198.64], R202 ;  /* 0x000000cac6004986 */ /* 0x0007e4000c10110e */
[----:B---3--:R-:W-:Y:S02]  /*11180*/  F2FP.SATFINITE.E4M3.F32.PACK_AB_MERGE_C R202, R133, R132, RZ ;  /* 0x0000008485ca723e */ /* 0x008fe400048070ff */
[----:B------:R-:W3:Y:S04]  /*11190*/  LDL.LU R132, [R1+0x3c8] ;  /* 0x0003c80001847983 */ /* 0x000ee80000300800 */
[----:B------:R-:W3:Y:S04]  /*111a0*/  LDL.LU R133, [R1+0x3cc] ;  /* 0x0003cc0001857983 */ /* 0x000ee80000300800 */
[----:B------:R-:W5:Y:S04]  /*111b0*/  LDL.LU R180, [R1+0x200] ;  /* 0x0002000001b47983 */ /* 0x000f680000300800 */
[----:B------:R-:W5:Y:S04]  /*111c0*/  LDL.LU R181, [R1+0x204] ;  /* 0x0002040001b57983 */ /* 0x000f680000300800 */
        /* <DEDUP_REMOVED lines=14> */
[----:B------:R-:W-:Y:S01]  /*112b0*/  VIADD R197, R0, 0x7e ;  /* 0x0000007e00c57836 */ /* 0x000fe20000000000 */
[----:B------:R-:W-:-:S02]  /*112c0*/  IADD3 R196, P6, PT, R200, R3, RZ ;  /* 0x00000003c8c47210 */ /* 0x000fc40007fde0ff */
[----:B------:R-:W-:Y:S01]  /*112d0*/  F2FP.SATFINITE.E4M3.F32.PACK_AB_MERGE_C R198, R135, R134, RZ ;  /* 0x0000008687c6723e */ /* 0x000fe200048070ff */
[----:B------:R-:W-:Y:S01]  /*112e0*/  VIADD R199, R200, UR5 ;  /* 0x00000005c8c77c36 */ /* 0x000fe20008000000 */
[----:B----4-:R-:W-:Y:S01]  /*112f0*/  ISETP.LT.AND P4, PT, R197, UR7, !P0 ;  /* 0x00000007c5007c0c */ /* 0x010fe2000c781270 */
[----:B------:R-:W-:Y:S01]  /*11300*/  VIADD R201, R0, 0x7f ;  /* 0x0000007f00c97836 */ /* 0x000fe20000000000 */
[-C--:B------:R-:W-:Y:S01]  /*11310*/  LEA.HI.X.SX32 R197, R200, R2.reuse, 0x1, P6 ;  /* 0x00000002c8c57211 */ /* 0x080fe200030f0eff */
[----:B------:R-:W4:Y:S01]  /*11320*/  LDCU UR7, c[0x0][0x39c] ;  /* 0x00007380ff0777ac */ /* 0x000f220008000800 */
[----:B------:R-:W-:Y:S01]  /*11330*/  PRMT R200, R198, 0x9910, RZ ;  /* 0x00009910c6c87816 */ /* 0x000fe200000000ff */
[----:B------:R-:W2:Y:S04]  /*11340*/  LDL.LU R164, [R1+0x248] ;  /* 0x0002480001a47983 */ /* 0x000ea80000300800 */
[----:B------:R1:W-:Y:S01]  /*11350*/  @P2 STG.E.U8 desc[UR14][R196.64], R198 ;  /* 0x000000c6c4002986 */ /* 0x0003e2000c10110e */
[----:B0-----:R-:W-:Y:S01]  /*11360*/  ISETP.LT.AND P6, PT, R201, UR6, !P0 ;  /* 0x00000006c9007c0c */ /* 0x001fe2000c7c1270 */
[----:B------:R-:W0:Y:S01]  /*11370*/  LDCU UR6, c[0x0][0x39c] ;  /* 0x00007380ff0677ac */ /* 0x000e220008000800 */
[----:B------:R-:W-:Y:S01]  /*11380*/  VIADD R201, R0, 0x80 ;  /* 0x0000008000c97836 */ /* 0x000fe20000000000 */
[----:B------:R-:W2:Y:S04]  /*11390*/  LDL.LU R165, [R1+0x24c] ;  /* 0x00024c0001a57983 */ /* 0x000ea80000300800 */
[----:B------:R-:W2:Y:S01]  /*113a0*/  LDL.LU R162, [R1+0x258] ;  /* 0x0002580001a27983 */ /* 0x000ea20000300800 */
[----:B-1----:R-:W-:Y:S01]  /*113b0*/  IMAD.MOV.U32 R197, RZ, RZ, R200 ;  /* 0x000000ffffc57224 */ /* 0x002fe200078e00c8 */
[C---:B------:R-:W-:Y:S01]  /*113c0*/  IADD3 R198, P2, PT, R199.reuse, R3, RZ ;  /* 0x00000003c7c67210 */ /* 0x040fe20007f5e0ff */
[C---:B------:R-:W-:Y:S01]  /*113d0*/  VIADD R200, R199.reuse, UR5 ;  /* 0x00000005c7c87c36 */ /* 0x040fe20008000000 */
[----:B------:R-:W2:Y:S02]  /*113e0*/  LDL.LU R163, [R1+0x25c] ;  /* 0x00025c0001a37983 */ /* 0x000ea40000300800 */
[----:B------:R-:W-:-:S02]  /*113f0*/  LEA.HI.X.SX32 R199, R199, R2, 0x1, P2 ;  /* 0x00000002c7c77211 */ /* 0x000fc400010f0eff */
[----:B------:R-:W-:Y:S01]  /*11400*/  SHF.R.S32.HI R197, RZ, 0x8, R197 ;  /* 0x00000008ffc57819 */ /* 0x000fe200000114c5 */
[----:B------:R-:W2:Y:S01]  /*11410*/  LDL.LU R160, [R1+0x268] ;  /* 0x0002680001a07983 */ /* 0x000ea20000300800 */
[----:B------:R-:W-:-:S03]  /*11420*/  IADD3 R196, P2, PT, R200, R3, RZ ;  /* 0x00000003c8c47210 */ /* 0x000fc60007f5e0ff */
[----:B------:R1:W-:Y:S04]  /*11430*/  @P3 STG.E.U8 desc[UR14][R198.64], R197 ;  /* 0x000000c5c6003986 */ /* 0x0003e8000c10110e */
[----:B------:R-:W2:Y:S04]  /*11440*/  LDL.LU R161, [R1+0x26c] ;  /* 0x00026c0001a17983 */ /* 0x000ea80000300800 */
[----:B------:R-:W2:Y:S01]  /*11450*/  LDL.LU R158, [R1+0x278] ;  /* 0x00027800019e7983 */ /* 0x000ea20000300800 */
[CC--:B-1----:R-:W-:Y:S01]  /*11460*/  LEA.HI.X.SX32 R197, R200.reuse, R2.reuse, 0x1, P2 ;  /* 0x00000002c8c57211 */ /* 0x0c2fe200010f0eff */
[----:B------:R-:W-:Y:S01]  /*11470*/  VIADD R199, R200, UR5 ;  /* 0x00000005c8c77c36 */ /* 0x000fe20008000000 */
[----:B------:R-:W-:Y:S01]  /*11480*/  ISETP.LT.AND P2, PT, R201, UR4, !P0 ;  /* 0x00000004c9007c0c */ /* 0x000fe2000c741270 */
[----:B------:R-:W1:Y:S01]  /*11490*/  LDCU UR4, c[0x0][0x39c] ;  /* 0x00007380ff0477ac */ /* 0x000e620008000800 */
[----:B------:R-:W-:Y:S01]  /*114a0*/  PRMT R201, R202, 0x9910, RZ ;  /* 0x00009910cac97816 */ /* 0x000fe200000000ff */
[----:B------:R0:W-:Y:S01]  /*114b0*/  @P1 STG.E.U8 desc[UR14][R196.64], R202 ;  /* 0x000000cac4001986 */ /* 0x0001e2000c10110e */
[C---:B------:R-:W-:Y:S01]  /*114c0*/  IADD3 R198, P1, PT, R199.reuse, R3, RZ ;  /* 0x00000003c7c67210 */ /* 0x040fe20007f3e0ff */
[C---:B------:R-:W-:Y:S01]  /*114d0*/  VIADD R200, R199.reuse, UR5 ;  /* 0x00000005c7c87c36 */ /* 0x040fe20008000000 */
[----:B------:R-:W-:Y:S01]  /*114e0*/  SHF.R.S32.HI R201, RZ, 0x8, R201 ;  /* 0x00000008ffc97819 */ /* 0x000fe200000114c9 */
[----:B------:R-:W2:Y:S01]  /*114f0*/  LDL.LU R159, [R1+0x27c] ;  /* 0x00027c00019f7983 */ /* 0x000ea20000300800 */
[----:B------:R-:W-:-:S03]  /*11500*/  LEA.HI.X.SX32 R199, R199, R2, 0x1, P1 ;  /* 0x00000002c7c77211 */ /* 0x000fc600008f0eff */
[----:B------:R-:W2:Y:S01]  /*11510*/  LDL.LU R156, [R1+0x288] ;  /* 0x00028800019c7983 */ /* 0x000ea20000300800 */
[C---:B0-----:R-:W-:Y:S02]  /*11520*/  VIADD R196, R0.reuse, 0x81 ;  /* 0x0000008100c47836 */ /* 0x041fe40000000000 */
[----:B------:R-:W-:Y:S01]  /*11530*/  VIADD R197, R0, 0x82 ;  /* 0x0000008200c57836 */ /* 0x000fe20000000000 */
[----:B------:R0:W-:Y:S02]  /*11540*/  @P5 STG.E.U8 desc[UR14][R198.64], R201 ;  /* 0x000000c9c6005986 */ /* 0x0001e4000c10110e */
[----:B------:R-:W-:Y:S01]  /*11550*/  ISETP.LT.AND P1, PT, R196, UR6, !P0 ;  /* 0x00000006c4007c0c */ /* 0x000fe2000c721270 */
[----:B------:R-:W3:Y:S01]  /*11560*/  LDCU UR6, c[0x0][0x39c] ;  /* 0x00007380ff0677ac */ /* 0x000ee20008000800 */
[C---:B------:R-:W-:Y:S01]  /*11570*/  IADD3 R196, P3, PT, R200.reuse, R3, RZ ;  /* 0x00000003c8c47210 */ /* 0x040fe20007f7e0ff */
[----:B------:R-:W2:Y:S01]  /*11580*/  LDL.LU R157, [R1+0x28c] ;  /* 0x00028c00019d7983 */ /* 0x000ea20000300800 */
[----:B----4-:R-:W-:Y:S01]  /*11590*/  ISETP.LT.AND P5, PT, R197, UR7, !P0 ;  /* 0x00000007c5007c0c */ /* 0x010fe2000c7a1270 */
[----:B------:R-:W4:Y:S01]  /*115a0*/  LDCU UR7, c[0x0][0x39c] ;  /* 0x00007380ff0777ac */ /* 0x000f220008000800 */
[----:B------:R-:W-:Y:S01]  /*115b0*/  LEA.HI.X.SX32 R197, R200, R2, 0x1, P3 ;  /* 0x00000002c8c57211 */ /* 0x000fe200018f0eff */
[----:B------:R-:W2:Y:S01]  /*115c0*/  LDL.LU R154, [R1+0x298] ;  /* 0x00029800019a7983 */ /* 0x000ea20000300800 */
[----:B0-----:R-:W-:-:S03]  /*115d0*/  VIADD R198, R0, 0x83 ;  /* 0x0000008300c67836 */ /* 0x001fc60000000000 */
[----:B------:R-:W2:Y:S01]  /*115e0*/  LDL.LU R155, [R1+0x29c] ;  /* 0x00029c00019b7983 */ /* 0x000ea20000300800 */
[----:B------:R-:W-:Y:S01]  /*115f0*/  VIADD R199, R200, UR5 ;  /* 0x00000005c8c77c36 */ /* 0x000fe20008000000 */
[----:B-1----:R-:W-:-:S03]  /*11600*/  ISETP.LT.AND P3, PT, R198, UR4, !P0 ;  /* 0x00000004c6007c0c */ /* 0x002fc6000c761270 */
[----:B------:R-:W-:Y:S01]  /*11610*/  VIADD R200, R199, UR5 ;  /* 0x00000005c7c87c36 */ /* 0x000fe20008000000 */
[----:B------:R-:W0:Y:S01]  /*11620*/  LDCU UR4, c[0x0][0x39c] ;  /* 0x00007380ff0477ac */ /* 0x000e220008000800 */
        /* <DEDUP_REMOVED lines=20> */
[----:B---3--:R-:W-:-:S03]  /*11770*/  F2FP.SATFINITE.E4M3.F32.PACK_AB_MERGE_C R201, R133, R132, RZ ;  /* 0x0000008485c9723e */ /* 0x008fc600048070ff */
[----:B------:R-:W3:Y:S04]  /*11780*/  LDL.LU R132, [R1+0x2f0] ;  /* 0x0002f00001847983 */ /* 0x000ee80000300800 */
[----:B------:R1:W-:Y:S01]  /*11790*/  @P4 STG.E.U8 desc[UR14][R196.64], R201 ;  /* 0x000000c9c4004986 */ /* 0x0003e2000c10110e */
[----:B------:R-:W-:Y:S02]  /*117a0*/  IADD3 R198, P4, PT, R199, R3, RZ ;  /* 0x00000003c7c67210 */ /* 0x000fe40007f9e0ff */
[----:B------:R-:W-:Y:S01]  /*117b0*/  PRMT R203, R201, 0x9910, RZ ;  /* 0x00009910c9cb7816 */ /* 0x000fe200000000ff */
[----:B------:R-:W3:Y:S01]  /*117c0*/  LDL.LU R133, [R1+0x2f4] ;  /* 0x0002f40001857983 */ /* 0x000ee20000300800 */
[----:B------:R-:W-:Y:S02]  /*117d0*/  LEA.HI.X.SX32 R199, R199, R2, 0x1, P4 ;  /* 0x00000002c7c77211 */ /* 0x000fe400020f0eff */
[----:B------:R-:W-:-:S02]  /*117e0*/  SHF.R.S32.HI R203, RZ, 0x8, R203 ;  /* 0x00000008ffcb7819 */ /* 0x000fc400000114cb */
[C---:B-1----:R-:W-:Y:S02]  /*117f0*/  IADD3 R196, P4, PT, R200.reuse, R3, RZ ;  /* 0x00000003c8c47210 */ /* 0x042fe40007f9e0ff */
[----:B-----5:R-:W-:Y:S02]  /*11800*/  F2FP.SATFINITE.E4M3.F32.PACK_AB_MERGE_C R202, R181, R180, RZ ;  /* 0x000000b4b5ca723e */ /* 0x020fe400048070ff */
[C---:B------:R-:W-:Y:S01]  /*11810*/  LEA.HI.X.SX32 R197, R200.reuse, R2, 0x1, P4 ;  /* 0x00000002c8c57211 */ /* 0x040fe200020f0eff */
[----:B------:R1:W-:Y:S04]  /*11820*/  @P6 STG.E.U8 desc[UR14][R198.64], R203 ;  /* 0x000000cbc6006986 */ /* 0x0003e8000c10110e */
[----:B------:R5:W-:Y:S01]  /*11830*/  @P2 STG.E.U8 desc[UR14][R196.64], R202 ;  /* 0x000000cac4002986 */ /* 0x000be2000c10110e */
[----:B-1----:R-:W-:Y:S01]  /*11840*/  VIADD R198, R200, UR5 ;  /* 0x00000005c8c67c36 */ /* 0x002fe20008000000 */
[----:B------:R-:W-:Y:S01]  /*11850*/  PRMT R200, R202, 0x9910, RZ ;  /* 0x00009910cac87816 */ /* 0x000fe200000000ff */
[----:B------:R-:W-:-:S02]  /*11860*/  VIADD R199, R0, 0x86 ;  /* 0x0000008600c77836 */ /* 0x000fc40000000000 */
[----:B-----5:R-:W-:Y:S01]  /*11870*/  VIADD R197, R0, 0x85 ;  /* 0x0000008500c57836 */ /* 0x020fe20000000000 */
[----:B------:R-:W-:Y:S02]  /*11880*/  IADD3 R196, P2, PT, R198, R3, RZ ;  /* 0x00000003c6c47210 */ /* 0x000fe40007f5e0ff */
[----:B------:R-:W-:Y:S02]  /*11890*/  SHF.R.S32.HI R200, RZ, 0x8, R200 ;  /* 0x00000008ffc87819 */ /* 0x000fe400000114c8 */
[----:B------:R-:W-:Y:S01]  /*118a0*/  ISETP.LT.AND P6, PT, R197, UR6, !P0 ;  /* 0x00000006c5007c0c */ /* 0x000fe2000c7c1270 */
[----:B------:R-:W-:Y:S01]  /*118b0*/  VIADD R201, R0, 0x84 ;  /* 0x0000008400c97836 */ /* 0x000fe20000000000 */
[C---:B------:R-:W-:Y:S01]  /*118c0*/  LEA.HI.X.SX32 R197, R198.reuse, R2, 0x1, P2 ;  /* 0x00000002c6c57211 */ /* 0x040fe200010f0eff */
[----:B------:R-:W1:Y:S01]  /*118d0*/  LDCU UR6, c[0x0][0x39c] ;  /* 0x00007380ff0677ac */ /* 0x000e620008000800 */
[----:B----4-:R-:W-:Y:S01]  /*118e0*/  ISETP.LT.AND P2, PT, R199, UR7, !P0 ;  /* 0x00000007c7007c0c */ /* 0x010fe2000c741270 */
[----:B------:R-:W-:-:S02]  /*118f0*/  VIADD R199, R198, UR5 ;  /* 0x00000005c6c77c36 */ /* 0x000fc40008000000 */
[----:B------:R4:W-:Y:S01]  /*11900*/  @P1 STG.E.U8 desc[UR14][R196.64], R200 ;  /* 0x000000c8c4001986 */ /* 0x0009e2000c10110e */
[----:B0-----:R-:W-:Y:S01]  /*11910*/  ISETP.LT.AND P4, PT, R201, UR4, !P0 ;  /* 0x00000004c9007c0c */ /* 0x001fe2000c781270 */
[----:B------:R-:W0:Y:S01]  /*11920*/  LDCU UR4, c[0x0][0x39c] ;  /* 0x00007380ff0477ac */ /* 0x000e220008000800 */
[----:B------:R-:W-:Y:S02]  /*11930*/  IADD3 R198, P1, PT, R199, R3, RZ ;  /* 0x00000003c7c67210 */ /* 0x000fe40007f3e0ff */
[----:B--2---:R-:W-:Y:S01]  /*11940*/  F2FP.SATFINITE.E4M3.F32.PACK_AB_MERGE_C R202, R179, R178, RZ ;  /* 0x000000b2b3ca723e */ /* 0x004fe200048070ff */
[----:B------:R-:W2:Y:S01]  /*11950*/  LDCU UR7, c[0x0][0x39c] ;  /* 0x00007380ff0777ac */ /* 0x000ea20008000800 */
[C---:B----4-:R-:W-:Y:S01]  /*11960*/  VIADD R200, R199.reuse, UR5 ;  /* 0x00000005c7c87c36 */ /* 0x050fe20008000000 */
[----:B------:R-:W-:Y:S02]  /*11970*/  LEA.HI.X.SX32 R199, R199, R2, 0x1, P1 ;  /* 0x00000002c7c77211 */ /* 0x000fe400008f0eff */
[----:B------:R-:W-:-:S02]  /*11980*/  PRMT R203, R202, 0x9910, RZ ;  /* 0x00009910cacb7816 */ /* 0x000fc400000000ff */
[CC--:B------:R-:W-:Y:S01]  /*11990*/  IADD3 R196, P1, PT, R200.reuse, R3.reuse, RZ ;  /* 0x00000003c8c47210 */ /* 0x0c0fe20007f3e0ff */
[----:B------:R4:W-:Y:S03]  /*119a0*/  @P5 STG.E.U8 desc[UR14][R198.64], R202 ;  /* 0x000000cac6005986 */ /* 0x0009e6000c10110e */
[----:B------:R-:W-:Y:S01]  /*119b0*/  LEA.HI.X.SX32 R197, R200, R2, 0x1, P1 ;  /* 0x00000002c8c57211 */ /* 0x000fe200008f0eff */
[----:B------:R-:W-:Y:S01]  /*119c0*/  VIADD R201, R0, 0x87 ;  /* 0x0000008700c97836 */ /* 0x000fe20000000000 */
[----:B----4-:R-:W-:Y:S01]  /*119d0*/  SHF.R.S32.HI R202, RZ, 0x8, R203 ;  /* 0x00000008ffca7819 */ /* 0x010fe200000114cb */
[----:B------:R-:W-:Y:S02]  /*119e0*/  VIADD R199, R200, UR5 ;  /* 0x00000005c8c77c36 */ /* 0x000fe40008000000 */
[----:B------:R-:W-:Y:S02]  /*119f0*/  VIADD R198, R0, 0x88 ;  /* 0x0000008800c67836 */ /* 0x000fe40000000000 */
[----:B------:R4:W-:Y:S01]  /*11a00*/  @P3 STG.E.U8 desc[UR14][R196.64], R202 ;  /* 0x000000cac4003986 */ /* 0x0009e2000c10110e */
[----:B0-----:R-:W-:Y:S01]  /*11a10*/  ISETP.LT.AND P1, PT, R201, UR4, !P0 ;  /* 0x00000004c9007c0c */ /* 0x001fe2000c721270 */
[----:B------:R-:W0:Y:S01]  /*11a20*/  LDCU UR4, c[0x0][0x39c] ;  /* 0x00007380ff0477ac */ /* 0x000e220008000800 */
[----:B-1----:R-:W-:Y:S01]  /*11a30*/  ISETP.LT.AND P5, PT, R198, UR6, !P0 ;  /* 0x00000006c6007c0c */ /* 0x002fe2000c7a1270 */
[----:B------:R-:W-:Y:S01]  /*11a40*/  VIADD R198, R0, 0x89 ;  /* 0x0000008900c67836 */ /* 0x000fe20000000000 */
[----:B------:R-:W-:Y:S01]  /*11a50*/  F2FP.SATFINITE.E4M3.F32.PACK_AB_MERGE_C R200, R177, R176, RZ ;  /* 0x000000b0b1c8723e */ /* 0x000fe200048070ff */
[----:B------:R-:W1:Y:S01]  /*11a60*/  LDCU UR6, c[0x0][0x39c] ;  /* 0x00007380ff0677ac */ /* 0x000e620008000800 */
[----:B----4-:R-:W-:-:S04]  /*11a70*/  IADD3 R196, P3, PT, R199, R3, RZ ;  /* 0x00000003c7c47210 */ /* 0x010fc80007f7e0ff */
[C---:B------:R-:W-:Y:S01]  /*11a80*/  LEA.HI.X.SX32 R197, R199.reuse, R2, 0x1, P3 ;  /* 0x00000002c7c57211 */ /* 0x040fe200018f0eff */
[----:B------:R-:W-:Y:S01]  /*11a90*/  VIADD R199, R199, UR5 ;  /* 0x00000005c7c77c36 */ /* 0x000fe20008000000 */
[----:B--2---:R-:W-:Y:S02]  /*11aa0*/  ISETP.LT.AND P3, PT, R198, UR7, !P0 ;  /* 0x00000007c6007c0c */ /* 0x004fe4000c761270 */
[----:B------:R-:W-:Y:S01]  /*11ab0*/  F2FP.SATFINITE.E4M3.F32.PACK_AB_MERGE_C R202, R175, R174, RZ ;  /* 0x000000aeafca723e */ /* 0x000fe200048070ff */
[----:B------:R2:W-:Y:S01]  /*11ac0*/  @P4 STG.E.U8 desc[UR14][R196.64], R200 ;  /* 0x000000c8c4004986 */ /* 0x0005e2000c10110e */
[----:B------:R-:W-:Y:S01]  /*11ad0*/  PRMT R203, R200, 0x9910, RZ ;  /* 0x00009910c8cb7816 */ /* 0x000fe200000000ff */
[----:B------:R-:W-:Y:S01]  /*11ae0*/  VIADD R201, R0, 0x8a ;  /* 0x0000008a00c97836 */ /* 0x000fe20000000000 */
[C---:B------:R-:W-:Y:S01]  /*11af0*/  IADD3 R198, P4, PT, R199.reuse, R3, RZ ;  /* 0x00000003c7c67210 */ /* 0x040fe20007f9e0ff */
[----:B------:R-:W4:Y:S01]  /*11b00*/  LDCU UR7, c[0x0][0x39c] ;  /* 0x00007380ff0777ac */ /* 0x000f220008000800 */
[----:B------:R-:W-:Y:S01]  /*11b10*/  SHF.R.S32.HI R203, RZ, 0x8, R203 ;  /* 0x00000008ffcb7819 */ /* 0x000fe200000114cb */
[C---:B--2---:R-:W-:Y:S01]  /*11b20*/  VIADD R200, R199.reuse, UR5 ;  /* 0x00000005c7c87c36 */ /* 0x044fe20008000000 */
[----:B------:R-:W-:-:S04]  /*11b30*/  LEA.HI.X.SX32 R199, R199, R2, 0x1, P4 ;  /* 0x00000002c7c77211 */ /* 0x000fc800020f0eff */
[C---:B------:R-:W-:Y:S01]  /*11b40*/  IADD3 R196, P4, PT, R200.reuse, R3, RZ ;  /* 0x00000003c8c47210 */ /* 0x040fe20007f9e0ff */
[----:B------:R2:W-:Y:S03]  /*11b50*/  @P6 STG.E.U8 desc[UR14][R198.64], R203 ;  /* 0x000000cbc6006986 */ /* 0x0005e6000c10110e */
[----:B------:R-:W-:Y:S02]  /*11b60*/  LEA.HI.X.SX32 R197, R200, R2, 0x1, P4 ;  /* 0x00000002c8c57211 */ /* 0x000fe400020f0eff */
[----:B0-----:R-:W-:Y:S01]  /*11b70*/  ISETP.LT.AND P4, PT, R201, UR4, !P0 ;  /* 0x00000004c9007c0c */ /* 0x001fe2000c781270 */
[----:B------:R-:W0:Y:S01]  /*11b80*/  LDCU UR4, c[0x0][0x39c] ;  /* 0x00007380ff0477ac */ /* 0x000e220008000800 */
[----:B--2---:R-:W-:Y:S01]  /*11b90*/  PRMT R198, R202, 0x9910, RZ ;  /* 0x00009910cac67816 */ /* 0x004fe200000000ff */
[----:B------:R-:W-:Y:S01]  /*11ba0*/  VIADD R199, R200, UR5 ;  /* 0x00000005c8c77c36 */ /* 0x000fe20008000000 */
[----:B------:R2:W-:Y:S03]  /*11bb0*/  @P2 STG.E.U8 desc[UR14][R196.64], R202 ;  /* 0x000000cac4002986 */ /* 0x0005e6000c10110e */
[----:B------:R-:W-:-:S02]  /*11bc0*/  IMAD.MOV.U32 R200, RZ, RZ, R198 ;  /* 0x000000ffffc87224 */ /* 0x000fc400078e00c6 */
[----:B------:R-:W-:-:S03]  /*11bd0*/  VIADD R198, R0, 0x8b ;  /* 0x0000008b00c67836 */ /* 0x000fc60000000000 */
[----:B------:R-:W-:Y:S02]  /*11be0*/  SHF.R.S32.HI R200, RZ, 0x8, R200 ;  /* 0x00000008ffc87819 */ /* 0x000fe400000114c8 */
[----:B--2---:R-:W-:-:S04]  /*11bf0*/  IADD3 R196, P2, PT, R199, R3, RZ ;  /* 0x00000003c7c47210 */ /* 0x004fc80007f5e0ff */
[C---:B------:R-:W-:Y:S01]  /*11c00*/  LEA.HI.X.SX32 R197, R199.reuse, R2, 0x1, P2 ;  /* 0x00000002c7c57211 */ /* 0x040fe200010f0eff */
[----:B------:R-:W-:Y:S01]  /*11c10*/  VIADD R199, R199, UR5 ;  /* 0x00000005c7c77c36 */ /* 0x000fe20008000000 */
[----:B-1----:R-:W-:Y:S01]  /*11c20*/  ISETP.LT.AND P2, PT, R198, UR6, !P0 ;  /* 0x00000006c6007c0c */ /* 0x002fe2000c741270 */
[----:B------:R-:W1:Y:S02]  /*11c30*/  LDCU UR6, c[0x0][0x39c] ;  /* 0x00007380ff0677ac */ /* 0x000e640008000800 */
[----:B------:R2:W-:Y:S01]  /*11c40*/  @P1 STG.E.U8 desc[UR14][R196.64], R200 ;  /* 0x000000c8c4001986 */ /* 0x0005e2000c10110e */
[----:B------:R-:W-:Y:S02]  /*11c50*/  IADD3 R198, P1, PT, R199, R3, RZ ;  /* 0x00000003c7c67210 */ /* 0x000fe40007f3e0ff */
[----:B------:R-:W-:Y:S01]  /*11c60*/  F2FP.SATFINITE.E4M3.F32.PACK_AB_MERGE_C R201, R173, R172, RZ ;  /* 0x000000acadc9723e */ /* 0x000fe200048070ff */
[C---:B--2---:R-:W-:Y:S02]  /*11c70*/  VIADD R196, R0.reuse, 0x8c ;  /* 0x0000008c00c47836 */ /* 0x044fe40000000000 */
        /* <DEDUP_REMOVED lines=8> */
[----:B----4-:R-:W-:Y:S01]  /*11d00*/  ISETP.LT.AND P5, PT, R197, UR7, !P0 ;  /* 0x00000007c5007c0c */ /* 0x010fe2000c7a1270 */
[----:B------:R-:W4:Y:S01]  /*11d10*/  LDCU UR7, c[0x0][0x39c] ;  /* 0x00007380ff0777ac */ /* 0x000f220008000800 */
[C---:B------:R-:W-:Y:S02]  /*11d20*/  LEA.HI.X.SX32 R197, R200.reuse, R2, 0x1, P6 ;  /* 0x00000002c8c57211 */ /* 0x040fe400030f0eff */
[----:B--2---:R-:W-:Y:S01]  /*11d30*/  SHF.R.S32.HI R201, RZ, 0x8, R202 ;  /* 0x00000008ffc97819 */ /* 0x004fe200000114ca */
[----:B------:R-:W-:Y:S02]  /*11d40*/  VIADD R199, R200, UR5 ;  /* 0x00000005c8c77c36 */ /* 0x000fe40008000000 */
[----:B------:R-:W-:Y:S02]  /*11d50*/  VIADD R198, R0, 0x8e ;  /* 0x0000008e00c67836 */ /* 0x000fe40000000000 */
[----:B------:R2:W-:Y:S03]  /*11d60*/  @P3 STG.E.U8 desc[UR14][R196.64], R201 ;  /* 0x000000c9c4003986 */ /* 0x0005e6000c10110e */
[----:B-1----:R-:W-:Y:S01]  /*11d70*/  ISETP.LT.AND P3, PT, R198, UR6, !P0 ;  /* 0x00000006c6007c0c */ /* 0x002fe2000c761270 */
[----:B------:R-:W-:Y:S01]  /*11d80*/  VIADD R200, R0, 0x8f ;  /* 0x0000008f00c87836 */ /* 0x000fe20000000000 */
[----:B------:R-:W-:Y:S01]  /*11d90*/  F2FP.SATFINITE.E4M3.F32.PACK_AB_MERGE_C R198, R171, R170, RZ ;  /* 0x000000aaabc6723e */ /* 0x000fe200048070ff */
[----:B------:R-:W1:Y:S01]  /*11da0*/  LDCU UR6, c[0x0][0x39c] ;  /* 0x00007380ff0677ac */ /* 0x000e620008000800 */
[----:B--2---:R-:W-:-:S04]  /*11db0*/  IADD3 R196, P6, PT, R199, R3, RZ ;  /* 0x00000003c7c47210 */ /* 0x004fc80007fde0ff */
[C---:B------:R-:W-:Y:S01]  /*11dc0*/  LEA.HI.X.SX32 R197, R199.reuse, R2, 0x1, P6 ;  /* 0x00000002c7c57211 */ /* 0x040fe200030f0eff */
[----:B------:R-:W-:Y:S01]  /*11dd0*/  VIADD R199, R199, UR5 ;  /* 0x00000005c7c77c36 */ /* 0x000fe20008000000 */
[----:B------:R-:W-:-:S03]  /*11de0*/  PRMT R202, R198, 0x9910, RZ ;  /* 0x00009910c6ca7816 */ /* 0x000fc600000000ff */
[----:B------:R2:W-:Y:S01]  /*11df0*/  @P4 STG.E.U8 desc[UR14][R196.64], R198 ;  /* 0x000000c6c4004986 */ /* 0x0005e2000c10110e */
[----:B0-----:R-:W-:Y:S01]  /*11e00*/  ISETP.LT.AND P4, PT, R200, UR4, !P0 ;  /* 0x00000004c8007c0c */ /* 0x001fe2000c781270 */
[C---:B------:R-:W-:Y:S01]  /*11e10*/  VIADD R200, R199.reuse, UR5 ;  /* 0x00000005c7c87c36 */ /* 0x040fe20008000000 */
[----:B------:R-:W-:Y:S01]  /*11e20*/  SHF.R.S32.HI R202, RZ, 0x8, R202 ;  /* 0x00000008ffca7819 */ /* 0x000fe200000114ca */
[----:B------:R-:W0:Y:S01]  /*11e30*/  LDCU UR4, c[0x0][0x39c] ;  /* 0x00007380ff0477ac */ /* 0x000e220008000800 */
[----:B--2---:R-:W-:-:S04]  /*11e40*/  IADD3 R198, P6, PT, R199, R3, RZ ;  /* 0x00000003c7c67210 */ /* 0x004fc80007fde0ff */
[----:B------:R-:W-:-:S05]  /*11e50*/  LEA.HI.X.SX32 R199, R199, R2, 0x1, P6 ;  /* 0x00000002c7c77211 */ /* 0x000fca00030f0eff */
[----:B------:R2:W-:Y:S02]  /*11e60*/  @P2 STG.E.U8 desc[UR14][R198.64], R202 ;  /* 0x000000cac6002986 */ /* 0x0005e4000c10110e */
[----:B--2---:R-:W-:Y:S02]  /*11e70*/  F2FP.SATFINITE.E4M3.F32.PACK_AB_MERGE_C R202, R167, R166, RZ ;  /* 0x000000a6a7ca723e */ /* 0x004fe400048070ff */
        /* <DEDUP_REMOVED lines=8> */
[----:B------:R-:W-:Y:S01]  /*11f00*/  LEA.HI.X.SX32 R197, R200, R2, 0x1, P6 ;  /* 0x00000002c8c57211 */ /* 0x000fe200030f0eff */
[----:B------:R-:W4:Y:S01]  /*11f10*/  LDCU UR7, c[0x0][0x39c] ;  /* 0x00007380ff0777ac */ /* 0x000f220008000800 */
[----:B------:R-:W-:-:S03]  /*11f20*/  PRMT R200, R198, 0x9910, RZ ;  /* 0x00009910c6c87816 */ /* 0x000fc600000000ff */
[----:B------:R5:W-:Y:S01]  /*11f30*/  @P1 STG.E.U8 desc[UR14][R196.64], R198 ;  /* 0x000000c6c4001986 */ /* 0x000be2000c10110e */
[----:B-1----:R-:W-:Y:S01]  /*11f40*/  ISETP.LT.AND P6, PT, R201, UR6, !P0 ;  /* 0x00000006c9007c0c */ /* 0x002fe2000c7c1270 */
[----:B------:R-:W1:Y:S01]  /*11f50*/  LDCU UR6, c[0x0][0x39c] ;  /* 0x00007380ff0677ac */ /* 0x000e620008000800 */
[----:B-----5:R-:W-:Y:S01]  /*11f60*/  IMAD.MOV.U32 R197, RZ, RZ, R200 ;  /* 0x000000ffffc57224 */ /* 0x020fe200078e00c8 */
[C---:B------:R-:W-:Y:S01]  /*11f70*/  IADD3 R198, P1, PT, R199.reuse, R3, RZ ;  /* 0x00000003c7c67210 */ /* 0x040fe20007f3e0ff */
[----:B------:R-:W-:-:S03]  /*11f80*/  VIADD R200, R199, UR5 ;  /* 0x00000005c7c87c36 */ /* 0x000fc60008000000 */
[-C--:B------:R-:W-:Y:S02]  /*11f90*/  LEA.HI.X.SX32 R199, R199, R2.reuse, 0x1, P1 ;  /* 0x00000002c7c77211 */ /* 0x080fe400008f0eff */
[----:B------:R-:W-:Y:S02]  /*11fa0*/  SHF.R.S32.HI R197, RZ, 0x8, R197 ;  /* 0x00000008ffc57819 */ /* 0x000fe400000114c5 */
[----:B------:R-:W-:Y:S01]  /*11fb0*/  IADD3 R196, P1, PT, R200, R3, RZ ;  /* 0x00000003c8c47210 */ /* 0x000fe20007f3e0ff */
[----:B------:R-:W-:Y:S02]  /*11fc0*/  VIADD R201, R0, 0x92 ;  /* 0x0000009200c97836 */ /* 0x000fe40000000000 */
[----:B------:R5:W-:Y:S02]  /*11fd0*/  @P5 STG.E.U8 desc[UR14][R198.64], R197 ;  /* 0x000000c5c6005986 */ /* 0x000be4000c10110e */
[C---:B-----5:R-:W-:Y:S01]  /*11fe0*/  LEA.HI.X.SX32 R197, R200.reuse, R2, 0x1, P1 ;  /* 0x00000002c8c57211 */ /* 0x060fe200008f0eff */
[----:B------:R-:W-:Y:S01]  /*11ff0*/  VIADD R199, R200, UR5 ;  /* 0x00000005c8c77c36 */ /* 0x000fe20008000000 */
[----:B------:R-:W-:-:S02]  /*12000*/  PRMT R198, R202, 0x9910, RZ ;  /* 0x00009910cac67816 */ /* 0x000fc400000000ff */
[----:B0-----:R-:W-:Y:S01]  /*12010*/  ISETP.LT.AND P1, PT, R201, UR4, !P0 ;  /* 0x00000004c9007c0c */ /* 0x001fe2000c721270 */
[----:B------:R-:W0:Y:S01]  /*12020*/  LDCU UR4, c[0x0][0x39c] ;  /* 0x00007380ff0477ac */ /* 0x000e220008000800 */
[----:B------:R5:W-:Y:S01]  /*12030*/  @P3 STG.E.U8 desc[UR14][R196.64], R202 ;  /* 0x000000cac4003986 */ /* 0x000be2000c10110e */
[----:B------:R-:W-:Y:S02]  /*12040*/  IMAD.MOV.U32 R200, RZ, RZ, R198 ;  /* 0x000000ffffc87224 */ /* 0x000fe400078e00c6 */
[----:B------:R-:W-:-:S03]  /*12050*/  VIADD R198, R0, 0x93 ;  /* 0x0000009300c67836 */ /* 0x000fc60000000000 */
[----:B------:R-:W-:Y:S02]  /*12060*/  SHF.R.S32.HI R200, RZ, 0x8, R200 ;  /* 0x00000008ffc87819 */ /* 0x000fe400000114c8 */
[----:B-----5:R-:W-:Y:S02]  /*12070*/  IADD3 R196, P3, PT, R199, R3, RZ ;  /* 0x00000003c7c47210 */ /* 0x020fe40007f7e0ff */
[----:B------:R-:W-:Y:S02]  /*12080*/  F2FP.SATFINITE.E4M3.F32.PACK_AB_MERGE_C R202, R165, R164, RZ ;  /* 0x000000a4a5ca723e */ /* 0x000fe400048070ff */
[----:B------:R-:W5:Y:S01]  /*12090*/  LDL.LU R164, [R1+0x250] ;  /* 0x0002500001a47983 */ /* 0x000f620000300800 */
[----:B------:R-:W-:-:S03]  /*120a0*/  LEA.HI.X.SX32 R197, R199, R2, 0x1, P3 ;  /* 0x00000002c7c57211 */ /* 0x000fc600018f0eff */
[----:B------:R-:W5:Y:S01]  /*120b0*/  LDL.LU R165, [R1+0x254] ;  /* 0x0002540001a57983 */ /* 0x000f620000300800 */
[----:B------:R-:W-:Y:S01]  /*120c0*/  VIADD R199, R199, UR5 ;  /* 0x00000005c7c77c36 */ /* 0x000fe20008000000 */
[----:B-1----:R-:W-:Y:S02]  /*120d0*/  ISETP.LT.AND P3, PT, R198, UR6, !P0 ;  /* 0x00000006c6007c0c */ /* 0x002fe4000c761270 */
[----:B------:R1:W-:Y:S01]  /*120e0*/  @P4 STG.E.U8 desc[UR14][R196.64], R200 ;  /* 0x000000c8c4004986 */ /* 0x0003e2000c10110e */
[C---:B------:R-:W-:Y:S01]  /*120f0*/  VIADD R198, R0.reuse, 0x95 ;  /* 0x0000009500c67836 */ /* 0x040fe20000000000 */
[----:B------:R-:W0:Y:S01]  /*12100*/  LDCU UR6, c[0x0][0x39c] ;  /* 0x00007380ff0677ac */ /* 0x000e220008000800 */
[----:B-1----:R-:W-:Y:S01]  /*12110*/  VIADD R197, R0, 0x94 ;  /* 0x0000009400c57836 */ /* 0x002fe20000000000 */
[----:B------:R-:W-:-:S04]  /*12120*/  IADD3 R196, P5, PT, R199, R3, RZ ;  /* 0x00000003c7c47210 */ /* 0x000fc80007fbe0ff */
[----:B----4-:R-:W-:Y:S01]  /*12130*/  ISETP.LT.AND P4, PT, R197, UR7, !P0 ;  /* 0x00000007c5007c0c */ /* 0x010fe2000c781270 */
[----:B------:R-:W-:Y:S01]  /*12140*/  VIADD R201, R0, 0x96 ;  /* 0x0000009600c97836 */ /* 0x000fe20000000000 */
[C---:B------:R-:W-:Y:S01]  /*12150*/  LEA.HI.X.SX32 R197, R199.reuse, R2, 0x1, P5 ;  /* 0x00000002c7c57211 */ /* 0x040fe200028f0eff */
[----:B------:R-:W1:Y:S01]  /*12160*/  LDCU UR7, c[0x0][0x39c] ;  /* 0x00007380ff0777ac */ /* 0x000e620008000800 */
[----:B0-----:R-:W-:Y:S01]  /*12170*/  ISETP.LT.AND P5, PT, R198, UR4, !P0 ;  /* 0x00000004c6007c0c */ /* 0x001fe2000c7a1270 */
[----:B------:R-:W-:Y:S01]  /*12180*/  VIADD R199, R199, UR5 ;  /* 0x00000005c7c77c36 */ /* 0x000fe20008000000 */
[----:B------:R-:W0:Y:S01]  /*12190*/  LDCU UR4, c[0x0][0x39c] ;  /* 0x00007380ff0477ac */ /* 0x000e220008000800 */
[----:B--2---:R-:W-:-:S04]  /*121a0*/  F2FP.SATFINITE.E4M3.F32.PACK_AB_MERGE_C R198, R167, R166, RZ ;  /* 0x000000a6a7c6723e */ /* 0x004fc800048070ff */
[----:B------:R-:W-:Y:S01]  /*121b0*/  PRMT R200, R198, 0x9910, RZ ;  /* 0x00009910c6c87816 */ /* 0x000fe200000000ff */
[----:B------:R2:W-:Y:S04]  /*121c0*/  @P2 STG.E.U8 desc[UR14][R196.64], R198 ;  /* 0x000000c6c4002986 */ /* 0x0005e8000c10110e */
[----:B--2---:R-:W-:Y:S01]  /*121d0*/  IMAD.MOV.U32 R197, RZ, RZ, R200 ;  /* 0x000000ffffc57224 */ /* 0x004fe200078e00c8 */
[C---:B------:R-:W-:Y:S01]  /*121e0*/  IADD3 R198, P2, PT, R199.reuse, R3, RZ ;  /* 0x00000003c7c67210 */ /* 0x040fe20007f5e0ff */
[----:B------:R-:W-:-:S03]  /*121f0*/  VIADD R200, R199, UR5 ;  /* 0x00000005c7c87c36 */ /* 0x000fc60008000000 */
[----:B------:R-:W-:Y:S02]  /*12200*/  LEA.HI.X.SX32 R199, R199, R2, 0x1, P2 ;  /* 0x00000002c7c77211 */ /* 0x000fe400010f0eff */
[----:B------:R-:W-:Y:S02]  /*12210*/  SHF.R.S32.HI R197, RZ, 0x8, R197 ;  /* 0x00000008ffc57819 */ /* 0x000fe400000114c5 */
[----:B------:R-:W-:-:S03]  /*12220*/  IADD3 R196, P2, PT, R200, R3, RZ ;  /* 0x00000003c8c47210 */ /* 0x000fc60007f5e0ff */
[----:B------:R2:W-:Y:S02]  /*12230*/  @P6 STG.E.U8 desc[UR14][R198.64], R197 ;  /* 0x000000c5c6006986 */ /* 0x0005e4000c10110e */
[----:B--2---:R-:W-:Y:S02]  /*12240*/  LEA.HI.X.SX32 R197, R200, R2, 0x1, P2 ;  /* 0x00000002c8c57211 */ /* 0x004fe400010f0eff */
[----:B------:R-:W-:-:S03]  /*12250*/  PRMT R198, R202, 0x9910, RZ ;  /* 0x00009910cac67816 */ /* 0x000fc600000000ff */
[----:B------:R2:W-:Y:S02]  /*12260*/  @P1 STG.E.U8 desc[UR14][R196.64], R202 ;  /* 0x000000cac4001986 */ /* 0x0005e4000c10110e */
[----:B--2---:R-:W-:Y:S02]  /*12270*/  F2FP.SATFINITE.E4M3.F32.PACK_AB_MERGE_C R202, R163, R162, RZ ;  /* 0x000000a2a3ca723e */ /* 0x004fe400048070ff */
[----:B------:R-:W2:Y:S04]  /*12280*/  LDL.LU R162, [R1+0x260] ;  /* 0x0002600001a27983 */ /* 0x000ea80000300800 */
[----:B------:R-:W2:Y:S01]  /*12290*/  LDL.LU R163, [R1+0x264] ;  /* 0x0002640001a37983 */ /* 0x000ea20000300800 */
[----:B------:R-:W-:Y:S02]  /*122a0*/  VIADD R199, R200, UR5 ;  /* 0x00000005c8c77c36 */ /* 0x000fe40008000000 */
[----:B------:R-:W-:-:S03]  /*122b0*/  IMAD.MOV.U32 R200, RZ, RZ, R198 ;  /* 0x000000ffffc87224 */ /* 0x000fc600078e00c6 */
[CC--:B------:R-:W-:Y:S02]  /*122c0*/  IADD3 R196, P1, PT, R199.reuse, R3.reuse, RZ ;  /* 0x00000003c7c47210 */ /* 0x0c0fe40007f3e0ff */
[----:B------:R-:W-:Y:S02]  /*122d0*/  SHF.R.S32.HI R200, RZ, 0x8, R200 ;  /* 0x00000008ffc87819 */ /* 0x000fe400000114c8 */
[C---:B------:R-:W-:Y:S01]  /*122e0*/  LEA.HI.X.SX32 R197, R199.reuse, R2, 0x1, P1 ;  /* 0x00000002c7c57211 */ /* 0x040fe200008f0eff */
[----:B------:R-:W-:Y:S02]  /*122f0*/  VIADD R198, R0, 0x97 ;  /* 0x0000009700c67836 */ /* 0x000fe40000000000 */
[----:B------:R-:W-:Y:S02]  /*12300*/  VIADD R199, R199, UR5 ;  /* 0x00000005c7c77c36 */ /* 0x000fe40008000000 */
[----:B------:R4:W-:Y:S01]  /*12310*/  @P3 STG.E.U8 desc[UR14][R196.64], R200 ;  /* 0x000000c8c4003986 */ /* 0x0009e2000c10110e */
[----:B------:R-:W-:Y:S01]  /*12320*/  ISETP.LT.AND P1, PT, R198, UR9, !P0 ;  /* 0x00000009c6007c0c */ /* 0x000fe2000c721270 */
[C---:B------:R-:W-:Y:S01]  /*12330*/  VIADD R198, R0.reuse, 0x99 ;  /* 0x0000009900c67836 */ /* 0x040fe20000000000 */
[----:B------:R-:W-:Y:S01]  /*12340*/  ISETP.LT.AND P2, PT, R201, UR8, !P0 ;  /* 0x00000008c9007c0c */ /* 0x000fe2000c741270 */
[C---:B----4-:R-:W-:Y:S01]  /*12350*/  VIADD R197, R0.reuse, 0x98 ;  /* 0x0000009800c57836 */ /* 0x050fe20000000000 */
[----:B------:R-:W-:Y:S01]  /*12360*/  IADD3 R196, P6, PT, R199, R3, RZ ;  /* 0x00000003c7c47210 */ /* 0x000fe20007fde0ff */
[----:B------:R-:W-:Y:S01]  /*12370*/  VIADD R201, R0, 0x9a ;  /* 0x0000009a00c97836 */ /* 0x000fe20000000000 */
[----:B------:R-:W-:Y:S01]  /*12380*/  F2FP.SATFINITE.E4M3.F32.PACK_AB_MERGE_C R203, R157, R156, RZ ;  /* 0x0000009c9dcb723e */ /* 0x000fe200048070ff */
[----:B------:R-:W4:Y:S01]  /*12390*/  LDCU UR9, c[0x0][0x39c] ;  /* 0x00007380ff0977ac */ /* 0x000f220008000800 */
[----:B------:R-:W-:-:S02]  /*123a0*/  ISETP.LT.AND P3, PT, R197, UR6, !P0 ;  /* 0x00000006c5007c0c */ /* 0x000fc4000c761270 */
[----:B------:R-:W-:Y:S01]  /*123b0*/  LEA.HI.X.SX32 R197, R199, R2, 0x1, P6 ;  /* 0x00000002c7c57211 */ /* 0x000fe200030f0eff */
[----:B------:R-:W0:Y:S01]  /*123c0*/  LDCU UR8, c[0x0][0x39c] ;  /* 0x00007380ff0877ac */ /* 0x000e220008000800 */
[----:B------:R-:W-:Y:S02]  /*123d0*/  ISETP.LT.AND P6, PT, R198, UR10, !P0 ;  /* 0x0000000ac6007c0c */ /* 0x000fe4000c7c1270 */
[----:B-----5:R-:W-:Y:S01]  /*123e0*/  F2FP.SATFINITE.E4M3.F32.PACK_AB_MERGE_C R198, R165, R164, RZ ;  /* 0x000000a4a5c6723e */ /* 0x020fe200048070ff */
[----:B------:R-:W-:Y:S01]  /*123f0*/  VIADD R199, R199, UR5 ;  /* 0x00000005c7c77c36 */ /* 0x000fe20008000000 */
[----:B------:R-:W5:Y:S02]  /*12400*/  LDCU UR6, c[0x0][0x39c] ;  /* 0x00007380ff0677ac */ /* 0x000f640008000800 */
[----:B------:R-:W-:Y:S01]  /*12410*/  PRMT R200, R198, 0x9910, RZ ;  /* 0x00009910c6c87816 */ /* 0x000fe200000000ff */
[----:B------:R0:W-:Y:S01]  /*12420*/  @P4 STG.E.U8 desc[UR14][R196.64], R198 ;  /* 0x000000c6c4004986 */ /* 0x0001e2000c10110e */
[----:B------:R-:W-:Y:S01]  /*12430*/  F2FP.SATFINITE.E4M3.F32.PACK_AB_MERGE_C R205, R155, R154, RZ ;  /* 0x0000009a9bcd723e */ /* 0x000fe200048070ff */
[C---:B------:R-:W-:Y:S01]  /*12440*/  VIADD R206, R0.reuse, 0xac ;  /* 0x000000ac00ce7836 */ /* 0x040fe20000000000 */
[----:B------:R-:W-:Y:S01]  /*12450*/  F2FP.SATFINITE.E4M3.F32.PACK_AB_MERGE_C R209, R153, R152, RZ ;  /* 0x0000009899d1723e */ /* 0x000fe200048070ff */
[C---:B------:R-:W-:Y:S01]  /*12460*/  VIADD R210, R0.reuse, 0xae ;  /* 0x000000ae00d27836 */ /* 0x040fe20000000000 */
[----:B------:R-:W-:Y:S01]  /*12470*/  F2FP.SATFINITE.E4M3.F32.PACK_AB_MERGE_C R218, R149, R148, RZ ;  /* 0x0000009495da723e */ /* 0x000fe200048070ff */
[----:B------:R-:W-:Y:S01]  /*12480*/  VIADD R216, R0, 0xb0 ;  /* 0x000000b000d87836 */ /* 0x000fe20000000000 */
[----:B------:R-:W-:Y:S01]  /*12490*/  F2FP.SATFINITE.E4M3.F32.PACK_AB_MERGE_C R222, R147, R146, RZ ;  /* 0x0000009293de723e */ /* 0x000fe200048070ff */
[----:B------:R-:W1:Y:S01]  /*124a0*/  LDCU UR10, c[0x0][0x39c] ;  /* 0x00007380ff0a77ac */ /* 0x000e620008000800 */
        /* <DEDUP_REMOVED lines=9> */
[----:B------:R-:W-:-:S03]  /*12540*/  PRMT R198, R202, 0x9910, RZ ;  /* 0x00009910cac67816 */ /* 0x000fc600000000ff */
[----:B------:R0:W-:Y:S02]  /*12550*/  @P2 STG.E.U8 desc[UR14][R196.64], R202 ;  /* 0x000000cac4002986 */ /* 0x0001e4000c10110e */
[----:B------:R-:W-:Y:S02]  /*12560*/  IMAD.MOV.U32 R200, RZ, RZ, R198 ;  /* 0x000000ffffc87224 */ /* 0x000fe400078e00c6 */
[----:B------:R-:W-:-:S03]  /*12570*/  VIADD R198, R0, 0x9b ;  /* 0x0000009b00c67836 */ /* 0x000fc60000000000 */
[----:B------:R-:W-:Y:S02]  /*12580*/  SHF.R.S32.HI R200, RZ, 0x8, R200 ;  /* 0x00000008ffc87819 */ /* 0x000fe400000114c8 */
[----:B0-----:R-:W-:Y:S02]  /*12590*/  IADD3 R196, P2, PT, R199, R3, RZ ;  /* 0x00000003c7c47210 */ /* 0x001fe40007f5e0ff */
[----:B------:R-:W-:Y:S02]  /*125a0*/  F2FP.SATFINITE.E4M3.F32.PACK_AB_MERGE_C R202, R161, R160, RZ ;  /* 0x000000a0a1ca723e */ /* 0x000fe400048070ff */
[----:B------:R-:W3:Y:S01]  /*125b0*/  LDL.LU R160, [R1+0x270] ;  /* 0x0002700001a07983 */ /* 0x000ee20000300800 */
[----:B------:R-:W-:-:S03]  /*125c0*/  LEA.HI.X.SX32 R197, R199, R2, 0x1, P2 ;  /* 0x00000002c7c57211 */ /* 0x000fc600010f0eff */
[----:B------:R-:W3:Y:S01]  /*125d0*/  LDL.LU R161, [R1+0x274] ;  /* 0x0002740001a17983 */ /* 0x000ee20000300800 */
[----:B------:R-:W-:Y:S01]  /*125e0*/  VIADD R199, R199, UR5 ;  /* 0x00000005c7c77c36 */ /* 0x000fe20008000000 */
[----:B------:R-:W-:Y:S02]  /*125f0*/  ISETP.LT.AND P2, PT, R198, UR4, !P0 ;  /* 0x00000004c6007c0c */ /* 0x000fe4000c741270 */
[----:B------:R0:W-:Y:S01]  /*12600*/  @P1 STG.E.U8 desc[UR14][R196.64], R200 ;  /* 0x000000c8c4001986 */ /* 0x0001e2000c10110e */
[C---:B------:R-:W-:Y:S01]  /*12610*/  VIADD R198, R0.reuse, 0x9d ;  /* 0x0000009d00c67836 */ /* 0x040fe20000000000 */
[----:B-1----:R-:W-:Y:S01]  /*12620*/  ISETP.LT.AND P4, PT, R201, UR7, !P0 ;  /* 0x00000007c9007c0c */ /* 0x002fe2000c781270 */
[----:B------:R-:W1:Y:S01]  /*12630*/  LDCU UR4, c[0x0][0x39c] ;  /* 0x00007380ff0477ac */ /* 0x000e620008000800 */
[C---:B0-----:R-:W-:Y:S01]  /*12640*/  VIADD R197, R0.reuse, 0x9c ;  /* 0x0000009c00c57836 */ /* 0x041fe20000000000 */
[----:B------:R-:W-:Y:S01]  /*12650*/  IADD3 R196, P5, PT, R199, R3, RZ ;  /* 0x00000003c7c47210 */ /* 0x000fe20007fbe0ff */
[----:B------:R-:W-:Y:S01]  /*12660*/  VIADD R201, R0, 0x9e ;  /* 0x0000009e00c97836 */ /* 0x000fe20000000000 */
[----:B------:R-:W0:Y:S02]  /*12670*/  LDCU UR7, c[0x0][0x39c] ;  /* 0x00007380ff0777ac */ /* 0x000e240008000800 */
[----:B------:R-:W-:-:S02]  /*12680*/  ISETP.LT.AND P1, PT, R197, UR11, !P0 ;  /* 0x0000000bc5007c0c */ /* 0x000fc4000c721270 */
[C---:B------:R-:W-:Y:S01]  /*12690*/  LEA.HI.X.SX32 R197, R199.reuse, R2, 0x1, P5 ;  /* 0x00000002c7c57211 */ /* 0x040fe200028f0eff */
[----:B------:R-:W0:Y:S01]  /*126a0*/  LDCU UR11, c[0x0][0x39c] ;  /* 0x00007380ff0b77ac */ /* 0x000e220008000800 */
[----:B------:R-:W-:Y:S01]  /*126b0*/  ISETP.LT.AND P5, PT, R198, UR12, !P0 ;  /* 0x0000000cc6007c0c */ /* 0x000fe2000c7a1270 */
[----:B------:R-:W-:Y:S01]  /*126c0*/  VIADD R199, R199, UR5 ;  /* 0x00000005c7c77c36 */ /* 0x000fe20008000000 */
[----:B------:R-:W-:Y:S01]  /*126d0*/  PRMT R207, R205, 0x9910, RZ ;  /* 0x00009910cdcf7816 */ /* 0x000fe200000000ff */
        /* <DEDUP_REMOVED lines=16> */
[----:B------:R-:W2:Y:S04]  /*127e0*/  LDL.LU R159, [R1+0x284] ;  /* 0x00028400019f7983 */ /* 0x000ea80000300800 */
[----:B------:R-:W2:Y:S04]  /*127f0*/  LDL.LU R156, [R1+0x290] ;  /* 0x00029000019c7983 */ /* 0x000ea80000300800 */
[----:B------:R-:W2:Y:S01]  /*12800*/  LDL.LU R157, [R1+0x294] ;  /* 0x00029400019d7983 */ /* 0x000ea20000300800 */
[----:B------:R-:W-:-:S02]  /*12810*/  VIADD R199, R200, UR5 ;  /* 0x00000005c8c77c36 */ /* 0x000fc40008000000 */
        /* <DEDUP_REMOVED lines=10> */
[C---:B0-----:R-:W-:Y:S01]  /*128c0*/  VIADD R197, R0.reuse, 0xa0 ;  /* 0x000000a000c57836 */ /* 0x041fe20000000000 */
[----:B------:R-:W-:Y:S01]  /*128d0*/  IADD3 R196, P6, PT, R199, R3, RZ ;  /* 0x00000003c7c47210 */ /* 0x000fe20007fde0ff */
[----:B------:R-:W-:Y:S01]  /*128e0*/  VIADD R201, R0, 0xa2 ;  /* 0x000000a200c97836 */ /* 0x000fe20000000000 */
[----:B------:R-:W-:Y:S01]  /*128f0*/  PRMT R212, R209, 0x9910, RZ ;  /* 0x00009910d1d47816 */ /* 0x000fe200000000ff */
[----:B------:R-:W0:Y:S01]  /*12900*/  LDCU UR13, c[0x0][0x39c] ;  /* 0x00007380ff0d77ac */ /* 0x000e220008000800 */
[----:B------:R-:W-:-:S02]  /*12910*/  ISETP.LT.AND P2, PT, R197, UR16, !P0 ;  /* 0x00000010c5007c0c */ /* 0x000fc4000c741270 */
[----:B------:R-:W-:Y:S01]  /*12920*/  LEA.HI.X.SX32 R197, R199, R2, 0x1, P6 ;  /* 0x00000002c7c57211 */ /* 0x000fe200030f0eff */
[----:B------:R-:W0:Y:S01]  /*12930*/  LDCU UR16, c[0x0][0x39c] ;  /* 0x00007380ff1077ac */ /* 0x000e220008000800 */
[----:B----4-:R-:W-:Y:S02]  /*12940*/  ISETP.LT.AND P6, PT, R198, UR9, !P0 ;  /* 0x00000009c6007c0c */ /* 0x010fe4000c7c1270 */
[----:B---3--:R-:W-:Y:S01]  /*12950*/  F2FP.SATFINITE.E4M3.F32.PACK_AB_MERGE_C R198, R161, R160, RZ ;  /* 0x000000a0a1c6723e */ /* 0x008fe200048070ff */
[----:B------:R-:W-:Y:S01]  /*12960*/  VIADD R199, R199, UR5 ;  /* 0x00000005c7c77c36 */ /* 0x000fe20008000000 */
[----:B------:R-:W-:Y:S01]  /*12970*/  SHF.R.S32.HI R212, RZ, 0x8, R212 ;  /* 0x00000008ffd47819 */ /* 0x000fe200000114d4 */
[----:B------:R-:W3:Y:S01]  /*12980*/  LDCU UR8, c[0x0][0x39c] ;  /* 0x00007380ff0877ac */ /* 0x000ee20008000800 */
[----:B------:R-:W-:Y:S01]  /*12990*/  PRMT R200, R198, 0x9910, RZ ;  /* 0x00009910c6c87816 */ /* 0x000fe200000000ff */
[----:B------:R4:W-:Y:S01]  /*129a0*/  @P1 STG.E.U8 desc[UR14][R196.64], R198 ;  /* 0x000000c6c4001986 */ /* 0x0009e2000c10110e */
[----:B------:R-:W-:Y:S01]  /*129b0*/  PRMT R221, R218, 0x9910, RZ ;  /* 0x00009910dadd7816 */ /* 0x000fe200000000ff */
[----:B------:R-:W0:Y:S02]  /*129c0*/  LDCU UR9, c[0x0][0x3b8] ;  /* 0x00007700ff0977ac */ /* 0x000e240008000800 */
[----:B----4-:R-:W-:Y:S01]  /*129d0*/  IMAD.MOV.U32 R197, RZ, RZ, R200 ;  /* 0x000000ffffc57224 */ /* 0x010fe200078e00c8 */
[C---:B------:R-:W-:Y:S01]  /*129e0*/  IADD3 R198, P1, PT, R199.reuse, R3, RZ ;  /* 0x00000003c7c67210 */ /* 0x040fe20007f3e0ff */
[----:B------:R-:W-:-:S03]  /*129f0*/  VIADD R200, R199, UR5 ;  /* 0x00000005c7c87c36 */ /* 0x000fc60008000000 */
[----:B------:R-:W-:Y:S02]  /*12a00*/  LEA.HI.X.SX32 R199, R199, R2, 0x1, P1 ;  /* 0x00000002c7c77211 */ /* 0x000fe400008f0eff */
[----:B------:R-:W-:Y:S02]  /*12a10*/  SHF.R.S32.HI R197, RZ, 0x8, R197 ;  /* 0x00000008ffc57819 */ /* 0x000fe400000114c5 */
[----:B------:R-:W-:-:S03]  /*12a20*/  IADD3 R196, P1, PT, R200, R3, RZ ;  /* 0x00000003c8c47210 */ /* 0x000fc60007f3e0ff */
[----:B------:R4:W-:Y:S02]  /*12a30*/  @P5 STG.E.U8 desc[UR14][R198.64], R197 ;  /* 0x000000c5c6005986 */ /* 0x0009e4000c10110e */
[C---:B----4-:R-:W-:Y:S01]  /*12a40*/  LEA.HI.X.SX32 R197, R200.reuse, R2, 0x1, P1 ;  /* 0x00000002c8c57211 */ /* 0x050fe200008f0eff */
[----:B------:R-:W-:Y:S01]  /*12a50*/  VIADD R199, R200, UR5 ;  /* 0x00000005c8c77c36 */ /* 0x000fe20008000000 */
[----:B------:R-:W-:-:S03]  /*12a60*/  PRMT R198, R202, 0x9910, RZ ;  /* 0x00009910cac67816 */ /* 0x000fc600000000ff */
[----:B------:R4:W-:Y:S02]  /*12a70*/  @P3 STG.E.U8 desc[UR14][R196.64], R202 ;  /* 0x000000cac4003986 */ /* 0x0009e4000c10110e */
[----:B------:R-:W-:Y:S02]  /*12a80*/  IMAD.MOV.U32 R200, RZ, RZ, R198 ;  /* 0x000000ffffc87224 */ /* 0x000fe400078e00c6 */
[----:B------:R-:W-:-:S03]  /*12a90*/  VIADD R198, R0, 0xa3 ;  /* 0x000000a300c67836 */ /* 0x000fc60000000000 */
[----:B------:R-:W-:Y:S02]  /*12aa0*/  SHF.R.S32.HI R200, RZ, 0x8, R200 ;  /* 0x00000008ffc87819 */ /* 0x000fe400000114c8 */
[----:B----4-:R-:W-:-:S04]  /*12ab0*/  IADD3 R196, P3, PT, R199, R3, RZ ;  /* 0x00000003c7c47210 */ /* 0x010fc80007f7e0ff */
[C---:B------:R-:W-:Y:S01]  /*12ac0*/  LEA.HI.X.SX32 R197, R199.reuse, R2, 0x1, P3 ;  /* 0x00000002c7c57211 */ /* 0x040fe200018f0eff */
[----:B------:R-:W-:Y:S01]  /*12ad0*/  VIADD R199, R199, UR5 ;  /* 0x00000005c7c77c36 */ /* 0x000fe20008000000 */
[----:B-----5:R-:W-:-:S03]  /*12ae0*/  ISETP.LT.AND P3, PT, R198, UR6, !P0 ;  /* 0x00000006c6007c0c */ /* 0x020fc6000c761270 */
[----:B------:R4:W-:Y:S01]  /*12af0*/  @P4 STG.E.U8 desc[UR14][R196.64], R200 ;  /* 0x000000c8c4004986 */ /* 0x0009e2000c10110e */
[C---:B------:R-:W-:Y:S01]  /*12b00*/  VIADD R198, R0.reuse, 0xa5 ;  /* 0x000000a500c67836 */ /* 0x040fe20000000000 */
[----:B------:R-:W-:Y:S01]  /*12b10*/  ISETP.LT.AND P1, PT, R201, UR17, !P0 ;  /* 0x00000011c9007c0c */ /* 0x000fe2000c721270 */
[----:B------:R-:W5:Y:S01]  /*12b20*/  LDCU UR6, c[0x0][0x3b8] ;  /* 0x00007700ff0677ac */ /* 0x000f620008000800 */
[C---:B----4-:R-:W-:Y:S01]  /*12b30*/  VIADD R197, R0.reuse, 0xa4 ;  /* 0x000000a400c57836 */ /* 0x050fe20000000000 */
[----:B------:R-:W-:Y:S01]  /*12b40*/  IADD3 R196, P5, PT, R199, R3, RZ ;  /* 0x00000003c7c47210 */ /* 0x000fe20007fbe0ff */
[----:B------:R-:W-:Y:S01]  /*12b50*/  VIADD R201, R0, 0xa6 ;  /* 0x000000a600c97836 */ /* 0x000fe20000000000 */
[----:B------:R-:W-:Y:S01]  /*12b60*/  SHF.R.S32.HI R221, RZ, 0x8, R221 ;  /* 0x00000008ffdd7819 */ /* 0x000fe200000114dd */
[----:B------:R-:W4:Y:S01]  /*12b70*/  LDCU UR17, c[0x0][0x39c] ;  /* 0x00007380ff1177ac */ /* 0x000f220008000800 */
[----:B------:R-:W-:Y:S02]  /*12b80*/  ISETP.LT.AND P4, PT, R197, UR18, !P0 ;  /* 0x00000012c5007c0c */ /* 0x000fe4000c781270 */
[C---:B------:R-:W-:Y:S01]  /*12b90*/  LEA.HI.X.SX32 R197, R199.reuse, R2, 0x1, P5 ;  /* 0x00000002c7c57211 */ /* 0x040fe200028f0eff */
[----:B------:R-:W0:Y:S01]  /*12ba0*/  LDCU UR18, c[0x0][0x3b8] ;  /* 0x00007700ff1277ac */ /* 0x000e220008000800 */
[----:B------:R-:W-:Y:S01]  /*12bb0*/  ISETP.LT.AND P5, PT, R198, UR19, !P0 ;  /* 0x00000013c6007c0c */ /* 0x000fe2000c7a1270 */
[----:B------:R-:W-:Y:S01]  /*12bc0*/  VIADD R199, R199, UR5 ;  /* 0x00000005c7c77c36 */ /* 0x000fe20008000000 */
[----:B------:R-:W0:Y:S03]  /*12bd0*/  LDCU UR19, c[0x0][0x3b8] ;  /* 0x00007700ff1377ac */ /* 0x000e260008000800 */
[----:B------:R-:W-:Y:S01]  /*12be0*/  VIADD R200, R199, UR5 ;  /* 0x00000005c7c87c36 */ /* 0x000fe20008000000 */
[----:B--2---:R-:W-:-:S04]  /*12bf0*/  F2FP.SATFINITE.E4M3.F32.PACK_AB_MERGE_C R198, R159, R158, RZ ;  /* 0x0000009e9fc6723e */ /* 0x004fc800048070ff */
[----:B------:R-:W-:Y:S01]  /*12c00*/  PRMT R202, R198, 0x9910, RZ ;  /* 0x00009910c6ca7816 */ /* 0x000fe200000000ff */
[----:B------:R2:W-:Y:S03]  /*12c10*/  @P2 STG.E.U8 desc[UR14][R196.64], R198 ;  /* 0x000000c6c4002986 */ /* 0x0005e6000c10110e */
[----:B------:R-:W-:Y:S02]  /*12c20*/  SHF.R.S32.HI R202, RZ, 0x8, R202 ;  /* 0x00000008ffca7819 */ /* 0x000fe400000114ca */
[----:B--2---:R-:W-:-:S04]  /*12c30*/  IADD3 R198, P2, PT, R199, R3, RZ ;  /* 0x00000003c7c67210 */ /* 0x004fc80007f5e0ff */
[----:B------:R-:W-:Y:S02]  /*12c40*/  LEA.HI.X.SX32 R199, R199, R2, 0x1, P2 ;  /* 0x00000002c7c77211 */ /* 0x000fe400010f0eff */
[----:B------:R-:W-:-:S04]  /*12c50*/  IADD3 R196, P2, PT, R200, R3, RZ ;  /* 0x00000003c8c47210 */ /* 0x000fc80007f5e0ff */
[C---:B------:R-:W-:Y:S01]  /*12c60*/  LEA.HI.X.SX32 R197, R200.reuse, R2, 0x1, P2 ;  /* 0x00000002c8c57211 */ /* 0x040fe200010f0eff */
[----:B------:R2:W-:Y:S04]  /*12c70*/  @P6 STG.E.U8 desc[UR14][R198.64], R202 ;  /* 0x000000cac6006986 */ /* 0x0005e8000c10110e */
[----:B------:R0:W-:Y:S01]  /*12c80*/  @P1 STG.E.U8 desc[UR14][R196.64], R203 ;  /* 0x000000cbc4001986 */ /* 0x0001e2000c10110e */
[----:B--2---:R-:W-:Y:S01]  /*12c90*/  VIADD R198, R200, UR5 ;  /* 0x00000005c8c67c36 */ /* 0x004fe20008000000 */
[----:B------:R-:W-:Y:S01]  /*12ca0*/  PRMT R200, R203, 0x9910, RZ ;  /* 0x00009910cbc87816 */ /* 0x000fe200000000ff */
[----:B0-----:R-:W-:-:S03]  /*12cb0*/  VIADD R197, R0, 0xa7 ;  /* 0x000000a700c57836 */ /* 0x001fc60000000000 */
[----:B------:R-:W-:Y:S01]  /*12cc0*/  IADD3 R196, P6, PT, R198, R3, RZ ;  /* 0x00000003c6c47210 */ /* 0x000fe20007fde0ff */
[----:B------:R-:W-:Y:S01]  /*12cd0*/  VIADD R199, R0, 0xa8 ;  /* 0x000000a800c77836 */ /* 0x000fe20000000000 */
[----:B------:R-:W-:Y:S02]  /*12ce0*/  SHF.R.S32.HI R200, RZ, 0x8, R200 ;  /* 0x00000008ffc87819 */ /* 0x000fe400000114c8 */
[----:B------:R-:W-:Y:S01]  /*12cf0*/  ISETP.LT.AND P1, PT, R197, UR7, !P0 ;  /* 0x00000007c5007c0c */ /* 0x000fe2000c721270 */
[----:B------:R-:W0:Y:S01]  /*12d00*/  LDCU UR7, c[0x0][0x3b8] ;  /* 0x00007700ff0777ac */ /* 0x000e220008000800 */
[C---:B------:R-:W-:Y:S01]  /*12d10*/  LEA.HI.X.SX32 R197, R198.reuse, R2, 0x1, P6 ;  /* 0x00000002c6c57211 */ /* 0x040fe200030f0eff */
[----:B------:R-:W-:-:S04]  /*12d20*/  VIADD R198, R198, UR5 ;  /* 0x00000005c6c67c36 */ /* 0x000fc80008000000 */
[----:B------:R2:W-:Y:S01]  /*12d30*/  @P3 STG.E.U8 desc[UR14][R196.64], R200 ;  /* 0x000000c8c4003986 */ /* 0x0005e2000c10110e */
[----:B------:R-:W-:Y:S01]  /*12d40*/  ISETP.LT.AND P3, PT, R199, UR23, !P0 ;  /* 0x00000017c7007c0c */ /* 0x000fe2000c761270 */
[----:B------:R-:W-:Y:S01]  /*12d50*/  VIADD R199, R0, 0xa9 ;  /* 0x000000a900c77836 */ /* 0x000fe20000000000 */
[----:B------:R-:W-:Y:S02]  /*12d60*/  ISETP.LT.AND P2, PT, R201, UR21, !P0 ;  /* 0x00000015c9007c0c */ /* 0x000fe4000c741270 */
[-C--:B--2---:R-:W-:Y:S02]  /*12d70*/  IADD3 R196, P6, PT, R198, R3.reuse, RZ ;  /* 0x00000003c6c47210 */ /* 0x084fe40007fde0ff */
[----:B------:R-:W-:Y:S01]  /*12d80*/  F2FP.SATFINITE.E4M3.F32.PACK_AB_MERGE_C R200, R157, R156, RZ ;  /* 0x0000009c9dc8723e */ /* 0x000fe200048070ff */
[----:B------:R-:W-:Y:S01]  /*12d90*/  VIADD R201, R0, 0xaa ;  /* 0x000000aa00c97836 */ /* 0x000fe20000000000 */
[C---:B------:R-:W-:Y:S01]  /*12da0*/  LEA.HI.X.SX32 R197, R198.reuse, R2, 0x1, P6 ;  /* 0x00000002c6c57211 */ /* 0x040fe200030f0eff */
[----:B------:R-:W2:Y:S01]  /*12db0*/  LDCU UR21, c[0x0][0x3b8] ;  /* 0x00007700ff1577ac */ /* 0x000ea20008000800 */
[----:B------:R-:W-:Y:S01]  /*12dc0*/  ISETP.LT.AND P6, PT, R199, UR24, !P0 ;  /* 0x00000018c7007c0c */ /* 0x000fe2000c7c1270 */
[----:B------:R-:W-:Y:S01]  /*12dd0*/  VIADD R199, R198, UR5 ;  /* 0x00000005c6c77c36 */ /* 0x000fe20008000000 */
[----:B------:R-:W-:Y:S01]  /*12de0*/  PRMT R203, R200, 0x9910, RZ ;  /* 0x00009910c8cb7816 */ /* 0x000fe200000000ff */
[----:B------:R0:W-:Y:S01]  /*12df0*/  @P4 STG.E.U8 desc[UR14][R196.64], R200 ;  /* 0x000000c8c4004986 */ /* 0x0001e2000c10110e */
[----:B------:R-:W1:Y:S01]  /*12e00*/  LDCU UR24, c[0x0][0x3b8] ;  /* 0x00007700ff1877ac */ /* 0x000e620008000800 */
[C---:B------:R-:W-:Y:S01]  /*12e10*/  VIADD R198, R199.reuse, UR5 ;  /* 0x00000005c7c67c36 */ /* 0x040fe20008000000 */
[----:B------:R-:W-:Y:S01]  /*12e20*/  SHF.R.S32.HI R203, RZ, 0x8, R203 ;  /* 0x00000008ffcb7819 */ /* 0x000fe200000114cb */
[----:B------:R-:W1:Y:S01]  /*12e30*/  LDCU UR23, c[0x0][0x3b8] ;  /* 0x00007700ff1777ac */ /* 0x000e620008000800 */
[----:B0-----:R-:W-:-:S04]  /*12e40*/  IADD3 R196, P4, PT, R199, R3, RZ ;  /* 0x00000003c7c47210 */ /* 0x001fc80007f9e0ff */
[----:B------:R-:W-:-:S05]  /*12e50*/  LEA.HI.X.SX32 R197, R199, R2, 0x1, P4 ;  /* 0x00000002c7c57211 */ /* 0x000fca00020f0eff */
[----:B------:R0:W-:Y:S01]  /*12e60*/  @P5 STG.E.U8 desc[UR14][R196.64], R203 ;  /* 0x000000cbc4005986 */ /* 0x0001e2000c10110e */
[C---:B------:R-:W-:Y:S01]  /*12e70*/  VIADD R200, R198.reuse, UR5 ;  /* 0x00000005c6c87c36 */ /* 0x040fe20008000000 */
[----:B0-----:R-:W-:-:S04]  /*12e80*/  IADD3 R196, P5, PT, R198, R3, RZ ;  /* 0x00000003c6c47210 */ /* 0x001fc80007fbe0ff */
[----:B------:R-:W-:-:S05]  /*12e90*/  LEA.HI.X.SX32 R197, R198, R2, 0x1, P5 ;  /* 0x00000002c6c57211 */ /* 0x000fca00028f0eff */
[----:B------:R0:W-:Y:S01]  /*12ea0*/  @P2 STG.E.U8 desc[UR14][R196.64], R205 ;  /* 0x000000cdc4002986 */ /* 0x0001e2000c10110e */
[C---:B------:R-:W-:Y:S01]  /*12eb0*/  VIADD R199, R200.reuse, UR5 ;  /* 0x00000005c8c77c36 */ /* 0x040fe20008000000 */
[----:B0-----:R-:W-:-:S04]  /*12ec0*/  IADD3 R196, P2, PT, R200, R3, RZ ;  /* 0x00000003c8c47210 */ /* 0x001fc80007f5e0ff */
[----:B------:R-:W-:Y:S02]  /*12ed0*/  LEA.HI.X.SX32 R197, R200, R2, 0x1, P2 ;  /* 0x00000002c8c57211 */ /* 0x000fe400010f0eff */
[----:B------:R-:W-:-:S05]  /*12ee0*/  SHF.R.S32.HI R200, RZ, 0x8, R207 ;  /* 0x00000008ffc87819 */ /* 0x000fca00000114cf */
[----:B------:R0:W-:Y:S01]  /*12ef0*/  @P1 STG.E.U8 desc[UR14][R196.64], R200 ;  /* 0x000000c8c4001986 */ /* 0x0001e2000c10110e */
[C---:B------:R-:W-:Y:S01]  /*12f00*/  VIADD R202, R199.reuse, UR5 ;  /* 0x00000005c7ca7c36 */ /* 0x040fe20008000000 */
[----:B0-----:R-:W-:-:S04]  /*12f10*/  IADD3 R196, P1, PT, R199, R3, RZ ;  /* 0x00000003c7c47210 */ /* 0x001fc80007f3e0ff */
[----:B------:R-:W-:-:S05]  /*12f20*/  LEA.HI.X.SX32 R197, R199, R2, 0x1, P1 ;  /* 0x00000002c7c57211 */ /* 0x000fca00008f0eff */
[----:B------:R0:W-:Y:S01]  /*12f30*/  @P3 STG.E.U8 desc[UR14][R196.64], R209 ;  /* 0x000000d1c4003986 */ /* 0x0001e2000c10110e */
[----:B------:R-:W-:Y:S01]  /*12f40*/  ISETP.LT.AND P4, PT, R201, UR25, !P0 ;  /* 0x00000019c9007c0c */ /* 0x000fe2000c781270 */
[----:B------:R-:W-:Y:S02]  /*12f50*/  VIADD R201, R202, UR5 ;  /* 0x00000005cac97c36 */ /* 0x000fe40008000000 */
[----:B------:R-:W-:Y:S01]  /*12f60*/  VIADD R203, R0, 0xab ;  /* 0x000000ab00cb7836 */ /* 0x000fe20000000000 */
[----:B------:R-:W-:Y:S02]  /*12f70*/  ISETP.LT.AND P2, PT, R206, UR11, !P0 ;  /* 0x0000000bce007c0c */ /* 0x000fe4000c741270 */
[-C--:B0-----:R-:W-:Y:S01]  /*12f80*/  IADD3 R196, P3, PT, R202, R3.reuse, RZ ;  /* 0x00000003cac47210 */ /* 0x081fe20007f7e0ff */
[----:B------:R-:W-:Y:S01]  /*12f90*/  VIADD R198, R201, UR5 ;  /* 0x00000005c9c67c36 */ /* 0x000fe20008000000 */
[----:B------:R-:W-:Y:S01]  /*12fa0*/  ISETP.LT.AND P5, PT, R203, UR26, !P0 ;  /* 0x0000001acb007c0c */ /* 0x000fe2000c7a1270 */
[----:B------:R-:W-:Y:S01]  /*12fb0*/  VIADD R207, R0, 0xad ;  /* 0x000000ad00cf7836 */ /* 0x000fe20000000000 */
[----:B------:R-:W-:Y:S01]  /*12fc0*/  LEA.HI.X.SX32 R197, R202, R2, 0x1, P3 ;  /* 0x00000002cac57211 */ /* 0x000fe200018f0eff */
[----:B------:R-:W-:Y:S01]  /*12fd0*/  VIADD R204, R198, UR5 ;  /* 0x00000005c6cc7c36 */ /* 0x000fe20008000000 */
[----:B------:R-:W0:Y:S03]  /*12fe0*/  LDCU UR11, c[0x0][0x3b8] ;  /* 0x00007700ff0b77ac */ /* 0x000e260008000800 */
[----:B------:R1:W-:Y:S01]  /*12ff0*/  @P6 STG.E.U8 desc[UR14][R196.64], R212 ;  /* 0x000000d4c4006986 */ /* 0x0003e2000c10110e */
[----:B------:R-:W0:Y:S01]  /*13000*/  LDCU UR26, c[0x0][0x3b8] ;  /* 0x00007700ff1a77ac */ /* 0x000e220008000800 */
[----:B------:R-:W0:Y:S01]  /*13010*/  LDCU UR25, c[0x0][0x3b8] ;  /* 0x00007700ff1977ac */ /* 0x000e220008000800 */
[----:B-1----:R-:W-:-:S04]  /*13020*/  IADD3 R196, P6, PT, R201, R3, RZ ;  /* 0x00000003c9c47210 */ /* 0x002fc80007fde0ff */
[----:B------:R-:W-:Y:S02]  /*13030*/  LEA.HI.X.SX32 R197, R201, R2, 0x1, P6 ;  /* 0x00000002c9c57211 */ /* 0x000fe400030f0eff */
[----:B------:R-:W-:-:S05]  /*13040*/  F2FP.SATFINITE.E4M3.F32.PACK_AB_MERGE_C R201, R151, R150, RZ ;  /* 0x0000009697c9723e */ /* 0x000fca00048070ff */
[----:B------:R1:W-:Y:S01]  /*13050*/  @P4 STG.E.U8 desc[UR14][R196.64], R201 ;  /* 0x000000c9c4004986 */ /* 0x0003e2000c10110e */
[----:B------:R-:W-:Y:S02]  /*13060*/  PRMT R215, R201, 0x9910, RZ ;  /* 0x00009910c9d77816 */ /* 0x000fe400000000ff */
[----:B-1----:R-:W-:-:S04]  /*13070*/  IADD3 R196, P4, PT, R198, R3, RZ ;  /* 0x00000003c6c47210 */ /* 0x002fc80007f9e0ff */
[----:B------:R-:W-:Y:S02]  /*13080*/  LEA.HI.X.SX32 R197, R198, R2, 0x1, P4 ;  /* 0x00000002c6c57211 */ /* 0x000fe400020f0eff */
[----:B------:R-:W-:-:S05]  /*13090*/  SHF.R.S32.HI R198, RZ, 0x8, R215 ;  /* 0x00000008ffc67819 */ /* 0x000fca00000114d7 */
[----:B------:R1:W-:Y:S01]  /*130a0*/  @P5 STG.E.U8 desc[UR14][R196.64], R198 ;  /* 0x000000c6c4005986 */ /* 0x0003e2000c10110e */
[----:B------:R-:W-:Y:S01]  /*130b0*/  VIADD R203, R204, UR5 ;  /* 0x00000005cccb7c36 */ /* 0x000fe20008000000 */
[----:B------:R-:W-:Y:S02]  /*130c0*/  ISETP.LT.AND P1, PT, R207, UR27, !P0 ;  /* 0x0000001bcf007c0c */ /* 0x000fe4000c721270 */
[----:B------:R-:W-:Y:S02]  /*130d0*/  ISETP.LT.AND P3, PT, R210, UR28, !P0 ;  /* 0x0000001cd2007c0c */ /* 0x000fe4000c761270 */
[----:B-1----:R-:W-:Y:S01]  /*130e0*/  IADD3 R196, P5, PT, R204, R3, RZ ;  /* 0x00000003ccc47210 */ /* 0x002fe20007fbe0ff */
[----:B------:R-:W-:Y:S02]  /*130f0*/  VIADD R205, R203, UR5 ;  /* 0x00000005cbcd7c36 */ /* 0x000fe40008000000 */
[----:B------:R-:W-:Y:S01]  /*13100*/  VIADD R212, R0, 0xaf ;  /* 0x000000af00d47836 */ /* 0x000fe20000000000 */
[----:B------:R-:W-:-:S02]  /*13110*/  LEA.HI.X.SX32 R197, R204, R2, 0x1, P5 ;  /* 0x00000002ccc57211 */ /* 0x000fc400028f0eff */
[----:B------:R-:W-:Y:S01]  /*13120*/  ISETP.LT.AND P4, PT, R216, UR34, !P0 ;  /* 0x00000022d8007c0c */ /* 0x000fe2000c781270 */
[----:B------:R-:W-:Y:S01]  /*13130*/  VIADD R206, R205, UR5 ;  /* 0x00000005cdce7c36 */ /* 0x000fe20008000000 */
[----:B------:R-:W-:Y:S01]  /*13140*/  ISETP.LT.AND P6, PT, R212, UR33, !P0 ;  /* 0x00000021d4007c0c */ /* 0x000fe2000c7c1270 */
[----:B------:R1:W-:Y:S01]  /*13150*/  @P2 STG.E.U8 desc[UR14][R196.64], R218 ;  /* 0x000000dac4002986 */ /* 0x0003e2000c10110e */
[----:B------:R-:W-:Y:S01]  /*13160*/  VIADD R198, R0, 0xb1 ;  /* 0x000000b100c67836 */ /* 0x000fe20000000000 */
[----:B------:R-:W0:Y:S01]  /*13170*/  LDCU UR33, c[0x0][0x39c] ;  /* 0x00007380ff2177ac */ /* 0x000e220008000800 */
[----:B------:R-:W0:Y:S01]  /*13180*/  LDCU UR28, c[0x0][0x3b8] ;  /* 0x00007700ff1c77ac */ /* 0x000e220008000800 */
[----:B------:R-:W0:Y:S01]  /*13190*/  LDCU UR27, c[0x0][0x3b8] ;  /* 0x00007700ff1b77ac */ /* 0x000e220008000800 */
[C---:B-1----:R-:W-:Y:S01]  /*131a0*/  IADD3 R196, P2, PT, R203.reuse, R3, RZ ;  /* 0x00000003cbc47210 */ /* 0x042fe20007f5e0ff */
[----:B------:R-:W1:Y:S03]  /*131b0*/  LDCU UR34, c[0x0][0x3b8] ;  /* 0x00007700ff2277ac */ /* 0x000e660008000800 */
[----:B------:R-:W-:-:S05]  /*131c0*/  LEA.HI.X.SX32 R197, R203, R2, 0x1, P2 ;  /* 0x00000002cbc57211 */ /* 0x000fca00010f0eff */
[----:B------:R0:W-:Y:S02]  /*131d0*/  @P1 STG.E.U8 desc[UR14][R196.64], R221 ;  /* 0x000000ddc4001986 */ /* 0x0001e4000c10110e */
[----:B0-----:R-:W-:-:S04]  /*131e0*/  IADD3 R196, P1, PT, R205, R3, RZ ;  /* 0x00000003cdc47210 */ /* 0x001fc80007f3e0ff */
[----:B------:R-:W-:-:S05]  /*131f0*/  LEA.HI.X.SX32 R197, R205, R2, 0x1, P1 ;  /* 0x00000002cdc57211 */ /* 0x000fca00008f0eff */
[----:B------:R0:W-:Y:S01]  /*13200*/  @P3 STG.E.U8 desc[UR14][R196.64], R222 ;  /* 0x000000dec4003986 */ /* 0x0001e2000c10110e */
[----:B------:R-:W-:Y:S01]  /*13210*/  VIADD R200, R206, UR5 ;  /* 0x00000005cec87c36 */ /* 0x000fe20008000000 */
[----:B0-----:R-:W-:Y:S02]  /*13220*/  PRMT R222, R222, 0x9910, RZ ;  /* 0x00009910dede7816 */ /* 0x001fe400000000ff */
[C---:B------:R-:W-:Y:S02]  /*13230*/  IADD3 R196, P3, PT, R206.reuse, R3, RZ ;  /* 0x00000003cec47210 */ /* 0x040fe40007f7e0ff */
[----:B------:R-:W-:Y:S02]  /*13240*/  SHF.R.S32.HI R222, RZ, 0x8, R222 ;  /* 0x00000008ffde7819 */ /* 0x000fe400000114de */
[----:B------:R-:W-:-:S05]  /*13250*/  LEA.HI.X.SX32 R197, R206, R2, 0x1, P3 ;  /* 0x00000002cec57211 */ /* 0x000fca00018f0eff */
[----:B------:R0:W-:Y:S01]  /*13260*/  @P6 STG.E.U8 desc[UR14][R196.64], R222 ;  /* 0x000000dec4006986 */ /* 0x0001e2000c10110e */
[----:B------:R-:W-:Y:S01]  /*13270*/  VIADD R208, R200, UR5 ;  /* 0x00000005c8d07c36 */ /* 0x000fe20008000000 */
[----:B------:R-:W-:Y:S02]  /*13280*/  ISETP.LT.AND P5, PT, R198, UR35, !P0 ;  /* 0x00000023c6007c0c */ /* 0x000fe4000c7a1270 */
[----:B0-----:R-:W-:Y:S02]  /*13290*/  IADD3 R196, P6, PT, R200, R3, RZ ;  /* 0x00000003c8c47210 */ /* 0x001fe40007fde0ff */
[----:B------:R-:W-:Y:S01]  /*132a0*/  F2FP.SATFINITE.E4M3.F32.PACK_AB_MERGE_C R222, R145, R144, RZ ;  /* 0x0000009091de723e */ /* 0x000fe200048070ff */
[----:B------:R-:W-:Y:S01]  /*132b0*/  VIADD R198, R0, 0xb2 ;  /* 0x000000b200c67836 */ /* 0x000fe20000000000 */
[----:B------:R-:W-:Y:S01]  /*132c0*/  LEA.HI.X.SX32 R197, R200, R2, 0x1, P6 ;  /* 0x00000002c8c57211 */ /* 0x000fe200030f0eff */
[----:B------:R-:W-:Y:S01]  /*132d0*/  VIADD R207, R208, UR5 ;  /* 0x00000005d0cf7c36 */ /* 0x000fe20008000000 */
[----:B------:R-:W0:Y:S03]  /*132e0*/  LDCU UR35, c[0x0][0x3b8] ;  /* 0x00007700ff2377ac */ /* 0x000e260008000800 */
[----:B------:R1:W-:Y:S01]  /*132f0*/  @P4 STG.E.U8 desc[UR14][R196.64], R222 ;  /* 0x000000dec4004986 */ /* 0x0003e2000c10110e */
[----:B------:R-:W-:-:S02]  /*13300*/  ISETP.LT.AND P2, PT, R198, UR36, !P0 ;  /* 0x00000024c6007c0c */ /* 0x000fc4000c741270 */
[-C--:B-1----:R-:W-:Y:S02]  /*13310*/  IADD3 R196, P4, PT, R208, R3.reuse, RZ ;  /* 0x00000003d0c47210 */ /* 0x082fe40007f9e0ff */
[----:B------:R-:W-:Y:S01]  /*13320*/  PRMT R222, R222, 0x9910, RZ ;  /* 0x00009910dede7816 */ /* 0x000fe200000000ff */
[----:B------:R-:W-:Y:S01]  /*13330*/  VIADD R199, R207, UR5 ;  /* 0x00000005cfc77c36 */ /* 0x000fe20008000000 */
[----:B------:R-:W-:Y:S01]  /*13340*/  LEA.HI.X.SX32 R197, R208, R2, 0x1, P4 ;  /* 0x00000002d0c57211 */ /* 0x000fe200020f0eff */
[----:B------:R-:W-:Y:S01]  /*13350*/  VIADD R198, R0, 0xb3 ;  /* 0x000000b300c67836 */ /* 0x000fe20000000000 */
[----:B------:R-:W-:Y:S01]  /*13360*/  SHF.R.S32.HI R208, RZ, 0x8, R222 ;  /* 0x00000008ffd07819 */ /* 0x000fe200000114de */
[----:B------:R-:W1:Y:S04]  /*13370*/  LDCU UR36, c[0x0][0x3b8] ;  /* 0x00007700ff2477ac */ /* 0x000e680008000800 */
[----:B------:R0:W-:Y:S01]  /*13380*/  @P5 STG.E.U8 desc[UR14][R196.64], R208 ;  /* 0x000000d0c4005986 */ /* 0x0001e2000c10110e */
[----:B------:R-:W-:Y:S01]  /*13390*/  VIADD R209, R199, UR5 ;  /* 0x00000005c7d17c36 */ /* 0x000fe20008000000 */
[----:B0-----:R-:W-:-:S04]  /*133a0*/  IADD3 R196, P5, PT, R207, R3, RZ ;  /* 0x00000003cfc47210 */ /* 0x001fc80007fbe0ff */
[----:B------:R-:W-:Y:S02]  /*133b0*/  LEA.HI.X.SX32 R197, R207, R2, 0x1, P5 ;  /* 0x00000002cfc57211 */ /* 0x000fe400028f0eff */
[----:B------:R-:W-:Y:S01]  /*133c0*/  F2FP.SATFINITE.E4M3.F32.PACK_AB_MERGE_C R207, R143, R142, RZ ;  /* 0x0000008e8fcf723e */ /* 0x000fe200048070ff */
[----:B------:R-:W-:-:S04]  /*133d0*/  VIADD R202, R209, UR5 ;  /* 0x00000005d1ca7c36 */ /* 0x000fc80008000000 */
[----:B------:R0:W-:Y:S01]  /*133e0*/  @P2 STG.E.U8 desc[UR14][R196.64], R207 ;  /* 0x000000cfc4002986 */ /* 0x0001e2000c10110e */
[----:B------:R-:W-:Y:S01]  /*133f0*/  VIADD R211, R202, UR5 ;  /* 0x00000005cad37c36 */ /* 0x000fe20008000000 */
[----:B0-----:R-:W-:Y:S02]  /*13400*/  IADD3 R196, P2, PT, R199, R3, RZ ;  /* 0x00000003c7c47210 */ /* 0x001fe40007f5e0ff */
[----:B------:R-:W-:Y:S02]  /*13410*/  PRMT R207, R207, 0x9910, RZ ;  /* 0x00009910cfcf7816 */ /* 0x000fe400000000ff */
[----:B------:R-:W-:Y:S02]  /*13420*/  LEA.HI.X.SX32 R197, R199, R2, 0x1, P2 ;  /* 0x00000002c7c57211 */ /* 0x000fe400010f0eff */
[----:B------:R-:W-:Y:S02]  /*13430*/  SHF.R.S32.HI R199, RZ, 0x8, R207 ;  /* 0x00000008ffc77819 */ /* 0x000fe400000114cf */
[----:B------:R-:W-:Y:S01]  /*13440*/  F2FP.SATFINITE.E4M3.F32.PACK_AB_MERGE_C R207, R133, R132, RZ ;  /* 0x0000008485cf723e */ /* 0x000fe200048070ff */
[----:B------:R-:W-:Y:S01]  /*13450*/  VIADD R210, R211, UR5 ;  /* 0x00000005d3d27c36 */ /* 0x000fe20008000000 */
[----:B------:R-:W2:Y:S04]  /*13460*/  LDL.LU R132, [R1+0x2f8] ;  /* 0x0002f80001847983 */ /* 0x000ea80000300800 */
[----:B------:R-:W2:Y:S01]  /*13470*/  LDL.LU R133, [R1+0x2fc] ;  /* 0x0002fc0001857983 */ /* 0x000ea20000300800 */
[----:B------:R-:W-:-:S03]  /*13480*/  VIADD R213, R210, UR5 ;  /* 0x00000005d2d57c36 */ /* 0x000fc60008000000 */
[----:B------:R-:W2:Y:S01]  /*13490*/  LDL.LU R148, [R1+0x100] ;  /* 0x0001000001947983 */ /* 0x000ea20000300800 */
[----:B------:R-:W-:-:S03]  /*134a0*/  VIADD R212, R213, UR5 ;  /* 0x00000005d5d47c36 */ /* 0x000fc60008000000 */
[----:B------:R-:W2:Y:S01]  /*134b0*/  LDL.LU R149, [R1+0x104] ;  /* 0x0001040001957983 */ /* 0x000ea20000300800 */
[----:B------:R-:W-:-:S03]  /*134c0*/  VIADD R201, R212, UR5 ;  /* 0x00000005d4c97c36 */ /* 0x000fc60008000000 */
[----:B------:R-:W2:Y:S01]  /*134d0*/  LDL.LU R146, [R1+0x108] ;  /* 0x0001080001927983 */ /* 0x000ea20000300800 */
[----:B------:R-:W-:-:S03]  /*134e0*/  VIADD R214, R201, UR5 ;  /* 0x00000005c9d67c36 */ /* 0x000fc60008000000 */
[----:B------:R-:W2:Y:S01]  /*134f0*/  LDL.LU R147, [R1+0x10c] ;  /* 0x00010c0001937983 */ /* 0x000ea20000300800 */
[----:B------:R-:W-:Y:S01]  /*13500*/  VIADD R215, R214, UR5 ;  /* 0x00000005d6d77c36 */ /* 0x000fe20008000000 */
[----:B------:R-:W-:Y:S02]  /*13510*/  ISETP.LT.AND P1, PT, R198, UR37, !P0 ;  /* 0x00000025c6007c0c */ /* 0x000fe4000c721270 */
[----:B------:R-:W2:Y:S01]  /*13520*/  LDL.LU R144, [R1+0x110] ;  /* 0x0001100001907983 */ /* 0x000ea20000300800 */
[----:B------:R-:W-:Y:S01]  /*13530*/  VIADD R217, R215, UR5 ;  /* 0x00000005d7d97c36 */ /* 0x000fe20008000000 */
[----:B------:R-:W0:Y:S01]  /*13540*/  LDCU UR37, c[0x0][0x3b8] ;  /* 0x00007700ff2577ac */ /* 0x000e220008000800 */
[----:B------:R-:W-:Y:S01]  /*13550*/  VIADD R198, R0, 0xb4 ;  /* 0x000000b400c67836 */ /* 0x000fe20000000000 */
[----:B------:R-:W2:Y:S01]  /*13560*/  LDL.LU R145, [R1+0x114] ;  /* 0x0001140001917983 */ /* 0x000ea20000300800 */
[----:B------:R-:W-:-:S03]  /*13570*/  VIADD R216, R217, UR5 ;  /* 0x00000005d9d87c36 */ /* 0x000fc60008000000 */
[----:B------:R-:W-:Y:S01]  /*13580*/  ISETP.LT.AND P3, PT, R198, UR38, !P0 ;  /* 0x00000026c6007c0c */ /* 0x000fe2000c761270 */
[----:B------:R-:W-:Y:S01]  /*13590*/  VIADD R204, R216, UR5 ;  /* 0x00000005d8cc7c36 */ /* 0x000fe20008000000 */
[----:B------:R-:W2:Y:S01]  /*135a0*/  LDL.LU R142, [R1+0x118] ;  /* 0x00011800018e7983 */ /* 0x000ea20000300800 */
[----:B------:R-:W-:Y:S01]  /*135b0*/  VIADD R198, R0, 0xb5 ;  /* 0x000000b500c67836 */ /* 0x000fe20000000000 */
[----:B------:R-:W0:Y:S01]  /*135c0*/  LDCU UR38, c[0x0][0x3b8] ;  /* 0x00007700ff2677ac */ /* 0x000e220008000800 */
[----:B------:R-:W-:Y:S01]  /*135d0*/  VIADD R219, R204, UR5 ;  /* 0x00000005ccdb7c36 */ /* 0x000fe20008000000 */
[----:B------:R0:W-:Y:S03]  /*135e0*/  @P1 STG.E.U8 desc[UR14][R196.64], R199 ;  /* 0x000000c7c4001986 */ /* 0x0001e6000c10110e */
[----:B------:R-:W-:Y:S01]  /*135f0*/  VIADD R218, R219, UR5 ;  /* 0x00000005dbda7c36 */ /* 0x000fe20008000000 */
[----:B------:R-:W2:Y:S03]  /*13600*/  LDL.LU R143, [R1+0x11c] ;  /* 0x00011c00018f7983 */ /* 0x000ea60000300800 */
        /* <DEDUP_REMOVED lines=10> */
[----:B0-----:R-:W-:-:S03]  /*136b0*/  IADD3 R196, P1, PT, R209, R3, RZ ;  /* 0x00000003d1c47210 */ /* 0x001fc60007f3e0ff */
[----:B------:R-:W-:Y:S01]  /*136c0*/  VIADD R242, R238, UR5 ;  /* 0x00000005eef27c36 */ /* 0x000fe20008000000 */
[----:B------:R-:W-:-:S03]  /*136d0*/  LEA.HI.X.SX32 R197, R209, R2, 0x1, P1 ;  /* 0x00000002d1c57211 */ /* 0x000fc600008f0eff */
[----:B------:R-:W-:Y:S01]  /*136e0*/  VIADD R200, R242, UR5 ;  /* 0x00000005f2c87c36 */ /* 0x000fe20008000000 */
[----:B------:R-:W-:Y:S02]  /*136f0*/  F2FP.SATFINITE.E4M3.F32.PACK_AB_MERGE_C R199, R141, R140, RZ ;  /* 0x0000008c8dc7723e */ /* 0x000fe400048070ff */
[----:B------:R-:W-:Y:S01]  /*13700*/  ISETP.LT.AND P6, PT, R198, UR39, !P0 ;  /* 0x00000027c6007c0c */ /* 0x000fe2000c7c1270 */
[----:B------:R-:W-:Y:S01]  /*13710*/  VIADD R240, R200, UR5 ;  /* 0x00000005c8f07c36 */ /* 0x000fe20008000000 */
[----:B------:R-:W2:Y:S01]  /*13720*/  LDL.LU R140, [R1+0x120] ;  /* 0x00012000018c7983 */ /* 0x000ea20000300800 */
[----:B------:R-:W-:Y:S01]  /*13730*/  VIADD R198, R0, 0xb6 ;  /* 0x000000b600c67836 */ /* 0x000fe20000000000 */
[----:B------:R-:W0:Y:S01]  /*13740*/  LDCU UR39, c[0x0][0x3b8] ;  /* 0x00007700ff2777ac */ /* 0x000e220008000800 */
[----:B------:R-:W-:Y:S01]  /*13750*/  VIADD R243, R240, UR5 ;  /* 0x00000005f0f37c36 */ /* 0x000fe20008000000 */
[----:B------:R1:W-:Y:S02]  /*13760*/  @P3 STG.E.U8 desc[UR14][R196.64], R199 ;  /* 0x000000c7c4003986 */ /* 0x0003e4000c10110e */
[----:B------:R-:W-:Y:S01]  /*13770*/  ISETP.LT.AND P4, PT, R198, UR40, !P0 ;  /* 0x00000028c6007c0c */ /* 0x000fe2000c781270 */
[----:B------:R-:W-:Y:S01]  /*13780*/  VIADD R198, R0, 0xb7 ;  /* 0x000000b700c67836 */ /* 0x000fe20000000000 */
[----:B------:R-:W2:Y:S01]  /*13790*/  LDL.LU R141, [R1+0x124] ;  /* 0x00012400018d7983 */ /* 0x000ea20000300800 */
[----:B------:R-:W-:Y:S01]  /*137a0*/  VIADD R244, R243, UR5 ;  /* 0x00000005f3f47c36 */ /* 0x000fe20008000000 */
[----:B------:R-:W0:Y:S01]  /*137b0*/  LDCU UR40, c[0x0][0x3b8] ;  /* 0x00007700ff2877ac */ /* 0x000e220008000800 */
[----:B-1----:R-:W-:-:S02]  /*137c0*/  PRMT R199, R199, 0x9910, RZ ;  /* 0x00009910c7c77816 */ /* 0x002fc400000000ff */
[C---:B------:R-:W-:Y:S02]  /*137d0*/  IADD3 R196, P3, PT, R202.reuse, R3, RZ ;  /* 0x00000003cac47210 */ /* 0x040fe40007f7e0ff */
[----:B------:R-:W-:Y:S02]  /*137e0*/  SHF.R.S32.HI R199, RZ, 0x8, R199 ;  /* 0x00000008ffc77819 */ /* 0x000fe400000114c7 */
[----:B------:R-:W-:Y:S01]  /*137f0*/  LEA.HI.X.SX32 R197, R202, R2, 0x1, P3 ;  /* 0x00000002cac57211 */ /* 0x000fe200018f0eff */
[----:B------:R-:W-:Y:S01]  /*13800*/  VIADD R62, R244, UR5 ;  /* 0x00000005f43e7c36 */ /* 0x000fe20008000000 */
[----:B------:R-:W-:Y:S01]  /*13810*/  ISETP.LT.AND P5, PT, R198, UR50, !P0 ;  /* 0x00000032c6007c0c */ /* 0x000fe2000c7a1270 */
[----:B------:R-:W-:Y:S01]  /*13820*/  VIADD R198, R0, 0xb8 ;  /* 0x000000b800c67836 */ /* 0x000fe20000000000 */
[----:B------:R-:W1:Y:S01]  /*13830*/  LDCU UR50, c[0x0][0x3b8] ;  /* 0x00007700ff3277ac */ /* 0x000e620008000800 */
[----:B------:R0:W-:Y:S01]  /*13840*/  @P6 STG.E.U8 desc[UR14][R196.64], R199 ;  /* 0x000000c7c4006986 */ /* 0x0001e2000c10110e */
[----:B------:R-:W-:-:S02]  /*13850*/  VIADD R64, R62, UR5 ;  /* 0x000000053e407c36 */ /* 0x000fc40008000000 */
[----:B------:R-:W-:Y:S01]  /*13860*/  ISETP.LT.AND P2, PT, R198, UR51, !P0 ;  /* 0x00000033c6007c0c */ /* 0x000fe2000c741270 */
[----:B------:R-:W-:Y:S01]  /*13870*/  VIADD R198, R0, 0xb9 ;  /* 0x000000b900c67836 */ /* 0x000fe20000000000 */
[----:B------:R-:W1:Y:S01]  /*13880*/  LDCU UR51, c[0x0][0x3b8] ;  /* 0x00007700ff3377ac */ /* 0x000e620008000800 */
[----:B------:R-:W-:Y:S01]  /*13890*/  VIADD R61, R64, UR5 ;  /* 0x00000005403d7c36 */ /* 0x000fe20008000000 */
[----:B0-----:R-:W-:Y:S02]  /*138a0*/  IADD3 R196, P6, PT, R211, R3, RZ ;  /* 0x00000003d3c47210 */ /* 0x001fe40007fde0ff */
[----:B------:R-:W-:Y:S02]  /*138b0*/  F2FP.SATFINITE.E4M3.F32.PACK_AB_MERGE_C R199, R139, R138, RZ ;  /* 0x0000008a8bc7723e */ /* 0x000fe400048070ff */
[----:B------:R-:W-:Y:S01]  /*138c0*/  LEA.HI.X.SX32 R197, R211, R2, 0x1, P6 ;  /* 0x00000002d3c57211 */ /* 0x000fe200030f0eff */
[----:B------:R-:W-:Y:S01]  /*138d0*/  VIADD R59, R61, UR5 ;  /* 0x000000053d3b7c36 */ /* 0x000fe20008000000 */
[----:B------:R-:W-:Y:S01]  /*138e0*/  ISETP.LT.AND P1, PT, R198, UR52, !P0 ;  /* 0x00000034c6007c0c */ /* 0x000fe2000c721270 */
[----:B------:R-:W-:Y:S01]  /*138f0*/  VIADD R198, R0, 0xba ;  /* 0x000000ba00c67836 */ /* 0x000fe20000000000 */
[----:B------:R-:W5:Y:S04]  /*13900*/  LDL.LU R138, [R1+0x128] ;  /* 0x00012800018a7983 */ /* 0x000f680000300800 */
[----:B------:R0:W-:Y:S01]  /*13910*/  @P4 STG.E.U8 desc[UR14][R196.64], R199 ;  /* 0x000000c7c4004986 */ /* 0x0001e2000c10110e */
[----:B------:R-:W-:Y:S01]  /*13920*/  VIADD R58, R59, UR5 ;  /* 0x000000053b3a7c36 */ /* 0x000fe20008000000 */
[----:B----4-:R-:W-:Y:S01]  /*13930*/  ISETP.LT.AND P3, PT, R198, UR17, !P0 ;  /* 0x00000011c6007c0c */ /* 0x010fe2000c761270 */
[----:B------:R-:W-:Y:S01]  /*13940*/  VIADD R198, R0, 0xbb ;  /* 0x000000bb00c67836 */ /* 0x000fe20000000000 */
[----:B------:R-:W5:Y:S01]  /*13950*/  LDL.LU R139, [R1+0x12c] ;  /* 0x00012c00018b7983 */ /* 0x000f620000300800 */
[----:B------:R-:W-:Y:S01]  /*13960*/  VIADD R60, R58, UR5 ;  /* 0x000000053a3c7c36 */ /* 0x000fe20008000000 */
[----:B------:R-:W4:Y:S01]  /*13970*/  LDCU UR17, c[0x0][0x3b8] ;  /* 0x00007700ff1177ac */ /* 0x000f220008000800 */
[----:B------:R-:W1:Y:S01]  /*13980*/  LDCU UR52, c[0x0][0x3b8] ;  /* 0x00007700ff3477ac */ /* 0x000e620008000800 */
[----:B0-----:R-:W-:-:S02]  /*13990*/  PRMT R199, R199, 0x9910, RZ ;  /* 0x00009910c7c77816 */ /* 0x001fc400000000ff */
[C---:B------:R-:W-:Y:S02]  /*139a0*/  IADD3 R196, P4, PT, R210.reuse, R3, RZ ;  /* 0x00000003d2c47210 */ /* 0x040fe40007f9e0ff */
[----:B------:R-:W-:Y:S02]  /*139b0*/  SHF.R.S32.HI R199, RZ, 0x8, R199 ;  /* 0x00000008ffc77819 */ /* 0x000fe400000114c7 */
[----:B------:R-:W-:Y:S01]  /*139c0*/  LEA.HI.X.SX32 R197, R210, R2, 0x1, P4 ;  /* 0x00000002d2c57211 */ /* 0x000fe200020f0eff */
[----:B------:R-:W-:Y:S01]  /*139d0*/  VIADD R57, R60, UR5 ;  /* 0x000000053c397c36 */ /* 0x000fe20008000000 */
[----:B------:R-:W-:-:S03]  /*139e0*/  ISETP.LT.AND P6, PT, R198, UR16, !P0 ;  /* 0x00000010c6007c0c */ /* 0x000fc6000c7c1270 */
[----:B------:R0:W-:Y:S01]  /*139f0*/  @P5 STG.E.U8 desc[UR14][R196.64], R199 ;  /* 0x000000c7c4005986 */ /* 0x0001e2000c10110e */
[----:B------:R-:W-:Y:S01]  /*13a00*/  VIADD R198, R0, 0xbc ;  /* 0x000000bc00c67836 */ /* 0x000fe20000000000 */
[----:B------:R-:W1:Y:S01]  /*13a10*/  LDCU UR16, c[0x0][0x3b8] ;  /* 0x00007700ff1077ac */ /* 0x000e620008000800 */
[----:B------:R-:W-:Y:S01]  /*13a20*/  VIADD R55, R57, UR5 ;  /* 0x0000000539377c36 */ /* 0x000fe20008000000 */
[----:B0-----:R-:W-:Y:S02]  /*13a30*/  IADD3 R196, P5, PT, R213, R3, RZ ;  /* 0x00000003d5c47210 */ /* 0x001fe40007fbe0ff */
[----:B------:R-:W-:Y:S02]  /*13a40*/  F2FP.SATFINITE.E4M3.F32.PACK_AB_MERGE_C R199, R137, R136, RZ ;  /* 0x0000008889c7723e */ /* 0x000fe400048070ff */
[----:B------:R-:W-:Y:S02]  /*13a50*/  LEA.HI.X.SX32 R197, R213, R2, 0x1, P5 ;  /* 0x00000002d5c57211 */ /* 0x000fe400028f0eff */
[----:B------:R-:W-:Y:S01]  /*13a60*/  ISETP.LT.AND P4, PT, R198, UR13, !P0 ;  /* 0x0000000dc6007c0c */ /* 0x000fe2000c781270 */
[----:B------:R-:W-:Y:S01]  /*13a70*/  VIADD R198, R0, 0xbd ;  /* 0x000000bd00c67836 */ /* 0x000fe20000000000 */
[----:B------:R-:W4:Y:S01]  /*13a80*/  LDL.LU R136, [R1+0x130] ;  /* 0x0001300001887983 */ /* 0x000f220000300800 */
[----:B------:R-:W-:Y:S01]  /*13a90*/  VIADD R54, R55, UR5 ;  /* 0x0000000537367c36 */ /* 0x000fe20008000000 */
[----:B------:R-:W0:Y:S02]  /*13aa0*/  LDCU UR13, c[0x0][0x39c] ;  /* 0x00007380ff0d77ac */ /* 0x000e240008000800 */
[----:B------:R1:W-:Y:S01]  /*13ab0*/  @P2 STG.E.U8 desc[UR14][R196.64], R199 ;  /* 0x000000c7c4002986 */ /* 0x0003e2000c10110e */
[----:B------:R-:W-:Y:S01]  /*13ac0*/  VIADD R56, R54, UR5 ;  /* 0x0000000536387c36 */ /* 0x000fe20008000000 */
[----:B------:R-:W-:Y:S01]  /*13ad0*/  ISETP.LT.AND P5, PT, R198, UR10, !P0 ;  /* 0x0000000ac6007c0c */ /* 0x000fe2000c7a1270 */
[----:B------:R-:W-:Y:S01]  /*13ae0*/  VIADD R198, R0, 0xbe ;  /* 0x000000be00c67836 */ /* 0x000fe20000000000 */
[----:B------:R-:W4:Y:S01]  /*13af0*/  LDL.LU R137, [R1+0x134] ;  /* 0x0001340001897983 */ /* 0x000f220000300800 */
[----:B------:R-:W-:Y:S01]  /*13b00*/  VIADD R53, R56, UR5 ;  /* 0x0000000538357c36 */ /* 0x000fe20008000000 */
[----:B------:R-:W0:Y:S01]  /*13b10*/  LDCU UR10, c[0x0][0x3b8] ;  /* 0x00007700ff0a77ac */ /* 0x000e220008000800 */
[----:B-1----:R-:W-:-:S02]  /*13b20*/  PRMT R199, R199, 0x9910, RZ ;  /* 0x00009910c7c77816 */ /* 0x002fc400000000ff */
[C---:B------:R-:W-:Y:S02]  /*13b30*/  IADD3 R196, P2, PT, R212.reuse, R3, RZ ;  /* 0x00000003d4c47210 */ /* 0x040fe40007f5e0ff */
[----:B------:R-:W-:Y:S02]  /*13b40*/  SHF.R.S32.HI R199, RZ, 0x8, R199 ;  /* 0x00000008ffc77819 */ /* 0x000fe400000114c7 */
[----:B------:R-:W-:Y:S02]  /*13b50*/  LEA.HI.X.SX32 R197, R212, R2, 0x1, P2 ;  /* 0x00000002d4c57211 */ /* 0x000fe400010f0eff */
[----:B---3--:R-:W-:Y:S01]  /*13b60*/  ISETP.LT.AND P2, PT, R198, UR8, !P0 ;  /* 0x00000008c6007c0c */ /* 0x008fe2000c741270 */
[----:B------:R-:W-:Y:S01]  /*13b70*/  VIADD R198, R0, 0x1ff ;  /* 0x000001ff00c67836 */ /* 0x000fe20000000000 */
[----:B------:R-:W1:Y:S01]  /*13b80*/  LDCU UR8, c[0x0][0x39c] ;  /* 0x00007380ff0877ac */ /* 0x000e620008000800 */
[----:B------:R3:W-:Y:S01]  /*13b90*/  @P1 STG.E.U8 desc[UR14][R196.64], R199 ;  /* 0x000000c7c4001986 */ /* 0x0007e2000c10110e */
[----:B------:R-:W-:-:S04]  /*13ba0*/  VIADD R51, R53, UR5 ;  /* 0x0000000535337c36 */ /* 0x000fc80008000000 */
[----:B------:R-:W-:Y:S01]  /*13bb0*/  VIADD R50, R51, UR5 ;  /* 0x0000000533327c36 */ /* 0x000fe20008000000 */
[----:B---3--:R-:W-:-:S04]  /*13bc0*/  IADD3 R196, P1, PT, R201, R3, RZ ;  /* 0x00000003c9c47210 */ /* 0x008fc80007f3e0ff */
[----:B------:R-:W-:Y:S02]  /*13bd0*/  LEA.HI.X.SX32 R197, R201, R2, 0x1, P1 ;  /* 0x00000002c9c57211 */ /* 0x000fe400008f0eff */
[----:B------:R-:W-:Y:S01]  /*13be0*/  ISETP.LT.AND P1, PT, R198, UR4, !P0 ;  /* 0x00000004c6007c0c */ /* 0x000fe2000c721270 */
[----:B------:R-:W-:Y:S01]  /*13bf0*/  VIADD R52, R50, UR5 ;  /* 0x0000000532347c36 */ /* 0x000fe20008000000 */
[----:B------:R-:W-:Y:S01]  /*13c00*/  F2FP.SATFINITE.E4M3.F32.PACK_AB_MERGE_C R198, R135, R134, RZ ;  /* 0x0000008687c6723e */ /* 0x000fe200048070ff */
[----:B------:R-:W3:Y:S01]  /*13c10*/  LDCU UR4, c[0x0][0x39c] ;  /* 0x00007380ff0477ac */ /* 0x000ee20008000800 */
[----:B------:R-:W4:Y:S04]  /*13c20*/  LDL.LU R134, [R1+0x138] ;  /* 0x0001380001867983 */ /* 0x000f280000300800 */
[----:B------:R-:W4:Y:S01]  /*13c30*/  LDL.LU R135, [R1+0x13c] ;  /* 0x00013c0001877983 */ /* 0x000f220000300800 */
        /* <DEDUP_REMOVED lines=24> */
[----:B------:R0:W-:Y:S03]  /*13dc0*/  @P3 STG.E.U8 desc[UR14][R196.64], R198 ;  /* 0x000000c6c4003986 */ /* 0x0001e6000c10110e */
[----:B------:R-:W-:Y:S01]  /*13dd0*/  VIADD R25, R28, UR5 ;  /* 0x000000051c197c36 */ /* 0x000fe20008000000 */
[----:B------:R-:W-:-:S03]  /*13de0*/  PRMT R202, R198, 0x9910, RZ ;  /* 0x00009910c6ca7816 */ /* 0x000fc600000000ff */
[----:B------:R-:W-:Y:S01]  /*13df0*/  VIADD R23, R25, UR5 ;  /* 0x0000000519177c36 */ /* 0x000fe20008000000 */
[----:B0-----:R-:W-:-:S03]  /*13e00*/  IADD3 R198, P3, PT, R214, R3, RZ ;  /* 0x00000003d6c67210 */ /* 0x001fc60007f7e0ff */
[----:B------:R-:W-:Y:S01]  /*13e10*/  VIADD R22, R23, UR5 ;  /* 0x0000000517167c36 */ /* 0x000fe20008000000 */
[-C--:B------:R-:W-:Y:S01]  /*13e20*/  LEA.HI.X.SX32 R199, R214, R2.reuse, 0x1, P3 ;  /* 0x00000002d6c77211 */ /* 0x080fe200018f0eff */
[----:B------:R-:W-:Y:S01]  /*13e30*/  VIADD R201, R0, 0xbf ;  /* 0x000000bf00c97836 */ /* 0x000fe20000000000 */
[C---:B------:R-:W-:Y:S01]  /*13e40*/  IADD3 R196, P3, PT, R215.reuse, R3, RZ ;  /* 0x00000003d7c47210 */ /* 0x040fe20007f7e0ff */
[----:B------:R-:W-:Y:S01]  /*13e50*/  VIADD R24, R22, UR5 ;  /* 0x0000000516187c36 */ /* 0x000fe20008000000 */
[----:B------:R-:W-:Y:S02]  /*13e60*/  SHF.R.S32.HI R202, RZ, 0x8, R202 ;  /* 0x00000008ffca7819 */ /* 0x000fe400000114ca */
[----:B------:R-:W-:Y:S01]  /*13e70*/  LEA.HI.X.SX32 R197, R215, R2, 0x1, P3 ;  /* 0x00000002d7c57211 */ /* 0x000fe200018f0eff */
[----:B------:R-:W-:Y:S01]  /*13e80*/  VIADD R21, R24, UR5 ;  /* 0x0000000518157c36 */ /* 0x000fe20008000000 */
[----:B---3--:R-:W-:Y:S01]  /*13e90*/  ISETP.LT.AND P3, PT, R201, UR4, !P0 ;  /* 0x00000004c9007c0c */ /* 0x008fe2000c761270 */
[----:B------:R-:W0:Y:S01]  /*13ea0*/  LDCU UR4, c[0x0][0x39c] ;  /* 0x00007380ff0477ac */ /* 0x000e220008000800 */
[----:B------:R3:W-:Y:S01]  /*13eb0*/  @P6 STG.E.U8 desc[UR14][R198.64], R202 ;  /* 0x000000cac6006986 */ /* 0x0007e2000c10110e */
[----:B------:R-:W-:-:S03]  /*13ec0*/  VIADD R19, R21, UR5 ;  /* 0x0000000515137c36 */ /* 0x000fc60008000000 */
[----:B------:R1:W-:Y:S01]  /*13ed0*/  @P4 STG.E.U8 desc[UR14][R196.64], R207 ;  /* 0x000000cfc4004986 */ /* 0x0003e2000c10110e */
[----:B------:R-:W-:Y:S01]  /*13ee0*/  VIADD R18, R19, UR5 ;  /* 0x0000000513127c36 */ /* 0x000fe20008000000 */
[----:B---3--:R-:W-:Y:S02]  /*13ef0*/  PRMT R199, R207, 0x9910, RZ ;  /* 0x00009910cfc77816 */ /* 0x008fe400000000ff */
[C---:B-1----:R-:W-:Y:S02]  /*13f00*/  IADD3 R196, P4, PT, R217.reuse, R3, RZ ;  /* 0x00000003d9c47210 */ /* 0x042fe40007f9e0ff */
[----:B------:R-:W-:Y:S02]  /*13f10*/  SHF.R.S32.HI R199, RZ, 0x8, R199 ;  /* 0x00000008ffc77819 */ /* 0x000fe400000114c7 */
[----:B------:R-:W-:Y:S01]  /*13f20*/  LEA.HI.X.SX32 R197, R217, R2, 0x1, P4 ;  /* 0x00000002d9c57211 */ /* 0x000fe200020f0eff */
[----:B------:R-:W-:-:S04]  /*13f30*/  VIADD R17, R18, UR5 ;  /* 0x0000000512117c36 */ /* 0x000fc80008000000 */
[----:B------:R1:W-:Y:S01]  /*13f40*/  @P5 STG.E.U8 desc[UR14][R196.64], R199 ;  /* 0x000000c7c4005986 */ /* 0x0003e2000c10110e */
[----:B------:R-:W-:-:S04]  /*13f50*/  VIADD R16, R17, UR5 ;  /* 0x0000000511107c36 */ /* 0x000fc80008000000 */
[----:B------:R-:W-:Y:S02]  /*13f60*/  VIADD R13, R16, UR5 ;  /* 0x00000005100d7c36 */ /* 0x000fe40008000000 */
[----:B-1----:R-:W-:Y:S01]  /*13f70*/  VIADD R197, R0, 0xc1 ;  /* 0x000000c100c57836 */ /* 0x002fe20000000000 */
[----:B------:R-:W-:-:S04]  /*13f80*/  IADD3 R196, P6, PT, R216, R3, RZ ;  /* 0x00000003d8c47210 */ /* 0x000fc80007fde0ff */
[----:B0-----:R-:W-:Y:S01]  /*13f90*/  ISETP.LT.AND P5, PT, R197, UR4, !P0 ;  /* 0x00000004c5007c0c */ /* 0x001fe2000c7a1270 */
[----:B------:R-:W-:Y:S01]  /*13fa0*/  VIADD R12, R13, UR5 ;  /* 0x000000050d0c7c36 */ /* 0x000fe20008000000 */
[-C--:B------:R-:W-:Y:S01]  /*13fb0*/  LEA.HI.X.SX32 R197, R216, R2.reuse, 0x1, P6 ;  /* 0x00000002d8c57211 */ /* 0x080fe200030f0eff */
[----:B------:R-:W-:Y:S01]  /*13fc0*/  VIADD R198, R0, 0xc0 ;  /* 0x000000c000c67836 */ /* 0x000fe20000000000 */
[CC--:B------:R-:W-:Y:S01]  /*13fd0*/  IADD3 R230, P6, PT, R204.reuse, R3.reuse, RZ ;  /* 0x00000003cce67210 */ /* 0x0c0fe20007fde0ff */
[----:B------:R-:W0:Y:S03]  /*13fe0*/  LDCU UR4, c[0x0][0x3b8] ;  /* 0x00007700ff0477ac */ /* 0x000e260008000800 */
[----:B------:R-:W-:Y:S02]  /*13ff0*/  LEA.HI.X.SX32 R231, R204, R2, 0x1, P6 ;  /* 0x00000002cce77211 */ /* 0x000fe400030f0eff */
[----:B------:R-:W-:Y:S01]  /*14000*/  IADD3 R226, P6, PT, R218, R3, RZ ;  /* 0x00000003dae27210 */ /* 0x000fe20007fde0ff */
[----:B------:R-:W-:Y:S01]  /*14010*/  VIADD R15, R12, UR5 ;  /* 0x000000050c0f7c36 */ /* 0x000fe20008000000 */
[----:B--2---:R-:W-:-:S02]  /*14020*/  F2FP.SATFINITE.E4M3.F32.PACK_AB_MERGE_C R199, R133, R132, RZ ;  /* 0x0000008485c7723e */ /* 0x004fc400048070ff */
[-C--:B------:R-:W-:Y:S01]  /*14030*/  LEA.HI.X.SX32 R227, R218, R2.reuse, 0x1, P6 ;  /* 0x00000002dae37211 */ /* 0x080fe200030f0eff */
[----:B------:R-:W-:Y:S01]  /*14040*/  VIADD R233, R15, UR5 ;  /* 0x000000050fe97c36 */ /* 0x000fe20008000000 */
[-C--:B------:R-:W-:Y:S01]  /*14050*/  IADD3 R222, P6, PT, R203, R3.reuse, RZ ;  /* 0x00000003cbde7210 */ /* 0x080fe20007fde0ff */
[----:B------:R1:W-:Y:S01]  /*14060*/  @P2 STG.E.U8 desc[UR14][R196.64], R199 ;  /* 0x000000c7c4002986 */ /* 0x0003e2000c10110e */
[-C--:B------:R-:W-:Y:S02]  /*14070*/  IADD3 R228, P2, PT, R219, R3.reuse, RZ ;  /* 0x00000003dbe47210 */ /* 0x080fe40007f5e0ff */
[-C--:B------:R-:W-:Y:S01]  /*14080*/  LEA.HI.X.SX32 R223, R203, R2.reuse, 0x1, P6 ;  /* 0x00000002cbdf7211 */ /* 0x080fe200030f0eff */
[----:B------:R-:W-:Y:S01]  /*14090*/  VIADD R236, R233, UR5 ;  /* 0x00000005e9ec7c36 */ /* 0x000fe20008000000 */
[-C--:B------:R-:W-:Y:S01]  /*140a0*/  IADD3 R218, P6, PT, R232, R3.reuse, RZ ;  /* 0x00000003e8da7210 */ /* 0x080fe20007fde0ff */
[----:B------:R-:W2:Y:S01]  /*140b0*/  LDL.LU R132, [R1+0x140] ;  /* 0x0001400001847983 */ /* 0x000ea20000300800 */
[-C--:B------:R-:W-:Y:S01]  /*140c0*/  LEA.HI.X.SX32 R229, R219, R2.reuse, 0x1, P2 ;  /* 0x00000002dbe57211 */ /* 0x080fe200010f0eff */
[----:B------:R-:W-:Y:S01]  /*140d0*/  VIADD R235, R236, UR5 ;  /* 0x00000005eceb7c36 */ /* 0x000fe20008000000 */
[----:B------:R-:W-:Y:S01]  /*140e0*/  IADD3 R224, P2, PT, R220, R3, RZ ;  /* 0x00000003dce07210 */ /* 0x000fe20007f5e0ff */
[----:B------:R-:W2:Y:S01]  /*140f0*/  LDL.LU R133, [R1+0x144] ;  /* 0x0001440001857983 */ /* 0x000ea20000300800 */
[----:B------:R-:W-:-:S02]  /*14100*/  LEA.HI.X.SX32 R219, R232, R2, 0x1, P6 ;  /* 0x00000002e8db7211 */ /* 0x000fc400030f0eff */
[-C--:B------:R-:W-:Y:S01]  /*14110*/  IADD3 R214, P6, PT, R205, R3.reuse, RZ ;  /* 0x00000003cdd67210 */ /* 0x080fe20007fde0ff */
[----:B------:R-:W-:Y:S01]  /*14120*/  VIADD R250, R235, UR5 ;  /* 0x00000005ebfa7c36 */ /* 0x000fe20008000000 */
[-C--:B------:R-:W-:Y:S02]  /*14130*/  LEA.HI.X.SX32 R225, R220, R2.reuse, 0x1, P2 ;  /* 0x00000002dce17211 */ /* 0x080fe400010f0eff */
[-C--:B------:R-:W-:Y:S02]  /*14140*/  IADD3 R220, P2, PT, R221, R3.reuse, RZ ;  /* 0x00000003dddc7210 */ /* 0x080fe40007f5e0ff */
[-C--:B------:R-:W-:Y:S02]  /*14150*/  LEA.HI.X.SX32 R215, R205, R2.reuse, 0x1, P6 ;  /* 0x00000002cdd77211 */ /* 0x080fe400030f0eff */
[----:B------:R-:W-:Y:S01]  /*14160*/  IADD3 R210, P6, PT, R206, R3, RZ ;  /* 0x00000003ced27210 */ /* 0x000fe20007fde0ff */
[----:B------:R-:W-:Y:S01]  /*14170*/  VIADD R241, R250, UR5 ;  /* 0x00000005faf17c36 */ /* 0x000fe20008000000 */
[----:B------:R-:W-:-:S02]  /*14180*/  LEA.HI.X.SX32 R221, R221, R2, 0x1, P2 ;  /* 0x00000002dddd7211 */ /* 0x000fc400010f0eff */
[-C--:B------:R-:W-:Y:S02]  /*14190*/  IADD3 R216, P2, PT, R234, R3.reuse, RZ ;  /* 0x00000003ead87210 */ /* 0x080fe40007f5e0ff */
[-C--:B------:R-:W-:Y:S02]  /*141a0*/  LEA.HI.X.SX32 R211, R206, R2.reuse, 0x1, P6 ;  /* 0x00000002ced37211 */ /* 0x080fe400030f0eff */
[-C--:B------:R-:W-:Y:S01]  /*141b0*/  IADD3 R206, P6, PT, R238, R3.reuse, RZ ;  /* 0x00000003eece7210 */ /* 0x080fe20007fde0ff */
[----:B------:R-:W-:Y:S01]  /*141c0*/  VIADD R14, R241, UR5 ;  /* 0x00000005f10e7c36 */ /* 0x000fe20008000000 */
[-C--:B------:R-:W-:Y:S02]  /*141d0*/  LEA.HI.X.SX32 R217, R234, R2.reuse, 0x1, P2 ;  /* 0x00000002ead97211 */ /* 0x080fe400010f0eff */
[-C--:B------:R-:W-:Y:S02]  /*141e0*/  IADD3 R212, P2, PT, R237, R3.reuse, RZ ;  /* 0x00000003edd47210 */ /* 0x080fe40007f5e0ff */
[----:B------:R-:W-:Y:S01]  /*141f0*/  LEA.HI.X.SX32 R207, R238, R2, 0x1, P6 ;  /* 0x00000002eecf7211 */ /* 0x000fe200030f0eff */
[----:B------:R-:W-:Y:S01]  /*14200*/  VIADD R252, R14, UR5 ;  /* 0x000000050efc7c36 */ /* 0x000fe20008000000 */
[----:B------:R-:W-:-:S02]  /*14210*/  IADD3 R202, P6, PT, R200, R3, RZ ;  /* 0x00000003c8ca7210 */ /* 0x000fc40007fde0ff */
[-C--:B------:R-:W-:Y:S01]  /*14220*/  LEA.HI.X.SX32 R213, R237, R2.reuse, 0x1, P2 ;  /* 0x00000002edd57211 */ /* 0x080fe200010f0eff */
[----:B------:R-:W-:Y:S01]  /*14230*/  VIADD R11, R252, UR5 ;  /* 0x00000005fc0b7c36 */ /* 0x000fe20008000000 */
[CC--:B------:R-:W-:Y:S02]  /*14240*/  IADD3 R208, P2, PT, R239.reuse, R3.reuse, RZ ;  /* 0x00000003efd07210 */ /* 0x0c0fe40007f5e0ff */
[-C--:B------:R-:W-:Y:S02]  /*14250*/  LEA.HI.X.SX32 R203, R200, R2.reuse, 0x1, P6 ;  /* 0x00000002c8cb7211 */ /* 0x080fe400030f0eff */
[-C--:B------:R-:W-:Y:S01]  /*14260*/  IADD3 R200, P6, PT, R240, R3.reuse, RZ ;  /* 0x00000003f0c87210 */ /* 0x080fe20007fde0ff */
[----:B-1----:R-:W-:Y:S01]  /*14270*/  VIADD R196, R0, 0xc2 ;  /* 0x000000c200c47836 */ /* 0x002fe20000000000 */
[----:B------:R-:W-:Y:S01]  /*14280*/  LEA.HI.X.SX32 R209, R239, R2, 0x1, P2 ;  /* 0x00000002efd17211 */ /* 0x000fe200010f0eff */
[----:B------:R-:W-:Y:S01]  /*14290*/  VIADD R10, R11, UR5 ;  /* 0x000000050b0a7c36 */ /* 0x000fe20008000000 */
[----:B------:R-:W-:Y:S01]  /*142a0*/  ISETP.LT.AND P4, PT, R198, UR8, !P0 ;  /* 0x00000008c6007c0c */ /* 0x000fe2000c781270 */
[----:B------:R-:W-:Y:S01]  /*142b0*/  VIADD R232, R0, 0xc3 ;  /* 0x000000c300e87836 */ /* 0x000fe20000000000 */
[----:B------:R-:W-:-:S02]  /*142c0*/  IADD3 R204, P2, PT, R242, R3, RZ ;  /* 0x00000003f2cc7210 */ /* 0x000fc40007f5e0ff */
[-C--:B------:R-:W-:Y:S01]  /*142d0*/  LEA.HI.X.SX32 R201, R240, R2.reuse, 0x1, P6 ;  /* 0x00000002f0c97211 */ /* 0x080fe200030f0eff */
[----:B------:R-:W-:Y:S01]  /*142e0*/  VIADD R9, R10, UR5 ;  /* 0x000000050a097c36 */ /* 0x000fe20008000000 */
[-C--:B------:R-:W-:Y:S01]  /*142f0*/  IADD3 R198, P6, PT, R243, R3.reuse, RZ ;  /* 0x00000003f3c67210 */ /* 0x080fe20007fde0ff */
[----:B------:R-:W1:Y:S01]  /*14300*/  LDCU UR8, c[0x0][0x3b8] ;  /* 0x00007700ff0877ac */ /* 0x000e620008000800 */
[-C--:B------:R-:W-:Y:S02]  /*14310*/  LEA.HI.X.SX32 R205, R242, R2.reuse, 0x1, P2 ;  /* 0x00000002f2cd7211 */ /* 0x080fe400010f0eff */
[----:B------:R-:W-:Y:S02]  /*14320*/  PRMT R234, R199, 0x9910, RZ ;  /* 0x00009910c7ea7816 */ /* 0x000fe400000000ff */
[----:B------:R-:W-:Y:S01]  /*14330*/  ISETP.LT.AND P2, PT, R196, UR13, !P0 ;  /* 0x0000000dc4007c0c */ /* 0x000fe2000c741270 */
[----:B------:R-:W-:Y:S01]  /*14340*/  VIADD R8, R9, UR5 ;  /* 0x0000000509087c36 */ /* 0x000fe20008000000 */
[----:B------:R-:W-:Y:S01]  /*14350*/  LEA.HI.X.SX32 R199, R243, R2, 0x1, P6 ;  /* 0x00000002f3c77211 */ /* 0x000fe200030f0eff */
[----:B------:R-:W3:Y:S01]  /*14360*/  LDCU UR13, c[0x0][0x3b8] ;  /* 0x00007700ff0d77ac */ /* 0x000ee20008000800 */
[----:B------:R-:W-:-:S02]  /*14370*/  IADD3 R196, P6, PT, R244, R3, RZ ;  /* 0x00000003f4c47210 */ /* 0x000fc40007fde0ff */
[----:B------:R-:W-:Y:S02]  /*14380*/  SHF.R.S32.HI R234, RZ, 0x8, R234 ;  /* 0x00000008ffea7819 */ /* 0x000fe400000114ea */
[----:B------:R-:W-:Y:S01]  /*14390*/  LEA.HI.X.SX32 R197, R244, R2, 0x1, P6 ;  /* 0x00000002f4c57211 */ /* 0x000fe200030f0eff */
[----:B------:R-:W-:Y:S01]  /*143a0*/  VIADD R7, R8, UR5 ;  /* 0x0000000508077c36 */ /* 0x000fe20008000000 */
[----:B------:R-:W-:Y:S01]  /*143b0*/  ISETP.LT.AND P6, PT, R232, UR33, !P0 ;  /* 0x00000021e8007c0c */ /* 0x000fe2000c7c1270 */
[----:B------:R-:W-:Y:S01]  /*143c0*/  VIADD R232, R0, 0xc4 ;  /* 0x000000c400e87836 */ /* 0x000fe20000000000 */
[----:B------:R0:W-:Y:S01]  /*143d0*/  @P3 STG.E.U8 desc[UR14][R230.64], R234 ;  /* 0x000000eae6003986 */ /* 0x0001e2000c10110e */
[----:B------:R-:W-:Y:S01]  /*143e0*/  VIADD R6, R7, UR5 ;  /* 0x0000000507067c36 */ /* 0x000fe20008000000 */
[----:B------:R-:W1:Y:S02]  /*143f0*/  LDCU UR33, c[0x0][0x3b8] ;  /* 0x00007700ff2177ac */ /* 0x000e640008000800 */
[----:B------:R-:W-:Y:S01]  /*14400*/  ISETP.LT.AND P3, PT, R232, UR77, !P0 ;  /* 0x0000004de8007c0c */ /* 0x000fe2000c761270 */
[----:B------:R-:W-:Y:S01]  /*14410*/  VIADD R251, R6, UR5 ;  /* 0x0000000506fb7c36 */ /* 0x000fe20008000000 */
[----:B------:R-:W1:Y:S01]  /*14420*/  LDCU UR5, c[0x0][0x39c] ;  /* 0x00007380ff0577ac */ /* 0x000e620008000800 */
[----:B0-----:R-:W-:Y:S01]  /*14430*/  F2FP.SATFINITE.E4M3.F32.PACK_AB_MERGE_C R231, R149, R148, RZ ;  /* 0x0000009495e7723e */ /* 0x001fe200048070ff */
[----:B------:R-:W-:Y:S01]  /*14440*/  VIADD R230, R0, 0xc5 ;  /* 0x000000c500e67836 */ /* 0x000fe20000000000 */
[----:B------:R-:W0:Y:S02]  /*14450*/  LDCU UR77, c[0x0][0x3b8] ;  /* 0x00007700ff4d77ac */ /* 0x000e240008000800 */
[----:B------:R-:W-:Y:S01]  /*14460*/  PRMT R232, R231, 0x9910, RZ ;  /* 0x00009910e7e87816 */ /* 0x000fe200000000ff */
[----:B------:R1:W-:Y:S01]  /*14470*/  @P4 STG.E.U8 desc[UR14][R228.64], R231 ;  /* 0x000000e7e4004986 */ /* 0x0003e2000c10110e */
[----:B------:R-:W-:Y:S01]  /*14480*/  VIADD R240, R251, UR75 ;  /* 0x0000004bfbf07c36 */ /* 0x000fe20008000000 */
[----:B------:R-:W-:Y:S01]  /*14490*/  ISETP.LT.AND P4, PT, R230, UR76, !P0 ;  /* 0x0000004ce6007c0c */ /* 0x000fe2000c781270 */
[----:B------:R-:W0:Y:S02]  /*144a0*/  LDCU UR75, c[0x0][0x39c] ;  /* 0x00007380ff4b77ac */ /* 0x000e240008000800 */
[----:B------:R-:W-:-:S02]  /*144b0*/  VIADD R249, R240, UR48 ;  /* 0x00000030f0f97c36 */ /* 0x000fc40008000000 */
[----:B-1----:R-:W-:Y:S01]  /*144c0*/  IMAD.MOV.U32 R229, RZ, RZ, R232 ;  /* 0x000000ffffe57224 */ /* 0x002fe200078e00e8 */
[----:B------:R-:W1:Y:S01]  /*144d0*/  LDCU UR48, c[0x0][0x39c] ;  /* 0x00007380ff3077ac */ /* 0x000e620008000800 */
[----:B------:R-:W-:-:S03]  /*144e0*/  F2FP.SATFINITE.E4M3.F32.PACK_AB_MERGE_C R230, R147, R146, RZ ;  /* 0x0000009293e6723e */ /* 0x000fc600048070ff */
[----:B------:R-:W-:Y:S01]  /*144f0*/  SHF.R.S32.HI R229, RZ, 0x8, R229 ;  /* 0x00000008ffe57819 */ /* 0x000fe200000114e5 */
[----:B------:R-:W-:Y:S01]  /*14500*/  VIADD R228, R0, 0xc6 ;  /* 0x000000c600e47836 */ /* 0x000fe20000000000 */
[----:B------:R-:W0:Y:S03]  /*14510*/  LDCU UR76, c[0x0][0x3b8] ;  /* 0x00007700ff4c77ac */ /* 0x000e260008000800 */
[----:B------:R1:W-:Y:S01]  /*14520*/  @P5 STG.E.U8 desc[UR14][R226.64], R229 ;  /* 0x000000e5e2005986 */ /* 0x0003e2000c10110e */
[----:B------:R-:W-:Y:S01]  /*14530*/  ISETP.LT.AND P5, PT, R228, UR5, !P0 ;  /* 0x00000005e4007c0c */ /* 0x000fe2000c7a1270 */
[----:B------:R-:W0:Y:S02]  /*14540*/  LDCU UR5, c[0x0][0x39c] ;  /* 0x00007380ff0577ac */ /* 0x000e240008000800 */
[----:B------:R3:W-:Y:S01]  /*14550*/  @P2 STG.E.U8 desc[UR14][R224.64], R230 ;  /* 0x000000e6e0002986 */ /* 0x0007e2000c10110e */
[----:B-1----:R-:W-:-:S04]  /*14560*/  PRMT R227, R230, 0x9910, RZ ;  /* 0x00009910e6e37816 */ /* 0x002fc800000000ff */
[----:B---3--:R-:W-:Y:S01]  /*14570*/  SHF.R.S32.HI R225, RZ, 0x8, R227 ;  /* 0x00000008ffe17819 */ /* 0x008fe200000114e3 */
[----:B------:R-:W-:Y:S01]  /*14580*/  VIADD R244, R249, UR22 ;  /* 0x00000016f9f47c36 */ /* 0x000fe20008000000 */
[----:B------:R-:W1:Y:S01]  /*14590*/  LDCU UR22, c[0x0][0x3b8] ;  /* 0x00007700ff1677ac */ /* 0x000e620008000800 */
[----:B------:R-:W-:Y:S02]  /*145a0*/  VIADD R224, R0, 0xc8 ;  /* 0x000000c800e07836 */ /* 0x000fe40000000000 */
[----:B------:R3:W-:Y:S01]  /*145b0*/  @P6 STG.E.U8 desc[UR14][R222.64], R225 ;  /* 0x000000e1de006986 */ /* 0x0007e2000c10110e */
[----:B------:R-:W-:Y:S01]  /*145c0*/  VIADD R248, R244, UR49 ;  /* 0x00000031f4f87c36 */ /* 0x000fe20008000000 */
[----:B------:R-:W0:Y:S01]  /*145d0*/  LDCU UR49, c[0x0][0x3b8] ;  /* 0x00007700ff3177ac */ /* 0x000e220008000800 */
[----:B------:R-:W-:Y:S02]  /*145e0*/  ISETP.LT.AND P6, PT, R224, UR48, !P0 ;  /* 0x00000030e0007c0c */ /* 0x000fe4000c7c1270 */
[----:B------:R-:W-:Y:S01]  /*145f0*/  VIADD R247, R248, UR32 ;  /* 0x00000020f8f77c36 */ /* 0x000fe20008000000 */
[----:B------:R-:W1:Y:S01]  /*14600*/  LDCU UR48, c[0x0][0x39c] ;  /* 0x00007380ff3077ac */ /* 0x000e620008000800 */
[----:B---3--:R-:W-:Y:S01]  /*14610*/  F2FP.SATFINITE.E4M3.F32.PACK_AB_MERGE_C R223, R145, R144, RZ ;  /* 0x0000009091df723e */ /* 0x008fe200048070ff */
[----:B------:R-:W-:Y:S01]  /*14620*/  VIADD R222, R0, 0xc9 ;  /* 0x000000c900de7836 */ /* 0x000fe20000000000 */
[----:B------:R-:W3:Y:S02]  /*14630*/  LDCU UR32, c[0x0][0x3b8] ;  /* 0x00007700ff2077ac */ /* 0x000ee40008000800 */
[----:B------:R-:W-:Y:S01]  /*14640*/  PRMT R224, R223, 0x9910, RZ ;  /* 0x00009910dfe07816 */ /* 0x000fe200000000ff */
[----:B------:R1:W-:Y:S01]  /*14650*/  @P3 STG.E.U8 desc[UR14][R220.64], R223 ;  /* 0x000000dfdc003986 */ /* 0x0003e2000c10110e */
[----:B------:R-:W-:-:S02]  /*14660*/  VIADD R246, R247, UR73 ;  /* 0x00000049f7f67c36 */ /* 0x000fc40008000000 */
[----:B------:R-:W-:Y:S01]  /*14670*/  VIADD R226, R0, 0xc7 ;  /* 0x000000c700e27836 */ /* 0x000fe20000000000 */
[----:B0-----:R-:W-:Y:S01]  /*14680*/  ISETP.LT.AND P3, PT, R222, UR5, !P0 ;  /* 0x00000005de007c0c */ /* 0x001fe2000c761270 */
[----:B------:R-:W-:Y:S01]  /*14690*/  VIADD R245, R246, UR21 ;  /* 0x00000015f6f57c36 */ /* 0x000fe20008000000 */
[----:B------:R-:W0:Y:S01]  /*146a0*/  LDCU UR21, c[0x0][0x39c] ;  /* 0x00007380ff1577ac */ /* 0x000e220008000800 */
[----:B-1----:R-:W-:Y:S01]  /*146b0*/  IMAD.MOV.U32 R221, RZ, RZ, R224 ;  /* 0x000000ffffdd7224 */ /* 0x002fe200078e00e0 */
[----:B------:R-:W-:Y:S01]  /*146c0*/  ISETP.LT.AND P2, PT, R226, UR75, !P0 ;  /* 0x0000004be2007c0c */ /* 0x000fe2000c741270 */
[----:B------:R-:W-:Y:S01]  /*146d0*/  VIADD R220, R0, 0xca ;  /* 0x000000ca00dc7836 */ /* 0x000fe20000000000 */
[----:B------:R-:W-:Y:S01]  /*146e0*/  F2FP.SATFINITE.E4M3.F32.PACK_AB_MERGE_C R222, R143, R142, RZ ;  /* 0x0000008e8fde723e */ /* 0x000fe200048070ff */
[----:B------:R-:W1:Y:S01]  /*146f0*/  LDCU UR5, c[0x0][0x39c] ;  /* 0x00007380ff0577ac */ /* 0x000e620008000800 */
[----:B------:R-:W-:Y:S01]  /*14700*/  SHF.R.S32.HI R221, RZ, 0x8, R221 ;  /* 0x00000008ffdd7819 */ /* 0x000fe200000114dd */
[----:B------:R-:W-:Y:S01]  /*14710*/  VIADD R243, R245, UR74 ;  /* 0x0000004af5f37c36 */ /* 0x000fe20008000000 */
[----:B------:R-:W0:Y:S03]  /*14720*/  LDCU UR75, c[0x0][0x3b8] ;  /* 0x00007700ff4b77ac */ /* 0x000e260008000800 */
[----:B------:R1:W-:Y:S01]  /*14730*/  @P4 STG.E.U8 desc[UR14][R218.64], R221 ;  /* 0x000000ddda004986 */ /* 0x0003e2000c10110e */
[----:B------:R-:W-:Y:S01]  /*14740*/  ISETP.LT.AND P4, PT, R220, UR48, !P0 ;  /* 0x00000030dc007c0c */ /* 0x000fe2000c781270 */
[----:B------:R-:W0:Y:S02]  /*14750*/  LDCU UR48, c[0x0][0x39c] ;  /* 0x00007380ff3077ac */ /* 0x000e240008000800 */
[----:B------:R3:W-:Y:S01]  /*14760*/  @P5 STG.E.U8 desc[UR14][R216.64], R222 ;  /* 0x000000ded8005986 */ /* 0x0007e2000c10110e */
[----:B------:R-:W0:Y:S01]  /*14770*/  LDCU UR73, c[0x0][0x3b8] ;  /* 0x00007700ff4977ac */ /* 0x000e220008000800 */
[----:B------:R-:W2:Y:S01]  /*14780*/  LDCU UR74, c[0x0][0x3b8] ;  /* 0x00007700ff4a77ac */ /* 0x000ea20008000800 */
[----:B-1----:R-:W-:-:S04]  /*14790*/  PRMT R219, R222, 0x9910, RZ ;  /* 0x00009910dedb7816 */ /* 0x002fc800000000ff */
[----:B---3--:R-:W-:Y:S01]  /*147a0*/  SHF.R.S32.HI R217, RZ, 0x8, R219 ;  /* 0x00000008ffd97819 */ /* 0x008fe200000114db */
[----:B------:R-:W-:-:S04]  /*147b0*/  VIADD R216, R0, 0xcc ;  /* 0x000000cc00d87836 */ /* 0x000fc80000000000 */
[----:B------:R1:W-:Y:S01]  /*147c0*/  @P2 STG.E.U8 desc[UR14][R214.64], R217 ;  /* 0x000000d9d6002986 */ /* 0x0003e2000c10110e */
[----:B------:R-:W-:Y:S01]  /*147d0*/  VIADD R242, R243, UR31 ;  /* 0x0000001ff3f27c36 */ /* 0x000fe20008000000 */
[----:B0-----:R-:W-:Y:S01]  /*147e0*/  ISETP.LT.AND P2, PT, R216, UR21, !P0 ;  /* 0x00000015d8007c0c */ /* 0x001fe2000c741270 */
[----:B------:R-:W-:Y:S01]  /*147f0*/  VIADD R218, R0, 0xcb ;  /* 0x000000cb00da7836 */ /* 0x000fe20000000000 */
[----:B------:R-:W0:Y:S01]  /*14800*/  LDCU UR31, c[0x0][0x3b8] ;  /* 0x00007700ff1f77ac */ /* 0x000e220008000800 */
[----:B------:R-:W-:Y:S01]  /*14810*/  VIADD R239, R242, UR47 ;  /* 0x0000002ff2ef7c36 */ /* 0x000fe20008000000 */
[----:B-1----:R-:W-:Y:S01]  /*14820*/  F2FP.SATFINITE.E4M3.F32.PACK_AB_MERGE_C R215, R141, R140, RZ ;  /* 0x0000008c8dd7723e */ /* 0x002fe200048070ff */
[----:B------:R-:W-:Y:S01]  /*14830*/  VIADD R214, R0, 0xcd ;  /* 0x000000cd00d67836 */ /* 0x000fe20000000000 */
[----:B------:R-:W-:Y:S01]  /*14840*/  ISETP.LT.AND P5, PT, R218, UR5, !P0 ;  /* 0x00000005da007c0c */ /* 0x000fe2000c7a1270 */
[----:B------:R-:W-:Y:S01]  /*14850*/  VIADD R238, R239, UR71 ;  /* 0x00000047efee7c36 */ /* 0x000fe20008000000 */
[----:B------:R-:W-:Y:S01]  /*14860*/  PRMT R216, R215, 0x9910, RZ ;  /* 0x00009910d7d87816 */ /* 0x000fe200000000ff */
[----:B------:R1:W-:Y:S01]  /*14870*/  @P6 STG.E.U8 desc[UR14][R212.64], R215 ;  /* 0x000000d7d4006986 */ /* 0x0003e2000c10110e */
[----:B------:R-:W-:Y:S01]  /*14880*/  ISETP.LT.AND P6, PT, R214, UR48, !P0 ;  /* 0x00000030d6007c0c */ /* 0x000fe2000c7c1270 */
[----:B------:R-:W-:Y:S01]  /*14890*/  VIADD R237, R238, UR30 ;  /* 0x0000001eeeed7c36 */ /* 0x000fe20008000000 */
[----:B------:R-:W3:Y:S01]  /*148a0*/  LDCU UR30, c[0x0][0x39c] ;  /* 0x00007380ff1e77ac */ /* 0x000ee20008000800 */
[----:B-----5:R-:W-:Y:S01]  /*148b0*/  F2FP.SATFINITE.E4M3.F32.PACK_AB_MERGE_C R214, R139, R138, RZ ;  /* 0x0000008a8bd6723e */ /* 0x020fe200048070ff */
[----:B------:R-:W5:Y:S01]  /*148c0*/  LDCU UR47, c[0x0][0x39c] ;  /* 0x00007380ff2f77ac */ /* 0x000f620008000800 */
[----:B------:R-:W0:Y:S01]  /*148d0*/  LDCU UR5, c[0x0][0x3b8] ;  /* 0x00007700ff0577ac */ /* 0x000e220008000800 */
[----:B-1----:R-:W-:Y:S01]  /*148e0*/  IMAD.MOV.U32 R213, RZ, RZ, R216 ;  /* 0x000000ffffd57224 */ /* 0x002fe200078e00d8 */
[----:B------:R-:W1:Y:S04]  /*148f0*/  LDCU UR48, c[0x0][0x39c] ;  /* 0x00007380ff3077ac */ /* 0x000e680008000800 */
[----:B------:R-:W-:Y:S01]  /*14900*/  SHF.R.S32.HI R213, RZ, 0x8, R213 ;  /* 0x00000008ffd57819 */ /* 0x000fe200000114d5 */
[----:B------:R-:W0:Y:S04]  /*14910*/  LDCU UR21, c[0x0][0x3b8] ;  /* 0x00007700ff1577ac */ /* 0x000e280008000800 */
[----:B------:R1:W-:Y:S01]  /*14920*/  @P3 STG.E.U8 desc[UR14][R210.64], R213 ;  /* 0x000000d5d2003986 */ /* 0x0003e2000c10110e */
[----:B------:R-:W-:Y:S01]  /*14930*/  VIADD R234, R237, UR72 ;  /* 0x00000048edea7c36 */ /* 0x000fe20008000000 */
[----:B------:R-:W0:Y:S02]  /*14940*/  LDCU UR72, c[0x0][0x39c] ;  /* 0x00007380ff4877ac */ /* 0x000e240008000800 */
[----:B------:R3:W-:Y:S01]  /*14950*/  @P4 STG.E.U8 desc[UR14][R208.64], R214 ;  /* 0x000000d6d0004986 */ /* 0x0007e2000c10110e */
[----:B------:R-:W0:Y:S01]  /*14960*/  LDCU UR71, c[0x0][0x3b8] ;  /* 0x00007700ff4777ac */ /* 0x000e220008000800 */
[----:B-1----:R-:W-:-:S04]  /*14970*/  PRMT R211, R214, 0x9910, RZ ;  /* 0x00009910d6d37816 */ /* 0x002fc800000000ff */
[----:B---3--:R-:W-:Y:S01]  /*14980*/  SHF.R.S32.HI R209, RZ, 0x8, R211 ;  /* 0x00000008ffd17819 */ /* 0x008fe200000114d3 */
[----:B------:R-:W-:-:S04]  /*14990*/  VIADD R208, R0, 0xd0 ;  /* 0x000000d000d07836 */ /* 0x000fc80000000000 */
[----:B------:R4:W-:Y:S01]  /*149a0*/  @P5 STG.E.U8 desc[UR14][R206.64], R209 ;  /* 0x000000d1ce005986 */ /* 0x0009e2000c10110e */
[----:B------:R-:W-:Y:S01]  /*149b0*/  VIADD R212, R0, 0xce ;  /* 0x000000ce00d47836 */ /* 0x000fe20000000000 */
[----:B------:R-:W-:Y:S01]  /*149c0*/  ISETP.LT.AND P5, PT, R208, UR30, !P0 ;  /* 0x0000001ed0007c0c */ /* 0x000fe2000c7a1270 */
[----:B------:R-:W-:Y:S01]  /*149d0*/  VIADD R210, R0, 0xcf ;  /* 0x000000cf00d27836 */ /* 0x000fe20000000000 */
[----:B------:R-:W1:Y:S01]  /*149e0*/  LDCU UR30, c[0x0][0x39c] ;  /* 0x00007380ff1e77ac */ /* 0x000e620008000800 */
[----:B----4-:R-:W-:-:S04]  /*149f0*/  F2FP.SATFINITE.E4M3.F32.PACK_AB_MERGE_C R207, R137, R136, RZ ;  /* 0x0000008889cf723e */ /* 0x010fc800048070ff */
[----:B------:R-:W-:Y:S01]  /*14a00*/  PRMT R208, R207, 0x9910, RZ ;  /* 0x00009910cfd07816 */ /* 0x000fe200000000ff */
[----:B------:R3:W-:Y:S01]  /*14a10*/  @P2 STG.E.U8 desc[UR14][R204.64], R207 ;  /* 0x000000cfcc002986 */ /* 0x0007e2000c10110e */
[----:B-----5:R-:W-:Y:S01]  /*14a20*/  ISETP.LT.AND P3, PT, R212, UR47, !P0 ;  /* 0x0000002fd4007c0c */ /* 0x020fe2000c761270 */
[----:B------:R-:W-:Y:S01]  /*14a30*/  VIADD R206, R0, 0xd1 ;  /* 0x000000d100ce7836 */ /* 0x000fe20000000000 */
[----:B------:R-:W-:Y:S01]  /*14a40*/  ISETP.LT.AND P4, PT, R210, UR48, !P0 ;  /* 0x00000030d2007c0c */ /* 0x000fe2000c781270 */
[----:B------:R-:W-:Y:S01]  /*14a50*/  VIADD R232, R234, UR12 ;  /* 0x0000000ceae87c36 */ /* 0x000fe20008000000 */
[----:B------:R-:W4:Y:S02]  /*14a60*/  LDCU UR47, c[0x0][0x3b8] ;  /* 0x00007700ff2f77ac */ /* 0x000f240008000800 */
[----:B0-----:R-:W-:Y:S01]  /*14a70*/  ISETP.LT.AND P2, PT, R206, UR72, !P0 ;  /* 0x00000048ce007c0c */ /* 0x001fe2000c741270 */
[----:B---3--:R-:W-:Y:S01]  /*14a80*/  IMAD.MOV.U32 R205, RZ, RZ, R208 ;  /* 0x000000ffffcd7224 */ /* 0x008fe200078e00d0 */
[----:B------:R-:W-:Y:S01]  /*14a90*/  F2FP.SATFINITE.E4M3.F32.PACK_AB_MERGE_C R206, R135, R134, RZ ;  /* 0x0000008687ce723e */ /* 0x000fe200048070ff */
[----:B------:R-:W-:Y:S01]  /*14aa0*/  VIADD R230, R232, UR46 ;  /* 0x0000002ee8e67c36 */ /* 0x000fe20008000000 */
[----:B------:R-:W0:Y:S02]  /*14ab0*/  LDCU UR12, c[0x0][0x3b8] ;  /* 0x00007700ff0c77ac */ /* 0x000e240008000800 */
[----:B------:R-:W-:Y:S01]  /*14ac0*/  SHF.R.S32.HI R205, RZ, 0x8, R205 ;  /* 0x00000008ffcd7819 */ /* 0x000fe200000114cd */
[----:B------:R-:W-:Y:S01]  /*14ad0*/  VIADD R204, R0, 0xd2 ;  /* 0x000000d200cc7836 */ /* 0x000fe20000000000 */
[----:B------:R-:W3:Y:S03]  /*14ae0*/  LDCU UR48, c[0x0][0x3b8] ;  /* 0x00007700ff3077ac */ /* 0x000ee60008000800 */
[----:B------:R5:W-:Y:S01]  /*14af0*/  @P6 STG.E.U8 desc[UR14][R202.64], R205 ;  /* 0x000000cdca006986 */ /* 0x000be2000c10110e */
[----:B------:R-:W0:Y:S03]  /*14b00*/  LDCU UR46, c[0x0][0x3b8] ;  /* 0x00007700ff2e77ac */ /* 0x000e260008000800 */
[----:B------:R-:W-:Y:S01]  /*14b10*/  @P3 STG.E.U8 desc[UR14][R200.64], R206 ;  /* 0x000000cec8003986 */ /* 0x000fe2000c10110e */
[----:B------:R-:W-:Y:S01]  /*14b20*/  IADD3 R4, P3, PT, R62, R3, RZ ;  /* 0x000000033e047210 */ /* 0x000fe20007f7e0ff */
[----:B------:R-:W0:Y:S01]  /*14b30*/  LDCU UR72, c[0x0][0x3b8] ;  /* 0x00007700ff4877ac */ /* 0x000e220008000800 */
[----:B-----5:R-:W-:-:S02]  /*14b40*/  PRMT R202, R206, 0x9910, RZ ;  /* 0x00009910ceca7816 */ /* 0x020fc400000000ff */
[-C--:B------:R-:W-:Y:S02]  /*14b50*/  LEA.HI.X.SX32 R5, R62, R2.reuse, 0x1, P3 ;  /* 0x000000023e057211 */ /* 0x080fe400018f0eff */
[----:B------:R-:W-:Y:S02]  /*14b60*/  SHF.R.S32.HI R202, RZ, 0x8, R202 ;  /* 0x00000008ffca7819 */ /* 0x000fe400000114ca */
[C---:B------:R-:W-:Y:S01]  /*14b70*/  IADD3 R62, P3, PT, R64.reuse, R3, RZ ;  /* 0x00000003403e7210 */ /* 0x040fe20007f7e0ff */
[----:B------:R5:W-:Y:S04]  /*14b80*/  STL.64 [R1+0xa18], R4 ;  /* 0x000a180401007387 */ /* 0x000be80000100a00 */
[----:B------:R-:W-:Y:S01]  /*14b90*/  @P4 STG.E.U8 desc[UR14][R198.64], R202 ;  /* 0x000000cac6004986 */ /* 0x000fe2000c10110e */
[----:B------:R-:W-:-:S02]  /*14ba0*/  LEA.HI.X.SX32 R63, R64, R2, 0x1, P3 ;  /* 0x00000002403f7211 */ /* 0x000fc400018f0eff */
[----:B-----5:R-:W-:-:S04]  /*14bb0*/  IADD3 R4, P4, PT, R61, R3, RZ ;  /* 0x000000033d047210 */ /* 0x020fc80007f9e0ff */
[----:B------:R-:W-:Y:S01]  /*14bc0*/  LEA.HI.X.SX32 R5, R61, R2, 0x1, P4 ;  /* 0x000000023d057211 */ /* 0x000fe200020f0eff */
[----:B------:R5:W-:Y:S04]  /*14bd0*/  STL.64 [R1+0xa10], R62 ;  /* 0x000a103e01007387 */ /* 0x000be80000100a00 */
[----:B------:R0:W-:Y:S01]  /*14be0*/  STL.64 [R1+0xa08], R4 ;  /* 0x000a080401007387 */ /* 0x0001e20000100a00 */
[-C--:B-----5:R-:W-:Y:S02]  /*14bf0*/  IADD3 R62, P3, PT, R59, R3.reuse, RZ ;  /* 0x000000033b3e7210 */ /* 0x0a0fe40007f7e0ff */
[----:B0-----:R-:W-:-:S04]  /*14c00*/  IADD3 R4, P4, PT, R58, R3, RZ ;  /* 0x000000033a047210 */ /* 0x001fc80007f9e0ff */
[-C--:B------:R-:W-:Y:S02]  /*14c10*/  LEA.HI.X.SX32 R5, R58, R2.reuse, 0x1, P4 ;  /* 0x000000023a057211 */ /* 0x080fe400020f0eff */
[-C--:B------:R-:W-:Y:S02]  /*14c20*/  LEA.HI.X.SX32 R63, R59, R2.reuse, 0x1, P3 ;  /* 0x000000023b3f7211 */ /* 0x080fe400018f0eff */
[CC--:B------:R-:W-:Y:S01]  /*14c30*/  IADD3 R58, P3, PT, R60.reuse, R3.reuse, RZ ;  /* 0x000000033c3a7210 */ /* 0x0c0fe20007f7e0ff */
[----:B------:R0:W-:Y:S03]  /*14c40*/  STL.64 [R1+0x9f8], R4 ;  /* 0x0009f80401007387 */ /* 0x0001e60000100a00 */
[----:B------:R-:W-:Y:S01]  /*14c50*/  LEA.HI.X.SX32 R59, R60, R2, 0x1, P3 ;  /* 0x000000023c3b7211 */ /* 0x000fe200018f0eff */
[----:B------:R-:W-:Y:S01]  /*14c60*/  STL.64 [R1+0xa00], R62 ;  /* 0x000a003e01007387 */ /* 0x000fe20000100a00 */
[----:B0-----:R-:W-:-:S04]  /*14c70*/  IADD3 R4, P4, PT, R57, R3, RZ ;  /* 0x0000000339047210 */ /* 0x001fc80007f9e0ff */
[----:B------:R-:W-:Y:S01]  /*14c80*/  LEA.HI.X.SX32 R5, R57, R2, 0x1, P4 ;  /* 0x0000000239057211 */ /* 0x000fe200020f0eff */
[----:B------:R0:W-:Y:S04]  /*14c90*/  STL.64 [R1+0x9f0], R58 ;  /* 0x0009f03a01007387 */ /* 0x0001e80000100a00 */
[----:B------:R5:W-:Y:S01]  /*14ca0*/  STL.64 [R1+0x9e8], R4 ;  /* 0x0009e80401007387 */ /* 0x000be20000100a00 */
[-C--:B0-----:R-:W-:Y:S02]  /*14cb0*/  IADD3 R58, P3, PT, R55, R3.reuse, RZ ;  /* 0x00000003373a7210 */ /* 0x081fe40007f7e0ff */
[----:B-----5:R-:W-:-:S04]  /*14cc0*/  IADD3 R4, P4, PT, R54, R3, RZ ;  /* 0x0000000336047210 */ /* 0x020fc80007f9e0ff */
        /* <DEDUP_REMOVED lines=104> */
[----:B------:R-:W-:Y:S04]  /*15350*/  STL.64 [R1+0x8d0], R22 ;  /* 0x0008d01601007387 */ /* 0x000fe80000100a00 */
[----:B------:R0:W-:Y:S02]  /*15360*/  STL.64 [R1+0x8c8], R4 ;  /* 0x0008c80401007387 */ /* 0x0001e40000100a00 */
[----:B0-----:R-:W-:-:S04]  /*15370*/  IADD3 R4, P4, PT, R18, R3, RZ ;  /* 0x0000000312047210 */ /* 0x001fc80007f9e0ff */
[----:B------:R-:W-:Y:S02]  /*15380*/  LEA.HI.X.SX32 R5, R18, R2, 0x1, P4 ;  /* 0x0000000212057211 */ /* 0x000fe400020f0eff */
[----:B------:R-:W-:-:S03]  /*15390*/  IADD3 R22, P3, PT, R19, R3, RZ ;  /* 0x0000000313167210 */ /* 0x000fc60007f7e0ff */
[----:B------:R0:W-:Y:S01]  /*153a0*/  STL.64 [R1+0x8b8], R4 ;  /* 0x0008b80401007387 */ /* 0x0001e20000100a00 */
[----:B------:R-:W-:Y:S02]  /*153b0*/  LEA.HI.X.SX32 R23, R19, R2, 0x1, P3 ;  /* 0x0000000213177211 */ /* 0x000fe400018f0eff */
[-C--:B------:R-:W-:Y:S02]  /*153c0*/  IADD3 R18, P3, PT, R17, R3.reuse, RZ ;  /* 0x0000000311127210 */ /* 0x080fe40007f7e0ff */
[----:B0-----:R-:W-:-:S04]  /*153d0*/  IADD3 R4, P4, PT, R16, R3, RZ ;  /* 0x0000000310047210 */ /* 0x001fc80007f9e0ff */
[-C--:B------:R-:W-:Y:S01]  /*153e0*/  LEA.HI.X.SX32 R5, R16, R2.reuse, 0x1, P4 ;  /* 0x0000000210057211 */ /* 0x080fe200020f0eff */
[----:B------:R-:W-:Y:S04]  /*153f0*/  STL.64 [R1+0x8c0], R22 ;  /* 0x0008c01601007387 */ /* 0x000fe80000100a00 */
[----:B------:R0:W-:Y:S01]  /*15400*/  STL.64 [R1+0x8a8], R4 ;  /* 0x0008a80401007387 */ /* 0x0001e20000100a00 */
[----:B------:R-:W-:Y:S02]  /*15410*/  LEA.HI.X.SX32 R19, R17, R2, 0x1, P3 ;  /* 0x0000000211137211 */ /* 0x000fe400018f0eff */
[-C--:B------:R-:W-:Y:S02]  /*15420*/  IADD3 R16, P3, PT, R13, R3.reuse, RZ ;  /* 0x000000030d107210 */ /* 0x080fe40007f7e0ff */
[----:B0-----:R-:W-:-:S04]  /*15430*/  IADD3 R4, P4, PT, R12, R3, RZ ;  /* 0x000000030c047210 */ /* 0x001fc80007f9e0ff */
[-C--:B------:R-:W-:Y:S01]  /*15440*/  LEA.HI.X.SX32 R5, R12, R2.reuse, 0x1, P4 ;  /* 0x000000020c057211 */ /* 0x080fe200020f0eff */
[----:B------:R-:W-:Y:S01]  /*15450*/  STL.64 [R1+0x8b0], R18 ;  /* 0x0008b01201007387 */ /* 0x000fe20000100a00 */
[-C--:B------:R-:W-:Y:S02]  /*15460*/  LEA.HI.X.SX32 R17, R13, R2.reuse, 0x1, P3 ;  /* 0x000000020d117211 */ /* 0x080fe400018f0eff */
[CC--:B------:R-:W-:Y:S01]  /*15470*/  IADD3 R12, P3, PT, R15.reuse, R3.reuse, RZ ;  /* 0x000000030f0c7210 */ /* 0x0c0fe20007f7e0ff */
[----:B------:R0:W-:Y:S03]  /*15480*/  STL.64 [R1+0x898], R4 ;  /* 0x0008980401007387 */ /* 0x0001e60000100a00 */
[----:B------:R-:W-:Y:S01]  /*15490*/  LEA.HI.X.SX32 R13, R15, R2, 0x1, P3 ;  /* 0x000000020f0d7211 */ /* 0x000fe200018f0eff */
[----:B------:R-:W-:Y:S01]  /*154a0*/  STL.64 [R1+0x8a0], R16 ;  /* 0x0008a01001007387 */ /* 0x000fe20000100a00 */
[----:B0-----:R-:W-:-:S04]  /*154b0*/  IADD3 R4, P4, PT, R233, R3, RZ ;  /* 0x00000003e9047210 */ /* 0x001fc80007f9e0ff */
[-C--:B------:R-:W-:Y:S01]  /*154c0*/  LEA.HI.X.SX32 R5, R233, R2.reuse, 0x1, P4 ;  /* 0x00000002e9057211 */ /* 0x080fe200020f0eff */
[----:B------:R0:W-:Y:S04]  /*154d0*/  STL.64 [R1+0x890], R12 ;  /* 0x0008900c01007387 */ /* 0x0001e80000100a00 */
[----:B------:R5:W-:Y:S01]  /*154e0*/  STL.64 [R1+0x888], R4 ;  /* 0x0008880401007387 */ /* 0x000be20000100a00 */
[CC--:B0-----:R-:W-:Y:S02]  /*154f0*/  IADD3 R12, P3, PT, R236.reuse, R3.reuse, RZ ;  /* 0x00000003ec0c7210 */ /* 0x0c1fe40007f7e0ff */
[----:B-----5:R-:W-:Y:S02]  /*15500*/  IADD3 R4, P4, PT, R235, R3, RZ ;  /* 0x00000003eb047210 */ /* 0x020fe40007f9e0ff */
[----:B------:R-:W-:-:S02]  /*15510*/  LEA.HI.X.SX32 R13, R236, R2, 0x1, P3 ;  /* 0x00000002ec0d7211 */ /* 0x000fc400018f0eff */
[----:B------:R-:W-:-:S03]  /*15520*/  LEA.HI.X.SX32 R5, R235, R2, 0x1, P4 ;  /* 0x00000002eb057211 */ /* 0x000fc600020f0eff */
[----:B------:R0:W-:Y:S04]  /*15530*/  STL.64 [R1+0x880], R12 ;  /* 0x0008800c01007387 */ /* 0x0001e80000100a00 */
[----:B------:R5:W-:Y:S01]  /*15540*/  STL.64 [R1+0x878], R4 ;  /* 0x0008780401007387 */ /* 0x000be20000100a00 */
[CC--:B0-----:R-:W-:Y:S02]  /*15550*/  IADD3 R12, P3, PT, R250.reuse, R3.reuse, RZ ;  /* 0x00000003fa0c7210 */ /* 0x0c1fe40007f7e0ff */
[C---:B-----5:R-:W-:Y:S02]  /*15560*/  IADD3 R4, P4, PT, R241.reuse, R3, RZ ;  /* 0x00000003f1047210 */ /* 0x060fe40007f9e0ff */
[-C--:B------:R-:W-:Y:S02]  /*15570*/  LEA.HI.X.SX32 R13, R250, R2.reuse, 0x1, P3 ;  /* 0x00000002fa0d7211 */ /* 0x080fe400018f0eff */
[----:B------:R-:W-:-:S03]  /*15580*/  LEA.HI.X.SX32 R5, R241, R2, 0x1, P4 ;  /* 0x00000002f1057211 */ /* 0x000fc600020f0eff */
[----:B------:R0:W-:Y:S04]  /*15590*/  STL.64 [R1+0x870], R12 ;  /* 0x0008700c01007387 */ /* 0x0001e80000100a00 */
[----:B------:R5:W-:Y:S01]  /*155a0*/  STL.64 [R1+0x868], R4 ;  /* 0x0008680401007387 */ /* 0x000be20000100a00 */
[-C--:B0-----:R-:W-:Y:S02]  /*155b0*/  IADD3 R12, P3, PT, R14, R3.reuse, RZ ;  /* 0x000000030e0c7210 */ /* 0x081fe40007f7e0ff */
[----:B-----5:R-:W-:Y:S02]  /*155c0*/  IADD3 R4, P4, PT, R252, R3, RZ ;  /* 0x00000003fc047210 */ /* 0x020fe40007f9e0ff */
[-C--:B------:R-:W-:Y:S02]  /*155d0*/  LEA.HI.X.SX32 R13, R14, R2.reuse, 0x1, P3 ;  /* 0x000000020e0d7211 */ /* 0x080fe400018f0eff */
[----:B------:R-:W-:-:S03]  /*155e0*/  LEA.HI.X.SX32 R5, R252, R2, 0x1, P4 ;  /* 0x00000002fc057211 */ /* 0x000fc600020f0eff */
        /* <DEDUP_REMOVED lines=60> */
[----:B------:R0:W-:Y:S01]  /*159b0*/  STL.64 [R1+0x7c0], R6 ;  /* 0x0007c00601007387 */ /* 0x0001e20000100a00 */
[----:B------:R-:W-:Y:S01]  /*159c0*/  VIADD R227, R230, UR7 ;  /* 0x00000007e6e37c36 */ /* 0x000fe20008000000 */
[----:B-1----:R-:W-:Y:S01]  /*159d0*/  ISETP.LT.AND P6, PT, R204, UR30, !P0 ;  /* 0x0000001ecc007c0c */ /* 0x002fe2000c7c1270 */
[----:B------:R-:W1:Y:S01]  /*159e0*/  LDCU UR7, c[0x0][0x3b8] ;  /* 0x00007700ff0777ac */ /* 0x000e620008000800 */
[----:B------:R5:W-:Y:S01]  /*159f0*/  STL.64 [R1+0x7b8], R4 ;  /* 0x0007b80401007387 */ /* 0x000be20000100a00 */
[----:B------:R-:W-:Y:S01]  /*15a00*/  VIADD R224, R227, UR70 ;  /* 0x00000046e3e07c36 */ /* 0x000fe20008000000 */
[----:B--2---:R-:W-:Y:S01]  /*15a10*/  F2FP.SATFINITE.E4M3.F32.PACK_AB_MERGE_C R20, R133, R132, RZ ;  /* 0x000000848514723e */ /* 0x004fe200048070ff */
[----:B------:R-:W2:Y:S01]  /*15a20*/  LDCU UR70, c[0x0][0x3b8] ;  /* 0x00007700ff4677ac */ /* 0x000ea20008000800 */
[----:B------:R-:W1:Y:S01]  /*15a30*/  LDCU UR30, c[0x0][0x3b8] ;  /* 0x00007700ff1e77ac */ /* 0x000e620008000800 */
[-C--:B0-----:R-:W-:Y:S02]  /*15a40*/  IADD3 R6, P3, PT, R232, R3.reuse, RZ ;  /* 0x00000003e8067210 */ /* 0x081fe40007f7e0ff */
[----:B-----5:R-:W-:-:S02]  /*15a50*/  IADD3 R4, P4, PT, R230, R3, RZ ;  /* 0x00000003e6047210 */ /* 0x020fc40007f9e0ff */
[-C--:B------:R-:W-:Y:S02]  /*15a60*/  LEA.HI.X.SX32 R7, R232, R2.reuse, 0x1, P3 ;  /* 0x00000002e8077211 */ /* 0x080fe400018f0eff */
[----:B------:R-:W-:-:S03]  /*15a70*/  LEA.HI.X.SX32 R5, R230, R2, 0x1, P4 ;  /* 0x00000002e6057211 */ /* 0x000fc600020f0eff */
[----:B------:R0:W-:Y:S01]  /*15a80*/  STL.64 [R1+0x7b0], R6 ;  /* 0x0007b00601007387 */ /* 0x0001e20000100a00 */
[----:B------:R-:W-:Y:S01]  /*15a90*/  VIADD R222, R224, UR45 ;  /* 0x0000002de0de7c36 */ /* 0x000fe20008000000 */
[----:B------:R-:W5:Y:S02]  /*15aa0*/  LDCU UR45, c[0x0][0x3b8] ;  /* 0x00007700ff2d77ac */ /* 0x000f640008000800 */
[----:B------:R1:W-:Y:S01]  /*15ab0*/  STL.64 [R1+0x7a8], R4 ;  /* 0x0007a80401007387 */ /* 0x0003e20000100a00 */
[----:B------:R-:W-:Y:S01]  /*15ac0*/  VIADD R218, R222, UR69 ;  /* 0x00000045deda7c36 */ /* 0x000fe20008000000 */
[----:B------:R-:W2:Y:S01]  /*15ad0*/  LDCU UR69, c[0x0][0x3b8] ;  /* 0x00007700ff4577ac */ /* 0x000ea20008000800 */
[CC--:B0-----:R-:W-:Y:S02]  /*15ae0*/  IADD3 R6, P3, PT, R227.reuse, R3.reuse, RZ ;  /* 0x00000003e3067210 */ /* 0x0c1fe40007f7e0ff */
[----:B-1----:R-:W-:Y:S02]  /*15af0*/  IADD3 R4, P4, PT, R224, R3, RZ ;  /* 0x00000003e0047210 */ /* 0x002fe40007f9e0ff */
[----:B------:R-:W-:-:S02]  /*15b00*/  LEA.HI.X.SX32 R7, R227, R2, 0x1, P3 ;  /* 0x00000002e3077211 */ /* 0x000fc400018f0eff */
[----:B------:R-:W-:-:S03]  /*15b10*/  LEA.HI.X.SX32 R5, R224, R2, 0x1, P4 ;  /* 0x00000002e0057211 */ /* 0x000fc600020f0eff */
[----:B------:R0:W-:Y:S01]  /*15b20*/  STL.64 [R1+0x7a0], R6 ;  /* 0x0007a00601007387 */ /* 0x0001e20000100a00 */
[----:B------:R-:W-:Y:S01]  /*15b30*/  VIADD R215, R218, UR29 ;  /* 0x0000001ddad77c36 */ /* 0x000fe20008000000 */
[----:B------:R-:W1:Y:S02]  /*15b40*/  LDCU UR29, c[0x0][0x3b8] ;  /* 0x00007700ff1d77ac */ /* 0x000e640008000800 */
[----:B------:R2:W-:Y:S01]  /*15b50*/  STL.64 [R1+0x798], R4 ;  /* 0x0007980401007387 */ /* 0x0005e20000100a00 */
[----:B------:R-:W-:Y:S01]  /*15b60*/  VIADD R213, R215, UR68 ;  /* 0x00000044d7d57c36 */ /* 0x000fe20008000000 */
[----:B------:R-:W1:Y:S01]  /*15b70*/  LDCU UR68, c[0x0][0x3b8] ;  /* 0x00007700ff4477ac */ /* 0x000e620008000800 */
[-C--:B0-----:R-:W-:Y:S02]  /*15b80*/  IADD3 R6, P3, PT, R222, R3.reuse, RZ ;  /* 0x00000003de067210 */ /* 0x081fe40007f7e0ff */
[----:B--2---:R-:W-:Y:S02]  /*15b90*/  IADD3 R4, P4, PT, R218, R3, RZ ;  /* 0x00000003da047210 */ /* 0x004fe40007f9e0ff */
[----:B------:R-:W-:-:S02]  /*15ba0*/  LEA.HI.X.SX32 R7, R222, R2, 0x1, P3 ;  /* 0x00000002de077211 */ /* 0x000fc400018f0eff */
[----:B------:R-:W-:-:S03]  /*15bb0*/  LEA.HI.X.SX32 R5, R218, R2, 0x1, P4 ;  /* 0x00000002da057211 */ /* 0x000fc600020f0eff */
[----:B------:R0:W-:Y:S01]  /*15bc0*/  STL.64 [R1+0x790], R6 ;  /* 0x0007900601007387 */ /* 0x0001e20000100a00 */
[----:B------:R-:W-:Y:S01]  /*15bd0*/  VIADD R209, R213, UR44 ;  /* 0x0000002cd5d17c36 */ /* 0x000fe20008000000 */
[----:B------:R-:W2:Y:S02]  /*15be0*/  LDCU UR44, c[0x0][0x3b8] ;  /* 0x00007700ff2c77ac */ /* 0x000ea40008000800 */
[----:B------:R1:W-:Y:S01]  /*15bf0*/  STL.64 [R1+0x788], R4 ;  /* 0x0007880401007387 */ /* 0x0003e20000100a00 */
[----:B------:R-:W-:Y:S01]  /*15c00*/  VIADD R208, R209, UR19 ;  /* 0x00000013d1d07c36 */ /* 0x000fe20008000000 */
[----:B------:R-:W2:Y:S01]  /*15c10*/  LDCU UR19, c[0x0][0x3b8] ;  /* 0x00007700ff1377ac */ /* 0x000ea20008000800 */
[-C--:B0-----:R-:W-:Y:S02]  /*15c20*/  IADD3 R6, P3, PT, R215, R3.reuse, RZ ;  /* 0x00000003d7067210 */ /* 0x081fe40007f7e0ff */
[----:B-1----:R-:W-:Y:S02]  /*15c30*/  IADD3 R4, P4, PT, R213, R3, RZ ;  /* 0x00000003d5047210 */ /* 0x002fe40007f9e0ff */
[----:B------:R-:W-:-:S02]  /*15c40*/  LEA.HI.X.SX32 R7, R215, R2, 0x1, P3 ;  /* 0x00000002d7077211 */ /* 0x000fc400018f0eff */
[----:B------:R-:W-:-:S03]  /*15c50*/  LEA.HI.X.SX32 R5, R213, R2, 0x1, P4 ;  /* 0x00000002d5057211 */ /* 0x000fc600020f0eff */
[----:B------:R0:W-:Y:S01]  /*15c60*/  STL.64 [R1+0x780], R6 ;  /* 0x0007800601007387 */ /* 0x0001e20000100a00 */
[C---:B------:R-:W-:Y:S01]  /*15c70*/  VIADD R207, R208.reuse, UR67 ;  /* 0x00000043d0cf7c36 */ /* 0x040fe20008000000 */
[----:B------:R-:W1:Y:S02]  /*15c80*/  LDCU UR67, c[0x0][0x3b8] ;  /* 0x00007700ff4377ac */ /* 0x000e640008000800 */
[----:B------:R2:W-:Y:S01]  /*15c90*/  STL.64 [R1+0x778], R4 ;  /* 0x0007780401007387 */ /* 0x0005e20000100a00 */
[----:B------:R-:W-:Y:S01]  /*15ca0*/  VIADD R206, R207, UR43 ;  /* 0x0000002bcfce7c36 */ /* 0x000fe20008000000 */
[----:B------:R-:W1:Y:S01]  /*15cb0*/  LDCU UR43, c[0x0][0x3b8] ;  /* 0x00007700ff2b77ac */ /* 0x000e620008000800 */
[CC--:B0-----:R-:W-:Y:S02]  /*15cc0*/  IADD3 R6, P3, PT, R209.reuse, R3.reuse, RZ ;  /* 0x00000003d1067210 */ /* 0x0c1fe40007f7e0ff */
[----:B--2---:R-:W-:Y:S02]  /*15cd0*/  IADD3 R4, P4, PT, R208, R3, RZ ;  /* 0x00000003d0047210 */ /* 0x004fe40007f9e0ff */
[----:B------:R-:W-:-:S02]  /*15ce0*/  LEA.HI.X.SX32 R7, R209, R2, 0x1, P3 ;  /* 0x00000002d1077211 */ /* 0x000fc400018f0eff */
[----:B------:R-:W-:-:S03]  /*15cf0*/  LEA.HI.X.SX32 R5, R208, R2, 0x1, P4 ;  /* 0x00000002d0057211 */ /* 0x000fc600020f0eff */
[----:B------:R0:W-:Y:S01]  /*15d00*/  STL.64 [R1+0x770], R6 ;  /* 0x0007700601007387 */ /* 0x0001e20000100a00 */
[C---:B------:R-:W-:Y:S01]  /*15d10*/  VIADD R205, R206.reuse, UR66 ;  /* 0x00000042cecd7c36 */ /* 0x040fe20008000000 */
[----:B------:R-:W2:Y:S02]  /*15d20*/  LDCU UR66, c[0x0][0x3b8] ;  /* 0x00007700ff4277ac */ /* 0x000ea40008000800 */
        /* <DEDUP_REMOVED lines=36> */
[----:B------:R-:W-:Y:S01]  /*15f70*/  LEA.HI.X.SX32 R5, R200, R2, 0x1, P4 ;  /* 0x00000002c8057211 */ /* 0x000fe200020f0eff */
[----:B------:R0:W-:Y:S04]  /*15f80*/  @P5 STG.E.U8 desc[UR14][R196.64], R20 ;  /* 0x00000014c4005986 */ /* 0x0001e8000c10110e */
[----:B------:R2:W-:Y:S04]  /*15f90*/  STL.64 [R1+0x730], R6 ;  /* 0x0007300601007387 */ /* 0x0005e80000100a00 */
[----:B------:R1:W-:Y:S01]  /*15fa0*/  STL.64 [R1+0x728], R4 ;  /* 0x0007280401007387 */ /* 0x0003e20000100a00 */
[----:B0-----:R-:W-:Y:S01]  /*15fb0*/  VIADD R197, R198, UR63 ;  /* 0x0000003fc6c57c36 */ /* 0x001fe20008000000 */
[----:B------:R-:W0:Y:S01]  /*15fc0*/  LDCU UR63, c[0x0][0x3b8] ;  /* 0x00007700ff3f77ac */ /* 0x000e220008000800 */
[----:B--2---:R-:W-:-:S02]  /*15fd0*/  IADD3 R6, P3, PT, R199, R3, RZ ;  /* 0x00000003c7067210 */ /* 0x004fc40007f7e0ff */
[CC--:B-1----:R-:W-:Y:S02]  /*15fe0*/  IADD3 R4, P4, PT, R198.reuse, R3.reuse, RZ ;  /* 0x00000003c6047210 */ /* 0x0c2fe40007f9e0ff */
[-C--:B------:R-:W-:Y:S01]  /*15ff0*/  LEA.HI.X.SX32 R7, R199, R2.reuse, 0x1, P3 ;  /* 0x00000002c7077211 */ /* 0x080fe200018f0eff */
[----:B------:R-:W-:Y:S01]  /*16000*/  VIADD R196, R197, UR27 ;  /* 0x0000001bc5c47c36 */ /* 0x000fe20008000000 */
[----:B------:R-:W-:Y:S01]  /*16010*/  LEA.HI.X.SX32 R5, R198, R2, 0x1, P4 ;  /* 0x00000002c6057211 */ /* 0x000fe200020f0eff */
[----:B------:R-:W1:Y:S02]  /*16020*/  LDCU UR27, c[0x0][0x3b8] ;  /* 0x00007700ff1b77ac */ /* 0x000e640008000800 */
[----:B------:R2:W-:Y:S01]  /*16030*/  STL.64 [R1+0x720], R6 ;  /* 0x0007200601007387 */ /* 0x0005e20000100a00 */
[----:B------:R-:W-:Y:S01]  /*16040*/  VIADD R211, R196, UR62 ;  /* 0x0000003ec4d37c36 */ /* 0x000fe20008000000 */
[----:B------:R-:W0:Y:S02]  /*16050*/  LDCU UR62, c[0x0][0x3b8] ;  /* 0x00007700ff3e77ac */ /* 0x000e240008000800 */
[----:B------:R1:W-:Y:S01]  /*16060*/  STL.64 [R1+0x718], R4 ;  /* 0x0007180401007387 */ /* 0x0003e20000100a00 */
[----:B------:R-:W-:Y:S01]  /*16070*/  VIADD R210, R211, UR11 ;  /* 0x0000000bd3d27c36 */ /* 0x000fe20008000000 */
[----:B------:R-:W0:Y:S01]  /*16080*/  LDCU UR11, c[0x0][0x3b8] ;  /* 0x00007700ff0b77ac */ /* 0x000e220008000800 */
[----:B--2---:R-:W-:-:S02]  /*16090*/  IADD3 R6, P3, PT, R197, R3, RZ ;  /* 0x00000003c5067210 */ /* 0x004fc40007f7e0ff */
[C---:B-1----:R-:W-:Y:S02]  /*160a0*/  IADD3 R4, P4, PT, R196.reuse, R3, RZ ;  /* 0x00000003c4047210 */ /* 0x042fe40007f9e0ff */
[-C--:B------:R-:W-:Y:S02]  /*160b0*/  LEA.HI.X.SX32 R7, R197, R2.reuse, 0x1, P3 ;  /* 0x00000002c5077211 */ /* 0x080fe400018f0eff */
[----:B------:R-:W-:-:S03]  /*160c0*/  LEA.HI.X.SX32 R5, R196, R2, 0x1, P4 ;  /* 0x00000002c4057211 */ /* 0x000fc600020f0eff */
[----:B------:R1:W-:Y:S01]  /*160d0*/  STL.64 [R1+0x710], R6 ;  /* 0x0007100601007387 */ /* 0x0003e20000100a00 */
[----:B------:R-:W-:Y:S01]  /*160e0*/  VIADD R212, R210, UR40 ;  /* 0x00000028d2d47c36 */ /* 0x000fe20008000000 */
[----:B------:R-:W2:Y:S02]  /*160f0*/  LDCU UR40, c[0x0][0x3b8] ;  /* 0x00007700ff2877ac */ /* 0x000ea40008000800 */
[----:B------:R0:W-:Y:S01]  /*16100*/  STL.64 [R1+0x708], R4 ;  /* 0x0007080401007387 */ /* 0x0001e20000100a00 */
[----:B------:R-:W-:Y:S01]  /*16110*/  VIADD R214, R212, UR61 ;  /* 0x0000003dd4d67c36 */ /* 0x000fe20008000000 */
[----:B------:R-:W2:Y:S01]  /*16120*/  LDCU UR61, c[0x0][0x3b8] ;  /* 0x00007700ff3d77ac */ /* 0x000ea20008000800 */
[CC--:B-1----:R-:W-:Y:S02]  /*16130*/  IADD3 R6, P3, PT, R211.reuse, R3.reuse, RZ ;  /* 0x00000003d3067210 */ /* 0x0c2fe40007f7e0ff */
[----:B0-----:R-:W-:Y:S02]  /*16140*/  IADD3 R4, P4, PT, R210, R3, RZ ;  /* 0x00000003d2047210 */ /* 0x001fe40007f9e0ff */
        /* <DEDUP_REMOVED lines=11> */
[----:B------:R-:W-:Y:S01]  /*16200*/  LEA.HI.X.SX32 R5, R214, R2, 0x1, P4 ;  /* 0x00000002d6057211 */ /* 0x000fe200020f0eff */
[----:B------:R-:W-:Y:S01]  /*16210*/  VIADD R220, R216, UR39 ;  /* 0x00000027d8dc7c36 */ /* 0x000fe20008000000 */
[----:B------:R-:W0:Y:S01]  /*16220*/  LDCU UR39, c[0x0][0x3b8] ;  /* 0x00007700ff2777ac */ /* 0x000e220008000800 */
[----:B------:R2:W-:Y:S04]  /*16230*/  STL.64 [R1+0x6f0], R6 ;  /* 0x0006f00601007387 */ /* 0x0005e80000100a00 */
[----:B------:R1:W-:Y:S01]  /*16240*/  STL.64 [R1+0x6e8], R4 ;  /* 0x0006e80401007387 */ /* 0x0003e20000100a00 */
[----:B------:R-:W-:Y:S01]  /*16250*/  VIADD R219, R220, UR26 ;  /* 0x0000001adcdb7c36 */ /* 0x000fe20008000000 */
[----:B------:R-:W0:Y:S01]  /*16260*/  LDCU UR26, c[0x0][0x3b8] ;  /* 0x00007700ff1a77ac */ /* 0x000e220008000800 */
[----:B--2---:R-:W-:-:S02]  /*16270*/  IADD3 R6, P3, PT, R217, R3, RZ ;  /* 0x00000003d9067210 */ /* 0x004fc40007f7e0ff */
[CC--:B-1----:R-:W-:Y:S02]  /*16280*/  IADD3 R4, P4, PT, R216.reuse, R3.reuse, RZ ;  /* 0x00000003d8047210 */ /* 0x0c2fe40007f9e0ff */
[-C--:B------:R-:W-:Y:S02]  /*16290*/  LEA.HI.X.SX32 R7, R217, R2.reuse, 0x1, P3 ;  /* 0x00000002d9077211 */ /* 0x080fe400018f0eff */
[----:B------:R-:W-:Y:S01]  /*162a0*/  LEA.HI.X.SX32 R5, R216, R2, 0x1, P4 ;  /* 0x00000002d8057211 */ /* 0x000fe200020f0eff */
[----:B------:R-:W-:Y:S01]  /*162b0*/  VIADD R221, R219, UR59 ;  /* 0x0000003bdbdd7c36 */ /* 0x000fe20008000000 */
[----:B------:R-:W1:Y:S01]  /*162c0*/  LDCU UR59, c[0x0][0x3b8] ;  /* 0x00007700ff3b77ac */ /* 0x000e620008000800 */
[----:B------:R2:W-:Y:S02]  /*162d0*/  STL.64 [R1+0x6e0], R6 ;  /* 0x0006e00601007387 */ /* 0x0005e40000100a00 */
[----:B------:R-:W-:Y:S01]  /*162e0*/  VIADD R223, R221, UR17 ;  /* 0x00000011dddf7c36 */ /* 0x000fe20008000000 */
[----:B------:R-:W0:Y:S01]  /*162f0*/  LDCU UR17, c[0x0][0x3b8] ;  /* 0x00007700ff1177ac */ /* 0x000e220008000800 */
[----:B------:R3:W-:Y:S02]  /*16300*/  STL.64 [R1+0x6d8], R4 ;  /* 0x0006d80401007387 */ /* 0x0007e40000100a00 */
[----:B------:R-:W-:Y:S01]  /*16310*/  VIADD R226, R223, UR58 ;  /* 0x0000003adfe27c36 */ /* 0x000fe20008000000 */
[----:B------:R-:W0:Y:S01]  /*16320*/  LDCU UR58, c[0x0][0x3b8] ;  /* 0x00007700ff3a77ac */ /* 0x000e220008000800 */
[----:B--2---:R-:W-:-:S02]  /*16330*/  IADD3 R6, P3, PT, R220, R3, RZ ;  /* 0x00000003dc067210 */ /* 0x004fc40007f7e0ff */
[CC--:B---3--:R-:W-:Y:S02]  /*16340*/  IADD3 R4, P4, PT, R219.reuse, R3.reuse, RZ ;  /* 0x00000003db047210 */ /* 0x0c8fe40007f9e0ff */
[-C--:B------:R-:W-:Y:S02]  /*16350*/  LEA.HI.X.SX32 R7, R220, R2.reuse, 0x1, P3 ;  /* 0x00000002dc077211 */ /* 0x080fe400018f0eff */
[----:B------:R-:W-:Y:S01]  /*16360*/  LEA.HI.X.SX32 R5, R219, R2, 0x1, P4 ;  /* 0x00000002db057211 */ /* 0x000fe200020f0eff */
[----:B------:R-:W-:Y:S01]  /*16370*/  VIADD R225, R226, UR38 ;  /* 0x00000026e2e17c36 */ /* 0x000fe20008000000 */
[----:B------:R-:W2:Y:S01]  /*16380*/  LDCU UR38, c[0x0][0x3b8] ;  /* 0x00007700ff2677ac */ /* 0x000ea20008000800 */
[----:B------:R3:W-:Y:S04]  /*16390*/  STL.64 [R1+0x6d0], R6 ;  /* 0x0006d00601007387 */ /* 0x0007e80000100a00 */
[----:B------:R0:W-:Y:S01]  /*163a0*/  STL.64 [R1+0x6c8], R4 ;  /* 0x0006c80401007387 */ /* 0x0001e20000100a00 */
[----:B------:R-:W-:Y:S01]  /*163b0*/  VIADD R229, R225, UR25 ;  /* 0x00000019e1e57c36 */ /* 0x000fe20008000000 */
[----:B------:R-:W1:Y:S01]  /*163c0*/  LDCU UR25, c[0x0][0x3b8] ;  /* 0x00007700ff1977ac */ /* 0x000e620008000800 */
[----:B---3--:R-:W-:-:S02]  /*163d0*/  IADD3 R6, P3, PT, R221, R3, RZ ;  /* 0x00000003dd067210 */ /* 0x008fc40007f7e0ff */
[-C--:B0-----:R-:W-:Y:S02]  /*163e0*/  IADD3 R4, P4, PT, R223, R3.reuse, RZ ;  /* 0x00000003df047210 */ /* 0x081fe40007f9e0ff */
[-C--:B------:R-:W-:Y:S02]  /*163f0*/  LEA.HI.X.SX32 R7, R221, R2.reuse, 0x1, P3 ;  /* 0x00000002dd077211 */ /* 0x080fe400018f0eff */
[-C--:B------:R-:W-:Y:S01]  /*16400*/  LEA.HI.X.SX32 R5, R223, R2.reuse, 0x1, P4 ;  /* 0x00000002df057211 */ /* 0x080fe200020f0eff */
[----:B------:R-:W-:Y:S01]  /*16410*/  VIADD R228, R229, UR57 ;  /* 0x00000039e5e47c36 */ /* 0x000fe20008000000 */
[-C--:B------:R-:W-:Y:S01]  /*16420*/  IADD3 R132, P3, PT, R226, R3.reuse, RZ ;  /* 0x00000003e2847210 */ /* 0x080fe20007f7e0ff */
[----:B------:R-:W-:Y:S01]  /*16430*/  STL.64 [R1+0x6c0], R6 ;  /* 0x0006c00601007387 */ /* 0x000fe20000100a00 */
[----:B------:R-:W0:Y:S01]  /*16440*/  LDCU UR57, c[0x0][0x3b8] ;  /* 0x00007700ff3977ac */ /* 0x000e220008000800 */
[----:B------:R-:W-:Y:S02]  /*16450*/  VIADD R231, R228, UR37 ;  /* 0x00000025e4e77c36 */ /* 0x000fe40008000000 */
[----:B------:R3:W-:Y:S01]  /*16460*/  STL.64 [R1+0x6b8], R4 ;  /* 0x0006b80401007387 */ /* 0x0007e20000100a00 */
[-C--:B------:R-:W-:Y:S01]  /*16470*/  LEA.HI.X.SX32 R133, R226, R2.reuse, 0x1, P3 ;  /* 0x00000002e2857211 */ /* 0x080fe200018f0eff */
[----:B------:R-:W-:Y:S01]  /*16480*/  VIADD R233, R231, UR56 ;  /* 0x00000038e7e97c36 */ /* 0x000fe20008000000 */
[-C--:B------:R-:W-:Y:S01]  /*16490*/  IADD3 R134, P3, PT, R229, R3.reuse, RZ ;  /* 0x00000003e5867210 */ /* 0x080fe20007f7e0ff */
[----:B------:R-:W0:Y:S01]  /*164a0*/  LDCU UR37, c[0x0][0x3b8] ;  /* 0x00007700ff2577ac */ /* 0x000e220008000800 */
[C---:B---3--:R-:W-:Y:S01]  /*164b0*/  IADD3 R4, P4, PT, R225.reuse, R3, RZ ;  /* 0x00000003e1047210 */ /* 0x048fe20007f9e0ff */
[----:B------:R-:W-:Y:S01]  /*164c0*/  STL.64 [R1+0xd30], R132 ;  /* 0x000d308401007387 */ /* 0x000fe20000100a00 */
[----:B------:R-:W3:Y:S02]  /*164d0*/  LDCU UR56, c[0x0][0x3b8] ;  /* 0x00007700ff3877ac */ /* 0x000ee40008000800 */
[----:B------:R-:W-:-:S02]  /*164e0*/  LEA.HI.X.SX32 R5, R225, R2, 0x1, P4 ;  /* 0x00000002e1057211 */ /* 0x000fc400020f0eff */
[CC--:B------:R-:W-:Y:S01]  /*164f0*/  IADD3 R136, P4, PT, R228.reuse, R3.reuse, RZ ;  /* 0x00000003e4887210 */ /* 0x0c0fe20007f9e0ff */
[----:B------:R-:W-:Y:S01]  /*16500*/  VIADD R236, R233, UR10 ;  /* 0x0000000ae9ec7c36 */ /* 0x000fe20008000000 */
[-C--:B------:R-:W-:Y:S01]  /*16510*/  LEA.HI.X.SX32 R135, R229, R2.reuse, 0x1, P3 ;  /* 0x00000002e5877211 */ /* 0x080fe200018f0eff */
[----:B------:R0:W-:Y:S01]  /*16520*/  STL.64 [R1+0x6a8], R4 ;  /* 0x0006a80401007387 */ /* 0x0001e20000100a00 */
[-C--:B------:R-:W-:Y:S01]  /*16530*/  LEA.HI.X.SX32 R137, R228, R2.reuse, 0x1, P4 ;  /* 0x00000002e4897211 */ /* 0x080fe200020f0eff */
[----:B------:R-:W1:Y:S01]  /*16540*/  LDCU UR10, c[0x0][0x3b8] ;  /* 0x00007700ff0a77ac */ /* 0x000e620008000800 */
[C---:B------:R-:W-:Y:S01]  /*16550*/  IADD3 R138, P4, PT, R233.reuse, R3, RZ ;  /* 0x00000003e98a7210 */ /* 0x040fe20007f9e0ff */
[----:B------:R-:W-:Y:S01]  /*16560*/  VIADD R235, R236, UR16 ;  /* 0x00000010eceb7c36 */ /* 0x000fe20008000000 */
[----:B------:R-:W-:Y:S01]  /*16570*/  STL.64 [R1+0xd20], R134 ;  /* 0x000d208601007387 */ /* 0x000fe20000100a00 */
[----:B------:R-:W1:Y:S01]  /*16580*/  LDCU UR16, c[0x0][0x3b8] ;  /* 0x00007700ff1077ac */ /* 0x000e620008000800 */
[----:B------:R-:W-:-:S02]  /*16590*/  LEA.HI.X.SX32 R139, R233, R2, 0x1, P4 ;  /* 0x00000002e98b7211 */ /* 0x000fc400020f0eff */
[CC--:B0-----:R-:W-:Y:S01]  /*165a0*/  IADD3 R4, P3, PT, R231.reuse, R3.reuse, RZ ;  /* 0x00000003e7047210 */ /* 0x0c1fe20007f7e0ff */
[----:B------:R-:W-:Y:S03]  /*165b0*/  STL.64 [R1+0xd38], R136 ;  /* 0x000d388801007387 */ /* 0x000fe60000100a00 */
[-C--:B------:R-:W-:Y:S01]  /*165c0*/  LEA.HI.X.SX32 R5, R231, R2.reuse, 0x1, P3 ;  /* 0x00000002e7057211 */ /* 0x080fe200018f0eff */
[----:B------:R-:W-:Y:S01]  /*165d0*/  STL.64 [R1+0xd40], R138 ;  /* 0x000d408a01007387 */ /* 0x000fe20000100a00 */
[CC--:B------:R-:W-:Y:S01]  /*165e0*/  IADD3 R140, P4, PT, R235.reuse, R3.reuse, RZ ;  /* 0x00000003eb8c7210 */ /* 0x0c0fe20007f9e0ff */
[C---:B------:R-:W-:Y:S01]  /*165f0*/  VIADD R241, R235.reuse, UR55 ;  /* 0x00000037ebf17c36 */ /* 0x040fe20008000000 */
[----:B------:R-:W0:Y:S01]  /*16600*/  LDCU UR55, c[0x0][0x3b8] ;  /* 0x00007700ff3777ac */ /* 0x000e220008000800 */
[----:B------:R1:W-:Y:S01]  /*16610*/  STL.64 [R1+0x690], R4 ;  /* 0x0006900401007387 */ /* 0x0003e20000100a00 */
[----:B------:R-:W-:Y:S01]  /*16620*/  LEA.HI.X.SX32 R141, R235, R2, 0x1, P4 ;  /* 0x00000002eb8d7211 */ /* 0x000fe200020f0eff */
[----:B------:R-:W-:Y:S01]  /*16630*/  VIADD R240, R241, UR36 ;  /* 0x00000024f1f07c36 */ /* 0x000fe20008000000 */
[----:B------:R-:W0:Y:S01]  /*16640*/  LDCU UR36, c[0x0][0x3b8] ;  /* 0x00007700ff2477ac */ /* 0x000e220008000800 */
[----:B-1----:R-:W-:-:S04]  /*16650*/  IADD3 R4, P3, PT, R236, R3, RZ ;  /* 0x00000003ec047210 */ /* 0x002fc80007f7e0ff */
[----:B------:R-:W-:Y:S01]  /*16660*/  LEA.HI.X.SX32 R5, R236, R2, 0x1, P3 ;  /* 0x00000002ec057211 */ /* 0x000fe200018f0eff */
[----:B------:R-:W-:Y:S01]  /*16670*/  STL.64 [R1+0xd48], R140 ;  /* 0x000d488c01007387 */ /* 0x000fe20000100a00 */
[----:B------:R-:W-:-:S03]  /*16680*/  IADD3 R142, P3, PT, R241, R3, RZ ;  /* 0x00000003f18e7210 */ /* 0x000fc60007f7e0ff */
[----:B------:R1:W-:Y:S01]  /*16690*/  STL.64 [R1+0x680], R4 ;  /* 0x0006800401007387 */ /* 0x0003e20000100a00 */
[----:B------:R-:W-:Y:S01]  /*166a0*/  VIADD R244, R240, UR54 ;  /* 0x00000036f0f47c36 */ /* 0x000fe20008000000 */
[-C--:B------:R-:W-:Y:S01]  /*166b0*/  LEA.HI.X.SX32 R143, R241, R2.reuse, 0x1, P3 ;  /* 0x00000002f18f7211 */ /* 0x080fe200018f0eff */
[----:B------:R-:W0:Y:S02]  /*166c0*/  LDCU UR54, c[0x0][0x3b8] ;  /* 0x00007700ff3677ac */ /* 0x000e240008000800 */
[----:B------:R-:W-:Y:S01]  /*166d0*/  VIADD R247, R244, UR24 ;  /* 0x00000018f4f77c36 */ /* 0x000fe20008000000 */
[CC--:B-1----:R-:W-:Y:S01]  /*166e0*/  IADD3 R4, P4, PT, R240.reuse, R3.reuse, RZ ;  /* 0x00000003f0047210 */ /* 0x0c2fe20007f9e0ff */
[----:B------:R-:W-:Y:S01]  /*166f0*/  STL.64 [R1+0xd50], R142 ;  /* 0x000d508e01007387 */ /* 0x000fe20000100a00 */
[----:B------:R-:W1:Y:S02]  /*16700*/  LDCU UR24, c[0x0][0x3b8] ;  /* 0x00007700ff1877ac */ /* 0x000e640008000800 */
[-C--:B------:R-:W-:Y:S01]  /*16710*/  LEA.HI.X.SX32 R5, R240, R2.reuse, 0x1, P4 ;  /* 0x00000002f0057211 */ /* 0x080fe200020f0eff */
[C---:B------:R-:W-:Y:S01]  /*16720*/  VIADD R248, R247.reuse, UR35 ;  /* 0x00000023f7f87c36 */ /* 0x040fe20008000000 */
[CC--:B------:R-:W-:Y:S01]  /*16730*/  IADD3 R144, P4, PT, R247.reuse, R3.reuse, RZ ;  /* 0x00000003f7907210 */ /* 0x0c0fe20007f9e0ff */
[----:B------:R-:W0:Y:S02]  /*16740*/  LDCU UR35, c[0x0][0x3b8] ;  /* 0x00007700ff2377ac */ /* 0x000e240008000800 */
[----:B------:R1:W-:Y:S01]  /*16750*/  STL.64 [R1+0x668], R4 ;  /* 0x0006680401007387 */ /* 0x0003e20000100a00 */
[----:B------:R-:W-:Y:S01]  /*16760*/  VIADD R246, R248, UR53 ;  /* 0x00000035f8f67c36 */ /* 0x000fe20008000000 */
[----:B------:R-:W-:Y:S01]  /*16770*/  LEA.HI.X.SX32 R145, R247, R2, 0x1, P4 ;  /* 0x00000002f7917211 */ /* 0x000fe200020f0eff */
[----:B------:R-:W0:Y:S01]  /*16780*/  LDCU UR53, c[0x0][0x3b8] ;  /* 0x00007700ff3577ac */ /* 0x000e220008000800 */
[----:B-1----:R-:W-:-:S04]  /*16790*/  IADD3 R4, P3, PT, R244, R3, RZ ;  /* 0x00000003f4047210 */ /* 0x002fc80007f7e0ff */
[-C--:B------:R-:W-:Y:S01]  /*167a0*/  LEA.HI.X.SX32 R5, R244, R2.reuse, 0x1, P3 ;  /* 0x00000002f4057211 */ /* 0x080fe200018f0eff */
[----:B------:R-:W-:Y:S01]  /*167b0*/  VIADD R245, R246, UR4 ;  /* 0x00000004f6f57c36 */ /* 0x000fe20008000000 */
[CC--:B------:R-:W-:Y:S01]  /*167c0*/  IADD3 R146, P3, PT, R248.reuse, R3.reuse, RZ ;  /* 0x00000003f8927210 */ /* 0x0c0fe20007f7e0ff */
[----:B------:R-:W1:Y:S02]  /*167d0*/  LDCU UR4, c[0x0][0x3b8] ;  /* 0x00007700ff0477ac */ /* 0x000e640008000800 */
[----:B------:R0:W-:Y:S01]  /*167e0*/  STL.64 [R1+0x660], R4 ;  /* 0x0006600401007387 */ /* 0x0001e20000100a00 */
[----:B------:R-:W-:Y:S01]  /*167f0*/  VIADD R243, R245, UR52 ;  /* 0x00000034f5f37c36 */ /* 0x000fe20008000000 */
[----:B------:R-:W-:Y:S01]  /*16800*/  LEA.HI.X.SX32 R147, R248, R2, 0x1, P3 ;  /* 0x00000002f8937211 */ /* 0x000fe200018f0eff */
[----:B------:R-:W1:Y:S01]  /*16810*/  LDCU UR52, c[0x0][0x3b8] ;  /* 0x00007700ff3477ac */ /* 0x000e620008000800 */
[----:B0-----:R-:W-:-:S04]  /*16820*/  IADD3 R4, P4, PT, R246, R3, RZ ;  /* 0x00000003f6047210 */ /* 0x001fc80007f9e0ff */
        /* <DEDUP_REMOVED lines=10> */
[C---:B------:R-:W-:Y:S01]  /*168d0*/  VIADD R238, R239.reuse, UR51 ;  /* 0x00000033efee7c36 */ /* 0x040fe20008000000 */
[-C--:B------:R-:W-:Y:S01]  /*168e0*/  IADD3 R150, P3, PT, R242, R3.reuse, RZ ;  /* 0x00000003f2967210 */ /* 0x080fe20007f7e0ff */
        /* <DEDUP_REMOVED lines=21> */
[----:B------:R-:W-:Y:S02]  /*16a40*/  LEA.HI.X.SX32 R155, R237, R2, 0x1, P3 ;  /* 0x00000002ed9b7211 */ /* 0x000fe400018f0eff */
        /* <DEDUP_REMOVED lines=28> */
[----:B------:R-:W-:Y:S01]  /*16c10*/  LEA.HI.X.SX32 R5, R207, R2, 0x1, P3 ;  /* 0x00000002cf057211 */ /* 0x000fe200018f0eff */
[----:B------:R-:W-:-:S04]  /*16c20*/  VIADD R203, R204, UR74 ;  /* 0x0000004acccb7c36 */ /* 0x000fc80008000000 */
[----:B------:R1:W-:Y:S01]  /*16c30*/  STL.64 [R1+0x5e0], R4 ;  /* 0x0005e00401007387 */ /* 0x0003e20000100a00 */
[-C--:B------:R-:W-:Y:S01]  /*16c40*/  IADD3 R162, P3, PT, R205, R3.reuse, RZ ;  /* 0x00000003cda27210 */ /* 0x080fe20007f7e0ff */
[----:B------:R-:W-:Y:S01]  /*16c50*/  VIADD R202, R203, UR5 ;  /* 0x00000005cbca7c36 */ /* 0x000fe20008000000 */
[----:B------:R-:W0:Y:S01]  /*16c60*/  LDCU UR5, c[0x0][0x3b8] ;  /* 0x00007700ff0577ac */ /* 0x000e220008000800 */
[----:B-1----:R-:W-:-:S04]  /*16c70*/  IADD3 R4, P4, PT, R204, R3, RZ ;  /* 0x00000003cc047210 */ /* 0x002fc80007f9e0ff */
[-C--:B------:R-:W-:Y:S02]  /*16c80*/  LEA.HI.X.SX32 R5, R204, R2.reuse, 0x1, P4 ;  /* 0x00000002cc057211 */ /* 0x080fe400020f0eff */
[-C--:B------:R-:W-:Y:S01]  /*16c90*/  LEA.HI.X.SX32 R163, R205, R2.reuse, 0x1, P3 ;  /* 0x00000002cda37211 */ /* 0x080fe200018f0eff */
[C---:B------:R-:W-:Y:S01]  /*16ca0*/  VIADD R201, R202.reuse, UR31 ;  /* 0x0000001fcac97c36 */ /* 0x040fe20008000000 */
[CC--:B------:R-:W-:Y:S01]  /*16cb0*/  IADD3 R164, P4, PT, R202.reuse, R3.reuse, RZ ;  /* 0x00000003caa47210 */ /* 0x0c0fe20007f9e0ff */
[----:B------:R1:W-:Y:S01]  /*16cc0*/  STL.64 [R1+0x5c8], R4 ;  /* 0x0005c80401007387 */ /* 0x0003e20000100a00 */
[----:B------:R-:W0:Y:S01]  /*16cd0*/  LDCU UR31, c[0x0][0x3b8] ;  /* 0x00007700ff1f77ac */ /* 0x000e220008000800 */
        /* <DEDUP_REMOVED lines=8> */
[----:B----4-:R-:W-:Y:S01]  /*16d60*/  VIADD R198, R199, UR47 ;  /* 0x0000002fc7c67c36 */ /* 0x010fe20008000000 */
[----:B------:R-:W4:Y:S01]  /*16d70*/  LDCU UR47, c[0x0][0x3b8] ;  /* 0x00007700ff2f77ac */ /* 0x000f220008000800 */
        /* <DEDUP_REMOVED lines=8> */
[----:B------:R-:W-:Y:S02]  /*16e00*/  LEA.HI.X.SX32 R169, R198, R2, 0x1, P4 ;  /* 0x00000002c6a97211 */ /* 0x000fe400020f0eff */
        /* <DEDUP_REMOVED lines=10> */
[----:B------:R-:W-:Y:S01]  /*16eb0*/  LEA.HI.X.SX32 R5, R196, R2, 0x1, P4 ;  /* 0x00000002c4057211 */ /* 0x000fe200020f0eff */
[----:B------:R-:W-:-:S04]  /*16ec0*/  VIADD R210, R208, UR72 ;  /* 0x00000048d0d27c36 */ /* 0x000fc80008000000 */
[----:B------:R0:W-:Y:S01]  /*16ed0*/  STL.64 [R1+0x588], R4 ;  /* 0x0005880401007387 */ /* 0x0001e20000100a00 */
[----:B------:R-:W-:Y:S01]  /*16ee0*/  VIADD R211, R210, UR70 ;  /* 0x00000046d2d37c36 */ /* 0x000fe20008000000 */
[-C--:B------:R-:W-:Y:S02]  /*16ef0*/  IADD3 R172, P4, PT, R208, R3.reuse, RZ ;  /* 0x00000003d0ac7210 */ /* 0x080fe40007f9e0ff */
[----:B0-----:R-:W-:-:S04]  /*16f00*/  IADD3 R4, P3, PT, R209, R3, RZ ;  /* 0x00000003d1047210 */ /* 0x001fc80007f7e0ff */
[-C--:B------:R-:W-:Y:S02]  /*16f10*/  LEA.HI.X.SX32 R5, R209, R2.reuse, 0x1, P3 ;  /* 0x00000002d1057211 */ /* 0x080fe400018f0eff */
[----:B------:R-:W-:-:S03]  /*16f20*/  LEA.HI.X.SX32 R173, R208, R2, 0x1, P4 ;  /* 0x00000002d0ad7211 */ /* 0x000fc600020f0eff */
[----:B------:R0:W-:Y:S01]  /*16f30*/  STL.64 [R1+0x580], R4 ;  /* 0x0005800401007387 */ /* 0x0001e20000100a00 */
[----:B------:R-:W-:Y:S01]  /*16f40*/  VIADD R215, R211, UR30 ;  /* 0x0000001ed3d77c36 */ /* 0x000fe20008000000 */
[-C--:B------:R-:W-:Y:S01]  /*16f50*/  IADD3 R174, P3, PT, R210, R3.reuse, RZ ;  /* 0x00000003d2ae7210 */ /* 0x080fe20007f7e0ff */
[----:B------:R-:W1:Y:S02]  /*16f60*/  LDCU UR30, c[0x0][0x3b8] ;  /* 0x00007700ff1e77ac */ /* 0x000e640008000800 */
[----:B-----5:R-:W-:Y:S01]  /*16f70*/  VIADD R212, R215, UR45 ;  /* 0x0000002dd7d47c36 */ /* 0x020fe20008000000 */
[C---:B0-----:R-:W-:Y:S01]  /*16f80*/  IADD3 R4, P4, PT, R211.reuse, R3, RZ ;  /* 0x00000003d3047210 */ /* 0x041fe20007f9e0ff */
[----:B------:R-:W0:Y:S03]  /*16f90*/  LDCU UR45, c[0x0][0x3b8] ;  /* 0x00007700ff2d77ac */ /* 0x000e260008000800 */
[----:B------:R-:W-:-:S02]  /*16fa0*/  LEA.HI.X.SX32 R5, R211, R2, 0x1, P4 ;  /* 0x00000002d3057211 */ /* 0x000fc400020f0eff */
[-C--:B------:R-:W-:Y:S01]  /*16fb0*/  LEA.HI.X.SX32 R175, R210, R2.reuse, 0x1, P3 ;  /* 0x00000002d2af7211 */ /* 0x080fe200018f0eff */
[C---:B------:R-:W-:Y:S01]  /*16fc0*/  VIADD R217, R212.reuse, UR29 ;  /* 0x0000001dd4d97c36 */ /* 0x040fe20008000000 */
[CC--:B------:R-:W-:Y:S01]  /*16fd0*/  IADD3 R176, P4, PT, R212.reuse, R3.reuse, RZ ;  /* 0x00000003d4b07210 */ /* 0x0c0fe20007f9e0ff */
[----:B------:R5:W-:Y:S01]  /*16fe0*/  STL.64 [R1+0x568], R4 ;  /* 0x0005680401007387 */ /* 0x000be20000100a00 */
[----:B------:R-:W0:Y:S01]  /*16ff0*/  LDCU UR29, c[0x0][0x3b8] ;  /* 0x00007700ff1d77ac */ /* 0x000e220008000800 */
[----:B------:R-:W-:Y:S01]  /*17000*/  VIADD R216, R217, UR68 ;  /* 0x00000044d9d87c36 */ /* 0x000fe20008000000 */
[----:B------:R-:W-:Y:S02]  /*17010*/  LEA.HI.X.SX32 R177, R212, R2, 0x1, P4 ;  /* 0x00000002d4b17211 */ /* 0x000fe400020f0eff */
[----:B-----5:R-:W-:-:S04]  /*17020*/  IADD3 R4, P3, PT, R215, R3, RZ ;  /* 0x00000003d7047210 */ /* 0x020fc80007f7e0ff */
[-C--:B------:R-:W-:Y:S01]  /*17030*/  LEA.HI.X.SX32 R5, R215, R2.reuse, 0x1, P3 ;  /* 0x00000002d7057211 */ /* 0x080fe200018f0eff */
[----:B------:R-:W-:Y:S01]  /*17040*/  VIADD R218, R216, UR44 ;  /* 0x0000002cd8da7c36 */ /* 0x000fe20008000000 */
[CC--:B------:R-:W-:Y:S01]  /*17050*/  IADD3 R178, P3, PT, R217.reuse, R3.reuse, RZ ;  /* 0x00000003d9b27210 */ /* 0x0c0fe20007f7e0ff */
[----:B------:R-:W5:Y:S02]  /*17060*/  LDCU UR44, c[0x0][0x3b8] ;  /* 0x00007700ff2c77ac */ /* 0x000f640008000800 */
        /* <DEDUP_REMOVED lines=9> */
[-C--:B------:R-:W-:Y:S01]  /*17100*/  IADD3 R180, P4, PT, R220, R3.reuse, RZ ;  /* 0x00000003dcb47210 */ /* 0x080fe20007f9e0ff */
[----:B------:R-:W1:Y:S01]  /*17110*/  LDCU UR43, c[0x0][0x3b8] ;  /* 0x00007700ff2b77ac */ /* 0x000e620008000800 */
[----:B0-----:R-:W-:-:S04]  /*17120*/  IADD3 R4, P3, PT, R218, R3, RZ ;  /* 0x00000003da047210 */ /* 0x001fc80007f7e0ff */
[-C--:B------:R-:W-:Y:S02]  /*17130*/  LEA.HI.X.SX32 R5, R218, R2.reuse, 0x1, P3 ;  /* 0x00000002da057211 */ /* 0x080fe400018f0eff */
[----:B------:R-:W-:-:S03]  /*17140*/  LEA.HI.X.SX32 R181, R220, R2, 0x1, P4 ;  /* 0x00000002dcb57211 */ /* 0x000fc600020f0eff */
[----:B------:R0:W-:Y:S01]  /*17150*/  STL.64 [R1+0x540], R4 ;  /* 0x0005400401007387 */ /* 0x0001e20000100a00 */
[----:B------:R-:W-:Y:S01]  /*17160*/  VIADD R230, R221, UR66 ;  /* 0x00000042dde67c36 */ /* 0x000fe20008000000 */
[----:B------:R-:W-:-:S03]  /*17170*/  IADD3 R182, P3, PT, R222, R3, RZ ;  /* 0x00000003deb67210 */ /* 0x000fc60007f7e0ff */
[----:B------:R-:W-:Y:S01]  /*17180*/  VIADD R229, R230, UR9 ;  /* 0x00000009e6e57c36 */ /* 0x000fe20008000000 */
[CC--:B0-----:R-:W-:Y:S01]  /*17190*/  IADD3 R4, P4, PT, R221.reuse, R3.reuse, RZ ;  /* 0x00000003dd047210 */ /* 0x0c1fe20007f9e0ff */
[----:B------:R-:W0:Y:S03]  /*171a0*/  LDCU UR9, c[0x0][0x3b8] ;  /* 0x00007700ff0977ac */ /* 0x000e260008000800 */
[-C--:B------:R-:W-:Y:S02]  /*171b0*/  LEA.HI.X.SX32 R5, R221, R2.reuse, 0x1, P4 ;  /* 0x00000002dd057211 */ /* 0x080fe400020f0eff */
[-C--:B------:R-:W-:Y:S01]  /*171c0*/  LEA.HI.X.SX32 R183, R222, R2.reuse, 0x1, P3 ;  /* 0x00000002deb77211 */ /* 0x080fe200018f0eff */
[C---:B------:R-:W-:Y:S01]  /*171d0*/  VIADD R234, R229.reuse, UR28 ;  /* 0x0000001ce5ea7c36 */ /* 0x040fe20008000000 */
[C---:B------:R-:W-:Y:S01]  /*171e0*/  IADD3 R184, P4, PT, R229.reuse, R3, RZ ;  /* 0x00000003e5b87210 */ /* 0x040fe20007f9e0ff */
[----:B------:R0:W-:Y:S01]  /*171f0*/  STL.64 [R1+0x528], R4 ;  /* 0x0005280401007387 */ /* 0x0001e20000100a00 */
[----:B------:R-:W1:Y:S01]  /*17200*/  LDCU UR28, c[0x0][0x3b8] ;  /* 0x00007700ff1c77ac */ /* 0x000e620008000800 */
[----:B------:R-:W-:Y:S01]  /*17210*/  VIADD R233, R234, UR65 ;  /* 0x00000041eae97c36 */ /* 0x000fe20008000000 */
[----:B------:R-:W-:-:S02]  /*17220*/  LEA.HI.X.SX32 R185, R229, R2, 0x1, P4 ;  /* 0x00000002e5b97211 */ /* 0x000fc400020f0eff */
[----:B0-----:R-:W-:-:S04]  /*17230*/  IADD3 R4, P3, PT, R230, R3, RZ ;  /* 0x00000003e6047210 */ /* 0x001fc80007f7e0ff */
[-C--:B------:R-:W-:Y:S01]  /*17240*/  LEA.HI.X.SX32 R5, R230, R2.reuse, 0x1, P3 ;  /* 0x00000002e6057211 */ /* 0x080fe200018f0eff */
[C---:B------:R-:W-:Y:S01]  /*17250*/  VIADD R232, R233.reuse, UR42 ;  /* 0x0000002ae9e87c36 */ /* 0x040fe20008000000 */
[-C--:B------:R-:W-:Y:S01]  /*17260*/  IADD3 R186, P3, PT, R234, R3.reuse, RZ ;  /* 0x00000003eaba7210 */ /* 0x080fe20007f7e0ff */
[----:B------:R-:W0:Y:S02]  /*17270*/  LDCU UR42, c[0x0][0x3b8] ;  /* 0x00007700ff2a77ac */ /* 0x000e240008000800 */
[----:B------:R1:W-:Y:S01]  /*17280*/  STL.64 [R1+0x520], R4 ;  /* 0x0005200401007387 */ /* 0x0003e20000100a00 */
[----:B------:R-:W-:Y:S01]  /*17290*/  VIADD R228, R232, UR64 ;  /* 0x00000040e8e47c36 */ /* 0x000fe20008000000 */
[----:B------:R-:W-:Y:S02]  /*172a0*/  LEA.HI.X.SX32 R187, R234, R2, 0x1, P3 ;  /* 0x00000002eabb7211 */ /* 0x000fe400018f0eff */
[----:B-1----:R-:W-:-:S04]  /*172b0*/  IADD3 R4, P4, PT, R233, R3, RZ ;  /* 0x00000003e9047210 */ /* 0x002fc80007f9e0ff */
[-C--:B------:R-:W-:Y:S01]  /*172c0*/  LEA.HI.X.SX32 R5, R233, R2.reuse, 0x1, P4 ;  /* 0x00000002e9057211 */ /* 0x080fe200020f0eff */
[C---:B------:R-:W-:Y:S01]  /*172d0*/  VIADD R231, R228.reuse, UR18 ;  /* 0x00000012e4e77c36 */ /* 0x040fe20008000000 */
[CC--:B------:R-:W-:Y:S01]  /*172e0*/  IADD3 R188, P4, PT, R228.reuse, R3.reuse, RZ ;  /* 0x00000003e4bc7210 */ /* 0x0c0fe20007f9e0ff */
        /* <DEDUP_REMOVED lines=9> */
[-C--:B------:R-:W-:Y:S01]  /*17380*/  IADD3 R190, P3, PT, R231, R3.reuse, RZ ;  /* 0x00000003e7be7210 */ /* 0x080fe20007f7e0ff */
[----:B------:R-:W-:Y:S01]  /*17390*/  VIADD R225, R226, UR27 ;  /* 0x0000001be2e17c36 */ /* 0x000fe20008000000 */
[----:B------:R-:W1:Y:S01]  /*173a0*/  LDCU UR27, c[0x0][0x3b8] ;  /* 0x00007700ff1b77ac */ /* 0x000e620008000800 */
[----:B0-----:R-:W-:-:S04]  /*173b0*/  IADD3 R4, P4, PT, R227, R3, RZ ;  /* 0x00000003e3047210 */ /* 0x001fc80007f9e0ff */
[-C--:B------:R-:W-:Y:S02]  /*173c0*/  LEA.HI.X.SX32 R5, R227, R2.reuse, 0x1, P4 ;  /* 0x00000002e3057211 */ /* 0x080fe400020f0eff */
[----:B------:R-:W-:Y:S01]  /*173d0*/  LEA.HI.X.SX32 R191, R231, R2, 0x1, P3 ;  /* 0x00000002e7bf7211 */ /* 0x000fe200018f0eff */
[C---:B------:R-:W-:Y:S02]  /*173e0*/  VIADD R224, R225.reuse, UR62 ;  /* 0x0000003ee1e07c36 */ /* 0x040fe40008000000 */
[----:B------:R0:W-:Y:S01]  /*173f0*/  STL.64 [R1+0x4e8], R4 ;  /* 0x0004e80401007387 */ /* 0x0001e20000100a00 */
[-C--:B------:R-:W-:Y:S01]  /*17400*/  IADD3 R192, P4, PT, R225, R3.reuse, RZ ;  /* 0x00000003e1c07210 */ /* 0x080fe20007f9e0ff */
[----:B------:R-:W-:Y:S01]  /*17410*/  VIADD R223, R224, UR11 ;  /* 0x0000000be0df7c36 */ /* 0x000fe20008000000 */
[----:B------:R-:W1:Y:S01]  /*17420*/  LDCU UR11, c[0x0][0x3b8] ;  /* 0x00007700ff0b77ac */ /* 0x000e620008000800 */
[----:B0-----:R-:W-:-:S04]  /*17430*/  IADD3 R4, P3, PT, R226, R3, RZ ;  /* 0x00000003e2047210 */ /* 0x001fc80007f7e0ff */
[-C--:B------:R-:W-:Y:S02]  /*17440*/  LEA.HI.X.SX32 R5, R226, R2.reuse, 0x1, P3 ;  /* 0x00000002e2057211 */ /* 0x080fe400018f0eff */
[----:B------:R-:W-:-:S03]  /*17450*/  LEA.HI.X.SX32 R193, R225, R2, 0x1, P4 ;  /* 0x00000002e1c17211 */ /* 0x000fc600020f0eff */
[----:B------:R0:W-:Y:S01]  /*17460*/  STL.64 [R1+0x4e0], R4 ;  /* 0x0004e00401007387 */ /* 0x0001e20000100a00 */
[----:B------:R-:W-:Y:S01]  /*17470*/  VIADD R219, R223, UR40 ;  /* 0x00000028dfdb7c36 */ /* 0x000fe20008000000 */
[-C--:B------:R-:W-:Y:S01]  /*17480*/  IADD3 R194, P3, PT, R224, R3.reuse, RZ ;  /* 0x00000003e0c27210 */ /* 0x080fe20007f7e0ff */
[----:B------:R-:W1:Y:S02]  /*17490*/  LDCU UR40, c[0x0][0x3b8] ;  /* 0x00007700ff2877ac */ /* 0x000e640008000800 */
[----:B------:R-:W-:Y:S01]  /*174a0*/  VIADD R214, R219, UR61 ;  /* 0x0000003ddbd67c36 */ /* 0x000fe20008000000 */
[----:B0-----:R-:W-:-:S04]  /*174b0*/  IADD3 R4, P4, PT, R223, R3, RZ ;  /* 0x00000003df047210 */ /* 0x001fc80007f9e0ff */
[-C--:B------:R-:W-:Y:S02]  /*174c0*/  LEA.HI.X.SX32 R5, R223, R2.reuse, 0x1, P4 ;  /* 0x00000002df057211 */ /* 0x080fe400020f0eff */
[-C--:B------:R-:W-:Y:S01]  /*174d0*/  LEA.HI.X.SX32 R195, R224, R2.reuse, 0x1, P3 ;  /* 0x00000002e0c37211 */ /* 0x080fe200018f0eff */
[C---:B------:R-:W-:Y:S01]  /*174e0*/  VIADD R213, R214.reuse, UR6 ;  /* 0x00000006d6d57c36 */ /* 0x040fe20008000000 */
[CC--:B------:R-:W-:Y:S01]  /*174f0*/  IADD3 R68, P4, PT, R214.reuse, R3.reuse, RZ ;  /* 0x00000003d6447210 */ /* 0x0c0fe20007f9e0ff */
[----:B------:R0:W-:Y:S01]  /*17500*/  STL.64 [R1+0x4c8], R4 ;  /* 0x0004c80401007387 */ /* 0x0001e20000100a00 */
[----:B------:R-:W1:Y:S01]  /*17510*/  LDCU UR6, c[0x0][0x3b8] ;  /* 0x00007700ff0677ac */ /* 0x000e620008000800 */
[----:B------:R-:W-:Y:S01]  /*17520*/  VIADD R206, R213, UR60 ;  /* 0x0000003cd5ce7c36 */ /* 0x000fe20008000000 */
[----:B------:R-:W-:Y:S02]  /*17530*/  LEA.HI.X.SX32 R69, R214, R2, 0x1, P4 ;  /* 0x00000002d6457211 */ /* 0x000fe400020f0eff */
[----:B0-----:R-:W-:-:S04]  /*17540*/  IADD3 R4, P3, PT, R219, R3, RZ ;  /* 0x00000003db047210 */ /* 0x001fc80007f7e0ff */
[-C--:B------:R-:W-:Y:S01]  /*17550*/  LEA.HI.X.SX32 R5, R219, R2.reuse, 0x1, P3 ;  /* 0x00000002db057211 */ /* 0x080fe200018f0eff */
[C---:B------:R-:W-:Y:S01]  /*17560*/  VIADD R205, R206.reuse, UR39 ;  /* 0x00000027cecd7c36 */ /* 0x040fe20008000000 */
[-C--:B------:R-:W-:Y:S01]  /*17570*/  IADD3 R70, P3, PT, R213, R3.reuse, RZ ;  /* 0x00000003d5467210 */ /* 0x080fe20007f7e0ff */
        /* <DEDUP_REMOVED lines=9> */
[----:B------:R-:W-:Y:S01]  /*17610*/  VIADD R202, R203, UR17 ;  /* 0x00000011cbca7c36 */ /* 0x000fe20008000000 */
[-C--:B------:R-:W-:Y:S01]  /*17620*/  IADD3 R72, P4, PT, R204, R3.reuse, RZ ;  /* 0x00000003cc487210 */ /* 0x080fe20007f9e0ff */
[----:B------:R-:W0:Y:S01]  /*17630*/  LDCU UR17, c[0x0][0x3b8] ;  /* 0x00007700ff1177ac */ /* 0x000e220008000800 */
[----:B-1----:R-:W-:-:S04]  /*17640*/  IADD3 R4, P3, PT, R205, R3, RZ ;  /* 0x00000003cd047210 */ /* 0x002fc80007f7e0ff */
[-C--:B------:R-:W-:Y:S02]  /*17650*/  LEA.HI.X.SX32 R5, R205, R2.reuse, 0x1, P3 ;  /* 0x00000002cd057211 */ /* 0x080fe400018f0eff */
[----:B------:R-:W-:-:S03]  /*17660*/  LEA.HI.X.SX32 R73, R204, R2, 0x1, P4 ;  /* 0x00000002cc497211 */ /* 0x000fc600020f0eff */
[----:B------:R1:W-:Y:S01]  /*17670*/  STL.64 [R1+0x4a0], R4 ;  /* 0x0004a00401007387 */ /* 0x0003e20000100a00 */
[----:B------:R-:W-:Y:S01]  /*17680*/  VIADD R201, R202, UR58 ;  /* 0x0000003acac97c36 */ /* 0x000fe20008000000 */
[----:B------:R-:W-:-:S03]  /*17690*/  IADD3 R74, P3, PT, R203, R3, RZ ;  /* 0x00000003cb4a7210 */ /* 0x000fc60007f7e0ff */
[----:B--2---:R-:W-:Y:S01]  /*176a0*/  VIADD R200, R201, UR38 ;  /* 0x00000026c9c87c36 */ /* 0x004fe20008000000 */
[CC--:B-1----:R-:W-:Y:S01]  /*176b0*/  IADD3 R4, P4, PT, R202.reuse, R3.reuse, RZ ;  /* 0x00000003ca047210 */ /* 0x0c2fe20007f9e0ff */
[----:B------:R-:W1:Y:S03]  /*176c0*/  LDCU UR38, c[0x0][0x3b8] ;  /* 0x00007700ff2677ac */ /* 0x000e660008000800 */
[-C--:B------:R-:W-:Y:S02]  /*176d0*/  LEA.HI.X.SX32 R5, R202, R2.reuse, 0x1, P4 ;  /* 0x00000002ca057211 */ /* 0x080fe400020f0eff */
[-C--:B------:R-:W-:Y:S01]  /*176e0*/  LEA.HI.X.SX32 R75, R203, R2.reuse, 0x1, P3 ;  /* 0x00000002cb4b7211 */ /* 0x080fe200018f0eff */
[C---:B------:R-:W-:Y:S01]  /*176f0*/  VIADD R199, R200.reuse, UR25 ;  /* 0x00000019c8c77c36 */ /* 0x040fe20008000000 */
[C---:B------:R-:W-:Y:S01]  /*17700*/  IADD3 R76, P4, PT, R200.reuse, R3, RZ ;  /* 0x00000003c84c7210 */ /* 0x040fe20007f9e0ff */
[----:B------:R2:W-:Y:S01]  /*17710*/  STL.64 [R1+0x488], R4 ;  /* 0x0004880401007387 */ /* 0x0005e20000100a00 */
[----:B------:R-:W0:Y:S01]  /*17720*/  LDCU UR25, c[0x0][0x3b8] ;  /* 0x00007700ff1977ac */ /* 0x000e220008000800 */
[----:B------:R-:W-:Y:S01]  /*17730*/  VIADD R198, R199, UR57 ;  /* 0x00000039c7c67c36 */ /* 0x000fe20008000000 */
[----:B------:R-:W-:-:S02]  /*17740*/  LEA.HI.X.SX32 R77, R200, R2, 0x1, P4 ;  /* 0x00000002c84d7211 */ /* 0x000fc400020f0eff */
[----:B--2---:R-:W-:-:S04]  /*17750*/  IADD3 R4, P3, PT, R201, R3, RZ ;  /* 0x00000003c9047210 */ /* 0x004fc80007f7e0ff */
[-C--:B------:R-:W-:Y:S01]  /*17760*/  LEA.HI.X.SX32 R5, R201, R2.reuse, 0x1, P3 ;  /* 0x00000002c9057211 */ /* 0x080fe200018f0eff */
[C---:B------:R-:W-:Y:S01]  /*17770*/  VIADD R197, R198.reuse, UR37 ;  /* 0x00000025c6c57c36 */ /* 0x040fe20008000000 */
[-C--:B------:R-:W-:Y:S01]  /*17780*/  IADD3 R78, P3, PT, R199, R3.reuse, RZ ;  /* 0x00000003c74e7210 */ /* 0x080fe20007f7e0ff */
[----:B------:R-:W2:Y:S02]  /*17790*/  LDCU UR37, c[0x0][0x3b8] ;  /* 0x00007700ff2577ac */ /* 0x000ea40008000800 */
[----:B------:R0:W-:Y:S01]  /*177a0*/  STL.64 [R1+0x480], R4 ;  /* 0x0004800401007387 */ /* 0x0001e20000100a00 */
[----:B---3--:R-:W-:Y:S01]  /*177b0*/  VIADD R196, R197, UR56 ;  /* 0x00000038c5c47c36 */ /* 0x008fe20008000000 */
        /* <DEDUP_REMOVED lines=10> */
[----:B---3--:R-:W-:-:S04]  /*17860*/  IADD3 R4, P3, PT, R197, R3, RZ ;  /* 0x00000003c5047210 */ /* 0x008fc80007f7e0ff */
[----:B------:R-:W-:Y:S01]  /*17870*/  LEA.HI.X.SX32 R5, R197, R2, 0x1, P3 ;  /* 0x00000002c5057211 */ /* 0x000fe200018f0eff */
[----:B------:R-:W-:-:S04]  /*17880*/  VIADD R212, R210, UR55 ;  /* 0x00000037d2d47c36 */ /* 0x000fc80008000000 */
[----:B------:R3:W-:Y:S01]  /*17890*/  STL.64 [R1+0x460], R4 ;  /* 0x0004600401007387 */ /* 0x0007e20000100a00 */
[-C--:B------:R-:W-:Y:S01]  /*178a0*/  IADD3 R82, P3, PT, R207, R3.reuse, RZ ;  /* 0x00000003cf527210 */ /* 0x080fe20007f7e0ff */
[----:B------:R-:W-:Y:S01]  /*178b0*/  VIADD R211, R212, UR36 ;  /* 0x00000024d4d37c36 */ /* 0x000fe20008000000 */
[----:B------:R-:W0:Y:S01]  /*178c0*/  LDCU UR36, c[0x0][0x3b8] ;  /* 0x00007700ff2477ac */ /* 0x000e220008000800 */
[----:B---3--:R-:W-:-:S04]  /*178d0*/  IADD3 R4, P4, PT, R210, R3, RZ ;  /* 0x00000003d2047210 */ /* 0x008fc80007f9e0ff */
[-C--:B------:R-:W-:Y:S02]  /*178e0*/  LEA.HI.X.SX32 R5, R210, R2.reuse, 0x1, P4 ;  /* 0x00000002d2057211 */ /* 0x080fe400020f0eff */
[----:B------:R-:W-:Y:S01]  /*178f0*/  LEA.HI.X.SX32 R83, R207, R2, 0x1, P3 ;  /* 0x00000002cf537211 */ /* 0x000fe200018f0eff */
[C---:B------:R-:W-:Y:S02]  /*17900*/  VIADD R217, R211.reuse, UR54 ;  /* 0x00000036d3d97c36 */ /* 0x040fe40008000000 */
[----:B------:R3:W-:Y:S01]  /*17910*/  STL.64 [R1+0x448], R4 ;  /* 0x0004480401007387 */ /* 0x0007e20000100a00 */
[-C--:B------:R-:W-:Y:S01]  /*17920*/  IADD3 R84, P4, PT, R211, R3.reuse, RZ ;  /* 0x00000003d3547210 */ /* 0x080fe20007f9e0ff */
[----:B------:R-:W-:Y:S01]  /*17930*/  VIADD R216, R217, UR24 ;  /* 0x00000018d9d87c36 */ /* 0x000fe20008000000 */
[----:B------:R-:W0:Y:S01]  /*17940*/  LDCU UR24, c[0x0][0x3b8] ;  /* 0x00007700ff1877ac */ /* 0x000e220008000800 */
[----:B---3--:R-:W-:-:S04]  /*17950*/  IADD3 R4, P3, PT, R212, R3, RZ ;  /* 0x00000003d4047210 */ /* 0x008fc80007f7e0ff */
[-C--:B------:R-:W-:Y:S02]  /*17960*/  LEA.HI.X.SX32 R5, R212, R2.reuse, 0x1, P3 ;  /* 0x00000002d4057211 */ /* 0x080fe400018f0eff */
[----:B------:R-:W-:-:S03]  /*17970*/  LEA.HI.X.SX32 R85, R211, R2, 0x1, P4 ;  /* 0x00000002d3557211 */ /* 0x000fc600020f0eff */
[----:B------:R3:W-:Y:S01]  /*17980*/  STL.64 [R1+0x440], R4 ;  /* 0x0004400401007387 */ /* 0x0007e20000100a00 */
[----:B------:R-:W-:Y:S01]  /*17990*/  VIADD R220, R216, UR35 ;  /* 0x00000023d8dc7c36 */ /* 0x000fe20008000000 */
[-C--:B------:R-:W-:Y:S01]  /*179a0*/  IADD3 R86, P3, PT, R217, R3.reuse, RZ ;  /* 0x00000003d9567210 */ /* 0x080fe20007f7e0ff */
[----:B------:R-:W0:Y:S02]  /*179b0*/  LDCU UR35, c[0x0][0x3b8] ;  /* 0x00007700ff2377ac */ /* 0x000e240008000800 */
[----:B------:R-:W-:Y:S01]  /*179c0*/  VIADD R222, R220, UR53 ;  /* 0x00000035dcde7c36 */ /* 0x000fe20008000000 */
[----:B---3--:R-:W-:-:S04]  /*179d0*/  IADD3 R4, P4, PT, R216, R3, RZ ;  /* 0x00000003d8047210 */ /* 0x008fc80007f9e0ff */
        /* <DEDUP_REMOVED lines=8> */
[----:B---3--:R-:W-:-:S04]  /*17a60*/  IADD3 R4, P3, PT, R220, R3, RZ ;  /* 0x00000003dc047210 */ /* 0x008fc80007f7e0ff */
[-C--:B------:R-:W-:Y:S01]  /*17a70*/  LEA.HI.X.SX32 R5, R220, R2.reuse, 0x1, P3 ;  /* 0x00000002dc057211 */ /* 0x080fe200018f0eff */
[----:B------:R-:W-:Y:S01]  /*17a80*/  VIADD R226, R225, UR23 ;  /* 0x00000017e1e27c36 */ /* 0x000fe20008000000 */
[CC--:B------:R-:W-:Y:S01]  /*17a90*/  IADD3 R90, P3, PT, R227.reuse, R3.reuse, RZ ;  /* 0x00000003e35a7210 */ /* 0x0c0fe20007f7e0ff */
[----:B------:R-:W3:Y:S02]  /*17aa0*/  LDCU UR23, c[0x0][0x3b8] ;  /* 0x00007700ff1777ac */ /* 0x000ee40008000800 */
        /* <DEDUP_REMOVED lines=12> */
[-C--:B------:R-:W-:Y:S01]  /*17b70*/  LEA.HI.X.SX32 R5, R226, R2.reuse, 0x1, P3 ;  /* 0x00000002e2057211 */ /* 0x080fe200018f0eff */
[----:B------:R-:W-:Y:S01]  /*17b80*/  VIADD R219, R221, UR50 ;  /* 0x00000032dddb7c36 */ /* 0x000fe20008000000 */
[----:B------:R-:W-:-:S03]  /*17b90*/  LEA.HI.X.SX32 R93, R224, R2, 0x1, P4 ;  /* 0x00000002e05d7211 */ /* 0x000fc600020f0eff */
[----:B------:R0:W-:Y:S01]  /*17ba0*/  STL.64 [R1+0x400], R4 ;  /* 0x0004000401007387 */ /* 0x0001e20000100a00 */
[----:B------:R-:W-:Y:S01]  /*17bb0*/  VIADD R218, R219, UR33 ;  /* 0x00000021dbda7c36 */ /* 0x000fe20008000000 */
[-C--:B------:R-:W-:Y:S01]  /*17bc0*/  IADD3 R94, P3, PT, R223, R3.reuse, RZ ;  /* 0x00000003df5e7210 */ /* 0x080fe20007f7e0ff */
[----:B------:R-:W1:Y:S01]  /*17bd0*/  LDCU UR33, c[0x0][0x3b8] ;  /* 0x00007700ff2177ac */ /* 0x000e620008000800 */
[----:B0-----:R-:W-:-:S04]  /*17be0*/  IADD3 R4, P4, PT, R221, R3, RZ ;  /* 0x00000003dd047210 */ /* 0x001fc80007f9e0ff */
[-C--:B------:R-:W-:Y:S01]  /*17bf0*/  LEA.HI.X.SX32 R5, R221, R2.reuse, 0x1, P4 ;  /* 0x00000002dd057211 */ /* 0x080fe200020f0eff */
[C---:B------:R-:W-:Y:S01]  /*17c00*/  VIADD R215, R218.reuse, UR13 ;  /* 0x0000000ddad77c36 */ /* 0x040fe20008000000 */
[----:B------:R-:W-:Y:S01]  /*17c10*/  LEA.HI.X.SX32 R95, R223, R2, 0x1, P3 ;  /* 0x00000002df5f7211 */ /* 0x000fe200018f0eff */
[----:B------:R-:W0:Y:S02]  /*17c20*/  LDCU UR13, c[0x0][0x3b8] ;  /* 0x00007700ff0d77ac */ /* 0x000e240008000800 */
[----:B------:R1:W-:Y:S01]  /*17c30*/  STL.64 [R1+0x3e8], R4 ;  /* 0x0003e80401007387 */ /* 0x0003e20000100a00 */
[----:B------:R-:W-:Y:S01]  /*17c40*/  VIADD R214, R215, UR69 ;  /* 0x00000045d7d67c36 */ /* 0x000fe20008000000 */
[----:B------:R-:W-:-:S03]  /*17c50*/  IADD3 R96, P4, PT, R218, R3, RZ ;  /* 0x00000003da607210 */ /* 0x000fc60007f9e0ff */
[----:B------:R-:W-:Y:S01]  /*17c60*/  VIADD R213, R214, UR76 ;  /* 0x0000004cd6d57c36 */ /* 0x000fe20008000000 */
[----:B-1----:R-:W-:-:S04]  /*17c70*/  IADD3 R4, P3, PT, R219, R3, RZ ;  /* 0x00000003db047210 */ /* 0x002fc80007f7e0ff */
[-C--:B------:R-:W-:Y:S01]  /*17c80*/  LEA.HI.X.SX32 R5, R219, R2.reuse, 0x1, P3 ;  /* 0x00000002db057211 */ /* 0x080fe200018f0eff */
[----:B------:R-:W-:Y:S01]  /*17c90*/  VIADD R209, R213, UR22 ;  /* 0x00000016d5d17c36 */ /* 0x000fe20008000000 */
[----:B------:R-:W-:Y:S01]  /*17ca0*/  LEA.HI.X.SX32 R97, R218, R2, 0x1, P4 ;  /* 0x00000002da617211 */ /* 0x000fe200020f0eff */
[----:B------:R-:W1:Y:S02]  /*17cb0*/  LDCU UR22, c[0x0][0x3b8] ;  /* 0x00007700ff1677ac */ /* 0x000e640008000800 */
[----:B------:R0:W-:Y:S01]  /*17cc0*/  STL.64 [R1+0x3e0], R4 ;  /* 0x0003e00401007387 */ /* 0x0001e20000100a00 */
[----:B------:R-:W-:Y:S01]  /*17cd0*/  VIADD R208, R209, UR75 ;  /* 0x0000004bd1d07c36 */ /* 0x000fe20008000000 */
[-C--:B------:R-:W-:Y:S02]  /*17ce0*/  IADD3 R98, P3, PT, R215, R3.reuse, RZ ;  /* 0x00000003d7627210 */ /* 0x080fe40007f7e0ff */
[----:B0-----:R-:W-:-:S04]  /*17cf0*/  IADD3 R4, P4, PT, R214, R3, RZ ;  /* 0x00000003d6047210 */ /* 0x001fc80007f9e0ff */
[-C--:B------:R-:W-:Y:S01]  /*17d00*/  LEA.HI.X.SX32 R5, R214, R2.reuse, 0x1, P4 ;  /* 0x00000002d6057211 */ /* 0x080fe200020f0eff */
[----:B------:R-:W-:Y:S01]  /*17d10*/  VIADD R206, R208, UR49 ;  /* 0x00000031d0ce7c36 */ /* 0x000fe20008000000 */
[----:B------:R-:W-:-:S03]  /*17d20*/  LEA.HI.X.SX32 R99, R215, R2, 0x1, P3 ;  /* 0x00000002d7637211 */ /* 0x000fc600018f0eff */
[----:B------:R0:W-:Y:S01]  /*17d30*/  STL.64 [R1+0x3c8], R4 ;  /* 0x0003c80401007387 */ /* 0x0001e20000100a00 */
[----:B------:R-:W-:Y:S01]  /*17d40*/  VIADD R205, R206, UR32 ;  /* 0x00000020cecd7c36 */ /* 0x000fe20008000000 */
[-C--:B------:R-:W-:Y:S01]  /*17d50*/  IADD3 R100, P4, PT, R209, R3.reuse, RZ ;  /* 0x00000003d1647210 */ /* 0x080fe20007f9e0ff */
[----:B------:R-:W1:Y:S02]  /*17d60*/  LDCU UR32, c[0x0][0x3b8] ;  /* 0x00007700ff2077ac */ /* 0x000e640008000800 */
[----:B------:R-:W-:Y:S01]  /*17d70*/  VIADD R204, R205, UR73 ;  /* 0x00000049cdcc7c36 */ /* 0x000fe20008000000 */
[----:B0-----:R-:W-:-:S04]  /*17d80*/  IADD3 R4, P3, PT, R213, R3, RZ ;  /* 0x00000003d5047210 */ /* 0x001fc80007f7e0ff */
[-C--:B------:R-:W-:Y:S01]  /*17d90*/  LEA.HI.X.SX32 R5, R213, R2.reuse, 0x1, P3 ;  /* 0x00000002d5057211 */ /* 0x080fe200018f0eff */
[----:B------:R-:W-:Y:S01]  /*17da0*/  VIADD R203, R204, UR5 ;  /* 0x00000005cccb7c36 */ /* 0x000fe20008000000 */
[----:B------:R-:W-:Y:S01]  /*17db0*/  LEA.HI.X.SX32 R101, R209, R2, 0x1, P4 ;  /* 0x00000002d1657211 */ /* 0x000fe200020f0eff */
[----:B------:R-:W0:Y:S02]  /*17dc0*/  LDCU UR5, c[0x0][0x3b8] ;  /* 0x00007700ff0577ac */ /* 0x000e240008000800 */
[----:B------:R1:W-:Y:S01]  /*17dd0*/  STL.64 [R1+0x3c0], R4 ;  /* 0x0003c00401007387 */ /* 0x0003e20000100a00 */
[----:B------:R-:W-:Y:S01]  /*17de0*/  VIADD R202, R203, UR21 ;  /* 0x00000015cbca7c36 */ /* 0x000fe20008000000 */
[-C--:B------:R-:W-:Y:S01]  /*17df0*/  IADD3 R102, P3, PT, R208, R3.reuse, RZ ;  /* 0x00000003d0667210 */ /* 0x080fe20007f7e0ff */
[----:B------:R-:W0:Y:S01]  /*17e00*/  LDCU UR21, c[0x0][0x3b8] ;  /* 0x00007700ff1577ac */ /* 0x000e220008000800 */
[----:B-1----:R-:W-:-:S04]  /*17e10*/  IADD3 R4, P4, PT, R206, R3, RZ ;  /* 0x00000003ce047210 */ /* 0x002fc80007f9e0ff */
[-C--:B------:R-:W-:Y:S01]  /*17e20*/  LEA.HI.X.SX32 R5, R206, R2.reuse, 0x1, P4 ;  /* 0x00000002ce057211 */ /* 0x080fe200020f0eff */
[----:B------:R-:W-:Y:S01]  /*17e30*/  VIADD R201, R202, UR31 ;  /* 0x0000001fcac97c36 */ /* 0x000fe20008000000 */
[-C--:B------:R-:W-:Y:S01]  /*17e40*/  LEA.HI.X.SX32 R103, R208, R2.reuse, 0x1, P3 ;  /* 0x00000002d0677211 */ /* 0x080fe200018f0eff */
[----:B------:R-:W-:Y:S01]  /*17e50*/  IMAD.MOV.U32 R133, RZ, RZ, R20 ;  /* 0x000000ffff857224 */ /* 0x000fe200078e0014 */
[-C--:B------:R-:W-:Y:S01]  /*17e60*/  IADD3 R104, P4, PT, R204, R3.reuse, RZ ;  /* 0x00000003cc687210 */ /* 0x080fe20007f9e0ff */
[----:B------:R1:W-:Y:S01]  /*17e70*/  STL.64 [R1+0x3a8], R4 ;  /* 0x0003a80401007387 */ /* 0x0003e20000100a00 */
[----:B------:R-:W-:Y:S01]  /*17e80*/  VIADD R200, R201, UR12 ;  /* 0x0000000cc9c87c36 */ /* 0x000fe20008000000 */
[----:B------:R-:W0:Y:S03]  /*17e90*/  LDCU UR12, c[0x0][0x3b8] ;  /* 0x00007700ff0c77ac */ /* 0x000e260008000800 */
[----:B------:R-:W-:Y:S01]  /*17ea0*/  VIADD R199, R200, UR7 ;  /* 0x00000007c8c77c36 */ /* 0x000fe20008000000 */
[----:B------:R-:W-:Y:S01]  /*17eb0*/  LEA.HI.X.SX32 R105, R204, R2, 0x1, P4 ;  /* 0x00000002cc697211 */ /* 0x000fe200020f0eff */
[----:B------:R-:W0:Y:S01]  /*17ec0*/  LDCU UR7, c[0x0][0x3b8] ;  /* 0x00007700ff0777ac */ /* 0x000e220008000800 */
        /* <DEDUP_REMOVED lines=9> */
[-C--:B------:R-:W-:Y:S01]  /*17f60*/  LEA.HI.X.SX32 R5, R202, R2.reuse, 0x1, P4 ;  /* 0x00000002ca057211 */ /* 0x080fe200020f0eff */
[----:B------:R-:W-:Y:S01]  /*17f70*/  VIADD R196, R197, UR29 ;  /* 0x0000001dc5c47c36 */ /* 0x000fe20008000000 */
[----:B------:R-:W-:Y:S01]  /*17f80*/  LEA.HI.X.SX32 R107, R203, R2, 0x1, P3 ;  /* 0x00000002cb6b7211 */ /* 0x000fe200018f0eff */
[----:B------:R-:W1:Y:S02]  /*17f90*/  LDCU UR29, c[0x0][0x3b8] ;  /* 0x00007700ff1d77ac */ /* 0x000e640008000800 */
[----:B------:R0:W-:Y:S01]  /*17fa0*/  STL.64 [R1+0x388], R4 ;  /* 0x0003880401007387 */ /* 0x0001e20000100a00 */
[----:B------:R-:W-:Y:S01]  /*17fb0*/  VIADD R210, R196, UR45 ;  /* 0x0000002dc4d27c36 */ /* 0x000fe20008000000 */
[----:B------:R-:W-:-:S03]  /*17fc0*/  IADD3 R108, P4, PT, R200, R3, RZ ;  /* 0x00000003c86c7210 */ /* 0x000fc60007f9e0ff */
[----:B------:R-:W-:Y:S01]  /*17fd0*/  VIADD R207, R210, UR19 ;  /* 0x00000013d2cf7c36 */ /* 0x000fe20008000000 */
[C---:B0-----:R-:W-:Y:S01]  /*17fe0*/  IADD3 R4, P3, PT, R201.reuse, R3, RZ ;  /* 0x00000003c9047210 */ /* 0x041fe20007f7e0ff */
[----:B------:R-:W0:Y:S03]  /*17ff0*/  LDCU UR19, c[0x0][0x3b8] ;  /* 0x00007700ff1377ac */ /* 0x000e260008000800 */
[-C--:B------:R-:W-:Y:S01]  /*18000*/  LEA.HI.X.SX32 R5, R201, R2.reuse, 0x1, P3 ;  /* 0x00000002c9057211 */ /* 0x080fe200018f0eff */
[----:B------:R-:W-:Y:S01]  /*18010*/  VIADD R212, R207, UR43 ;  /* 0x0000002bcfd47c36 */ /* 0x000fe20008000000 */
[----:B------:R-:W-:-:S03]  /*18020*/  LEA.HI.X.SX32 R109, R200, R2, 0x1, P4 ;  /* 0x00000002c86d7211 */ /* 0x000fc600020f0eff */
[----:B------:R0:W-:Y:S01]  /*18030*/  STL.64 [R1+0x380], R4 ;  /* 0x0003800401007387 */ /* 0x0001e20000100a00 */
[----:B-----5:R-:W-:Y:S01]  /*18040*/  VIADD R211, R212, UR44 ;  /* 0x0000002cd4d37c36 */ /* 0x020fe20008000000 */
[-C--:B------:R-:W-:Y:S02]  /*18050*/  IADD3 R110, P3, PT, R199, R3.reuse, RZ ;  /* 0x00000003c76e7210 */ /* 0x080fe40007f7e0ff */
        /* <DEDUP_REMOVED lines=8> */
[----:B------:R-:W0:Y:S02]  /*180e0*/  LDCU UR28, c[0x0][0x3b8] ;  /* 0x00007700ff1c77ac */ /* 0x000e240008000800 */
[----:B------:R-:W-:Y:S01]  /*180f0*/  VIADD R209, R213, UR42 ;  /* 0x0000002ad5d17c36 */ /* 0x000fe20008000000 */
[----:B-----5:R-:W-:-:S04]  /*18100*/  IADD3 R4, P3, PT, R197, R3, RZ ;  /* 0x00000003c5047210 */ /* 0x020fc80007f7e0ff */
[-C--:B------:R-:W-:Y:S01]  /*18110*/  LEA.HI.X.SX32 R5, R197, R2.reuse, 0x1, P3 ;  /* 0x00000002c5057211 */ /* 0x080fe200018f0eff */
[----:B------:R-:W-:Y:S01]  /*18120*/  VIADD R206, R209, UR18 ;  /* 0x00000012d1ce7c36 */ /* 0x000fe20008000000 */
[----:B------:R-:W-:Y:S01]  /*18130*/  LEA.HI.X.SX32 R113, R196, R2, 0x1, P4 ;  /* 0x00000002c4717211 */ /* 0x000fe200020f0eff */
[----:B------:R-:W5:Y:S02]  /*18140*/  LDCU UR18, c[0x0][0x3b8] ;  /* 0x00007700ff1277ac */ /* 0x000f640008000800 */
        /* <DEDUP_REMOVED lines=13> */
[C---:B0-----:R-:W-:Y:S01]  /*18220*/  IADD3 R4, P3, PT, R212.reuse, R3, RZ ;  /* 0x00000003d4047210 */ /* 0x041fe20007f7e0ff */
[----:B------:R-:W0:Y:S03]  /*18230*/  LDCU UR6, c[0x0][0x3b8] ;  /* 0x00007700ff0677ac */ /* 0x000e260008000800 */
        /* <DEDUP_REMOVED lines=9> */
[----:B------:R-:W-:Y:S01]  /*182d0*/  VIADD R198, R200, UR17 ;  /* 0x00000011c8c67c36 */ /* 0x000fe20008000000 */
[----:B------:R-:W-:Y:S01]  /*182e0*/  LEA.HI.X.SX32 R119, R214, R2, 0x1, P3 ;  /* 0x00000002d6777211 */ /* 0x000fe200018f0eff */
[----:B------:R-:W0:Y:S02]  /*182f0*/  LDCU UR17, c[0x0][0x3b8] ;  /* 0x00007700ff1177ac */ /* 0x000e240008000800 */
[----:B------:R1:W-:Y:S01]  /*18300*/  STL.64 [R1+0x328], R4 ;  /* 0x0003280401007387 */ /* 0x0003e20000100a00 */
[----:B------:R-:W-:Y:S01]  /*18310*/  VIADD R197, R198, UR39 ;  /* 0x00000027c6c57c36 */ /* 0x000fe20008000000 */
[----:B------:R-:W-:-:S03]  /*18320*/  IADD3 R120, P4, PT, R206, R3, RZ ;  /* 0x00000003ce787210 */ /* 0x000fc60007f9e0ff */
[----:B------:R-:W-:Y:S01]  /*18330*/  VIADD R205, R197, UR25 ;  /* 0x00000019c5cd7c36 */ /* 0x000fe20008000000 */
[C---:B-1----:R-:W-:Y:S01]  /*18340*/  IADD3 R4, P3, PT, R209.reuse, R3, RZ ;  /* 0x00000003d1047210 */ /* 0x042fe20007f7e0ff */
[----:B------:R-:W1:Y:S03]  /*18350*/  LDCU UR25, c[0x0][0x3b8] ;  /* 0x00007700ff1977ac */ /* 0x000e660008000800 */
[-C--:B------:R-:W-:Y:S01]  /*18360*/  LEA.HI.X.SX32 R5, R209, R2.reuse, 0x1, P3 ;  /* 0x00000002d1057211 */ /* 0x080fe200018f0eff */
[----:B--2---:R-:W-:Y:S01]  /*18370*/  VIADD R196, R205, UR37 ;  /* 0x00000025cdc47c36 */ /* 0x004fe20008000000 */
[----:B------:R-:W-:-:S03]  /*18380*/  LEA.HI.X.SX32 R121, R206, R2, 0x1, P4 ;  /* 0x00000002ce797211 */ /* 0x000fc600020f0eff */
[----:B------:R2:W-:Y:S01]  /*18390*/  STL.64 [R1+0x320], R4 ;  /* 0x0003200401007387 */ /* 0x0005e20000100a00 */
[----:B------:R-:W-:Y:S01]  /*183a0*/  VIADD R210, R196, UR38 ;  /* 0x00000026c4d27c36 */ /* 0x000fe20008000000 */
[-C--:B------:R-:W-:Y:S02]  /*183b0*/  IADD3 R122, P3, PT, R208, R3.reuse, RZ ;  /* 0x00000003d07a7210 */ /* 0x080fe40007f7e0ff */
[----:B--2---:R-:W-:-:S04]  /*183c0*/  IADD3 R4, P4, PT, R204, R3, RZ ;  /* 0x00000003cc047210 */ /* 0x004fc80007f9e0ff */
[-C--:B------:R-:W-:Y:S01]  /*183d0*/  LEA.HI.X.SX32 R5, R204, R2.reuse, 0x1, P4 ;  /* 0x00000002cc057211 */ /* 0x080fe200020f0eff */
[----:B------:R-:W-:Y:S01]  /*183e0*/  VIADD R199, R210, UR10 ;  /* 0x0000000ad2c77c36 */ /* 0x000fe20008000000 */
[----:B------:R-:W-:Y:S01]  /*183f0*/  LEA.HI.X.SX32 R123, R208, R2, 0x1, P3 ;  /* 0x00000002d07b7211 */ /* 0x000fe200018f0eff */
[----:B------:R-:W2:Y:S02]  /*18400*/  LDCU UR10, c[0x0][0x3b8] ;  /* 0x00007700ff0a77ac */ /* 0x000ea40008000800 */
        /* <DEDUP_REMOVED lines=17> */
[----:B------:R-:W-:-:S03]  /*18520*/  LEA.HI.X.SX32 R127, R201, R2, 0x1, P3 ;  /* 0x00000002c97f7211 */ /* 0x000fc600018f0eff */
[----:B------:R1:W-:Y:S01]  /*18530*/  STL.64 [R1+0x308], R4 ;  /* 0x0003080401007387 */ /* 0x0003e20000100a00 */
[----:B---3--:R-:W-:Y:S01]  /*18540*/  VIADD R203, R204, UR23 ;  /* 0x00000017cccb7c36 */ /* 0x008fe20008000000 */
[-C--:B------:R-:W-:Y:S01]  /*18550*/  IADD3 R128, P4, PT, R197, R3.reuse, RZ ;  /* 0x00000003c5807210 */ /* 0x080fe20007f9e0ff */
[----:B------:R-:W3:Y:S02]  /*18560*/  LDCU UR23, c[0x0][0x3b8] ;  /* 0x00007700ff1777ac */ /* 0x000ee40008000800 */
[----:B------:R-:W-:Y:S01]  /*18570*/  VIADD R202, R203, UR8 ;  /* 0x00000008cbca7c36 */ /* 0x000fe20008000000 */
[C---:B-1----:R-:W-:Y:S01]  /*18580*/  IADD3 R4, P3, PT, R198.reuse, R3, RZ ;  /* 0x00000003c6047210 */ /* 0x042fe20007f7e0ff */
[----:B------:R-:W1:Y:S03]  /*18590*/  LDCU UR8, c[0x0][0x3b8] ;  /* 0x00007700ff0877ac */ /* 0x000e660008000800 */
[-C--:B------:R-:W-:Y:S01]  /*185a0*/  LEA.HI.X.SX32 R5, R198, R2.reuse, 0x1, P3 ;  /* 0x00000002c6057211 */ /* 0x080fe200018f0eff */
[----:B------:R-:W-:Y:S01]  /*185b0*/  VIADD R200, R202, UR34 ;  /* 0x00000022cac87c36 */ /* 0x000fe20008000000 */
[----:B------:R-:W-:-:S03]  /*185c0*/  LEA.HI.X.SX32 R129, R197, R2, 0x1, P4 ;  /* 0x00000002c5817211 */ /* 0x000fc600020f0eff */
[----:B------:R0:W-:Y:S01]  /*185d0*/  STL.64 [R1+0x300], R4 ;  /* 0x0003000401007387 */ /* 0x0001e20000100a00 */
[CC--:B------:R-:W-:Y:S01]  /*185e0*/  IADD3 R130, P3, PT, R205.reuse, R3.reuse, RZ ;  /* 0x00000003cd827210 */ /* 0x0c0fe20007f7e0ff */
[----:B------:R-:W-:Y:S01]  /*185f0*/  VIADD R201, R200, UR13 ;  /* 0x0000000dc8c97c36 */ /* 0x000fe20008000000 */
[----:B------:R-:W1:Y:S02]  /*18600*/  LDCU UR13, c[0x0][0x3b8] ;  /* 0x00007700ff0d77ac */ /* 0x000e640008000800 */
[----:B------:R-:W-:Y:S02]  /*18610*/  LEA.HI.X.SX32 R131, R205, R2, 0x1, P3 ;  /* 0x00000002cd837211 */ /* 0x000fe400018f0eff */
[----:B0-----:R-:W-:-:S04]  /*18620*/  IADD3 R4, P4, PT, R196, R3, RZ ;  /* 0x00000003c4047210 */ /* 0x001fc80007f9e0ff */
[----:B------:R-:W-:Y:S01]  /*18630*/  LEA.HI.X.SX32 R5, R196, R2, 0x1, P4 ;  /* 0x00000002c4057211 */ /* 0x000fe200020f0eff */
[----:B------:R-:W-:Y:S01]  /*18640*/  VIADD R197, R201, UR33 ;  /* 0x00000021c9c57c36 */ /* 0x000fe20008000000 */
[----:B------:R-:W-:-:S03]  /*18650*/  IADD3 R6, P3, PT, R210, R3, RZ ;  /* 0x00000003d2067210 */ /* 0x000fc60007f7e0ff */
[----:B------:R0:W-:Y:S01]  /*18660*/  STL.64 [R1+0x2f8], R4 ;  /* 0x0002f80401007387 */ /* 0x0001e20000100a00 */
[-C--:B------:R-:W-:Y:S01]  /*18670*/  LEA.HI.X.SX32 R7, R210, R2.reuse, 0x1, P3 ;  /* 0x00000002d2077211 */ /* 0x080fe200018f0eff */
[----:B------:R-:W-:Y:S01]  /*18680*/  VIADD R198, R197, UR22 ;  /* 0x00000016c5c67c36 */ /* 0x000fe20008000000 */
[----:B------:R-:W1:Y:S03]  /*18690*/  LDCU UR22, c[0x0][0x3b8] ;  /* 0x00007700ff1677ac */ /* 0x000e660008000800 */
[----:B----4-:R-:W-:Y:S01]  /*186a0*/  VIADD R196, R198, UR47 ;  /* 0x0000002fc6c47c36 */ /* 0x010fe20008000000 */
[C---:B0-----:R-:W-:Y:S01]  /*186b0*/  IADD3 R4, P4, PT, R199.reuse, R3, RZ ;  /* 0x00000003c7047210 */ /* 0x041fe20007f9e0ff */
[----:B------:R0:W-:Y:S03]  /*186c0*/  STL.64 [R1+0x2f0], R6 ;  /* 0x0002f00601007387 */ /* 0x0001e60000100a00 */
[----:B------:R-:W-:-:S02]  /*186d0*/  LEA.HI.X.SX32 R5, R199, R2, 0x1, P4 ;  /* 0x00000002c7057211 */ /* 0x000fc400020f0eff */
[----:B------:R-:W-:Y:S01]  /*186e0*/  IADD3 R8, P4, PT, R207, R3, RZ ;  /* 0x00000003cf087210 */ /* 0x000fe20007f9e0ff */
[----:B------:R-:W-:-:S03]  /*186f0*/  VIADD R205, R196, UR32 ;  /* 0x00000020c4cd7c36 */ /* 0x000fc60008000000 */
[-C--:B------:R-:W-:Y:S02]  /*18700*/  LEA.HI.X.SX32 R9, R207, R2.reuse, 0x1, P4 ;  /* 0x00000002cf097211 */ /* 0x080fe400020f0eff */
[-C--:B0-----:R-:W-:Y:S01]  /*18710*/  IADD3 R6, P3, PT, R211, R3.reuse, RZ ;  /* 0x00000003d3067210 */ /* 0x081fe20007f7e0ff */
[----:B------:R-:W-:Y:S02]  /*18720*/  VIADD R199, R205, UR5 ;  /* 0x00000005cdc77c36 */ /* 0x000fe40008000000 */
[----:B------:R0:W-:Y:S01]  /*18730*/  STL.64 [R1+0x2d8], R8 ;  /* 0x0002d80801007387 */ /* 0x0001e20000100a00 */
[----:B------:R-:W4:Y:S01]  /*18740*/  LDCU UR5, c[0x0][0x3b8] ;  /* 0x00007700ff0577ac */ /* 0x000f220008000800 */
[-C--:B------:R-:W-:Y:S02]  /*18750*/  LEA.HI.X.SX32 R7, R211, R2.reuse, 0x1, P3 ;  /* 0x00000002d3077211 */ /* 0x080fe400018f0eff */
[----:B------:R-:W-:Y:S01]  /*18760*/  IADD3 R10, P3, PT, R209, R3, RZ ;  /* 0x00000003d10a7210 */ /* 0x000fe20007f7e0ff */
[----:B------:R-:W-:Y:S01]  /*18770*/  VIADD R208, R199, UR21 ;  /* 0x00000015c7d07c36 */ /* 0x000fe20008000000 */
[----:B------:R-:W1:Y:S02]  /*18780*/  LDCU UR21, c[0x0][0x3b8] ;  /* 0x00007700ff1577ac */ /* 0x000e640008000800 */
[----:B------:R-:W-:-:S02]  /*18790*/  LEA.HI.X.SX32 R11, R209, R2, 0x1, P3 ;  /* 0x00000002d10b7211 */ /* 0x000fc400018f0eff */
[----:B0-----:R-:W-:-:S03]  /*187a0*/  IADD3 R8, P4, PT, R206, R3, RZ ;  /* 0x00000003ce087210 */ /* 0x001fc60007f9e0ff */
[----:B------:R0:W-:Y:S01]  /*187b0*/  STL.64 [R1+0x2d0], R10 ;  /* 0x0002d00a01007387 */ /* 0x0001e20000100a00 */
[-C--:B------:R-:W-:Y:S02]  /*187c0*/  LEA.HI.X.SX32 R9, R206, R2.reuse, 0x1, P4 ;  /* 0x00000002ce097211 */ /* 0x080fe400020f0eff */
[CC--:B------:R-:W-:Y:S01]  /*187d0*/  IADD3 R12, P4, PT, R203.reuse, R3.reuse, RZ ;  /* 0x00000003cb0c7210 */ /* 0x0c0fe20007f9e0ff */
[----:B------:R-:W-:Y:S01]  /*187e0*/  VIADD R207, R208, UR7 ;  /* 0x00000007d0cf7c36 */ /* 0x000fe20008000000 */
[----:B------:R-:W1:Y:S02]  /*187f0*/  LDCU UR7, c[0x0][0x3b8] ;  /* 0x00007700ff0777ac */ /* 0x000e640008000800 */
[----:B------:R-:W-:Y:S02]  /*18800*/  LEA.HI.X.SX32 R13, R203, R2, 0x1, P4 ;  /* 0x00000002cb0d7211 */ /* 0x000fe400020f0eff */
[----:B0-----:R-:W-:Y:S01]  /*18810*/  IADD3 R10, P3, PT, R204, R3, RZ ;  /* 0x00000003cc0a7210 */ /* 0x001fe20007f7e0ff */
[----:B------:R-:W-:-:S02]  /*18820*/  VIADD R206, R207, UR12 ;  /* 0x0000000ccfce7c36 */ /* 0x000fc40008000000 */
[----:B------:R0:W-:Y:S01]  /*18830*/  STL.64 [R1+0x2b8], R12 ;  /* 0x0002b80c01007387 */ /* 0x0001e20000100a00 */
[----:B------:R-:W1:Y:S01]  /*18840*/  LDCU UR12, c[0x0][0x3b8] ;  /* 0x00007700ff0c77ac */ /* 0x000e620008000800 */
[----:B------:R-:W-:Y:S02]  /*18850*/  LEA.HI.X.SX32 R11, R204, R2, 0x1, P3 ;  /* 0x00000002cc0b7211 */ /* 0x000fe400018f0eff */
[----:B------:R-:W-:Y:S01]  /*18860*/  IADD3 R14, P3, PT, R202, R3, RZ ;  /* 0x00000003ca0e7210 */ /* 0x000fe20007f7e0ff */
[----:B------:R-:W-:-:S03]  /*18870*/  VIADD R203, R206, UR29 ;  /* 0x0000001dcecb7c36 */ /* 0x000fc60008000000 */
[-C--:B------:R-:W-:Y:S02]  /*18880*/  LEA.HI.X.SX32 R15, R202, R2.reuse, 0x1, P3 ;  /* 0x00000002ca0f7211 */ /* 0x080fe400018f0eff */
[CC--:B0-----:R-:W-:Y:S01]  /*18890*/  IADD3 R12, P4, PT, R200.reuse, R3.reuse, RZ ;  /* 0x00000003c80c7210 */ /* 0x0c1fe20007f9e0ff */
[----:B------:R-:W-:Y:S02]  /*188a0*/  VIADD R204, R203, UR19 ;  /* 0x00000013cbcc7c36 */ /* 0x000fe40008000000 */
[----:B------:R0:W-:Y:S01]  /*188b0*/  STL.64 [R1+0x2b0], R14 ;  /* 0x0002b00e01007387 */ /* 0x0001e20000100a00 */
[----:B------:R-:W1:Y:S01]  /*188c0*/  LDCU UR19, c[0x0][0x3b8] ;  /* 0x00007700ff1377ac */ /* 0x000e620008000800 */
[----:B------:R-:W-:Y:S02]  /*188d0*/  LEA.HI.X.SX32 R13, R200, R2, 0x1, P4 ;  /* 0x00000002c80d7211 */ /* 0x000fe400020f0eff */
[----:B------:R-:W-:Y:S01]  /*188e0*/  IADD3 R16, P4, PT, R197, R3, RZ ;  /* 0x00000003c5107210 */ /* 0x000fe20007f9e0ff */
[----:B------:R-:W-:-:S03]  /*188f0*/  VIADD R200, R204, UR30 ;  /* 0x0000001eccc87c36 */ /* 0x000fc60008000000 */
[----:B------:R-:W-:Y:S02]  /*18900*/  LEA.HI.X.SX32 R17, R197, R2, 0x1, P4 ;  /* 0x00000002c5117211 */ /* 0x000fe400020f0eff */
[----:B0-----:R-:W-:-:S03]  /*18910*/  IADD3 R14, P3, PT, R201, R3, RZ ;  /* 0x00000003c90e7210 */ /* 0x001fc60007f7e0ff */
[----:B------:R0:W-:Y:S01]  /*18920*/  STL.64 [R1+0x298], R16 ;  /* 0x0002981001007387 */ /* 0x0001e20000100a00 */
[-C--:B------:R-:W-:Y:S02]  /*18930*/  IADD3 R18, P4, PT, R196, R3.reuse, RZ ;  /* 0x00000003c4127210 */ /* 0x080fe40007f9e0ff */
[-C--:B------:R-:W-:Y:S01]  /*18940*/  LEA.HI.X.SX32 R15, R201, R2.reuse, 0x1, P3 ;  /* 0x00000002c90f7211 */ /* 0x080fe200018f0eff */
[----:B------:R-:W-:Y:S01]  /*18950*/  VIADD R201, R200, UR9 ;  /* 0x00000009c8c97c36 */ /* 0x000fe20008000000 */
[----:B------:R-:W-:Y:S01]  /*18960*/  LEA.HI.X.SX32 R19, R196, R2, 0x1, P4 ;  /* 0x00000002c4137211 */ /* 0x000fe200020f0eff */
[----:B------:R-:W1:Y:S02]  /*18970*/  LDCU UR9, c[0x0][0x3b8] ;  /* 0x00007700ff0977ac */ /* 0x000e640008000800 */
[----:B------:R-:W-:Y:S01]  /*18980*/  VIADD R197, R201, UR28 ;  /* 0x0000001cc9c57c36 */ /* 0x000fe20008000000 */
[-C--:B0-----:R-:W-:Y:S01]  /*18990*/  IADD3 R16, P3, PT, R198, R3.reuse, RZ ;  /* 0x00000003c6107210 */ /* 0x081fe20007f7e0ff */
[----:B------:R0:W-:Y:S01]  /*189a0*/  STL.64 [R1+0x288], R18 ;  /* 0x0002881201007387 */ /* 0x0001e20000100a00 */
[----:B------:R-:W-:-:S02]  /*189b0*/  IADD3 R22, P4, PT, R199, R3, RZ ;  /* 0x00000003c7167210 */ /* 0x000fc40007f9e0ff */
[-C--:B------:R-:W-:Y:S01]  /*189c0*/  LEA.HI.X.SX32 R17, R198, R2.reuse, 0x1, P3 ;  /* 0x00000002c6117211 */ /* 0x080fe200018f0eff */
[----:B-----5:R-:W-:Y:S01]  /*189d0*/  VIADD R198, R197, UR18 ;  /* 0x00000012c5c67c36 */ /* 0x020fe20008000000 */
[----:B------:R-:W-:Y:S01]  /*189e0*/  LEA.HI.X.SX32 R23, R199, R2, 0x1, P4 ;  /* 0x00000002c7177211 */ /* 0x000fe200020f0eff */
[----:B------:R-:W5:Y:S01]  /*189f0*/  LDL.LU.64 R140, [R1+0xa18] ;  /* 0x000a1800018c7983 */ /* 0x000f620000300a00 */
[----:B------:R-:W1:Y:S01]  /*18a00*/  LDCU UR18, c[0x0][0x3b8] ;  /* 0x00007700ff1277ac */ /* 0x000e620008000800 */
[----:B------:R-:W-:Y:S02]  /*18a10*/  VIADD R196, R198, UR27 ;  /* 0x0000001bc6c47c36 */ /* 0x000fe40008000000 */
[----:B------:R-:W5:Y:S01]  /*18a20*/  LDL.LU.64 R138, [R1+0xa10] ;  /* 0x000a1000018a7983 */ /* 0x000f620000300a00 */
[----:B0-----:R-:W-:-:S04]  /*18a30*/  IADD3 R18, P3, PT, R205, R3, RZ ;  /* 0x00000003cd127210 */ /* 0x001fc80007f7e0ff */
[-C--:B------:R-:W-:Y:S01]  /*18a40*/  LEA.HI.X.SX32 R19, R205, R2.reuse, 0x1, P3 ;  /* 0x00000002cd137211 */ /* 0x080fe200018f0eff */
[----:B------:R-:W-:Y:S01]  /*18a50*/  VIADD R205, R196, UR6 ;  /* 0x00000006c4cd7c36 */ /* 0x000fe20008000000 */
[----:B------:R0:W-:Y:S01]  /*18a60*/  STL.64 [R1+0x278], R22 ;  /* 0x0002781601007387 */ /* 0x0001e20000100a00 */
[CC--:B------:R-:W-:Y:S01]  /*18a70*/  IADD3 R20, P3, PT, R208.reuse, R3.reuse, RZ ;  /* 0x00000003d0147210 */ /* 0x0c0fe20007f7e0ff */
[----:B------:R-:W1:Y:S01]  /*18a80*/  LDCU UR6, c[0x0][0x3b8] ;  /* 0x00007700ff0677ac */ /* 0x000e620008000800 */
[----:B------:R-:W-:Y:S01]  /*18a90*/  VIADD R199, R205, UR11 ;  /* 0x0000000bcdc77c36 */ /* 0x000fe20008000000 */
[----:B------:R-:W5:Y:S01]  /*18aa0*/  LDL.LU R142, [R1+0x150] ;  /* 0x00015000018e7983 */ /* 0x000f620000300800 */
[----:B------:R-:W-:Y:S01]  /*18ab0*/  LEA.HI.X.SX32 R21, R208, R2, 0x1, P3 ;  /* 0x00000002d0157211 */ /* 0x000fe200018f0eff */
[----:B------:R-:W1:Y:S01]  /*18ac0*/  LDCU UR11, c[0x0][0x3b8] ;  /* 0x00007700ff0b77ac */ /* 0x000e620008000800 */
[-C--:B0-----:R-:W-:Y:S01]  /*18ad0*/  IADD3 R22, P4, PT, R207, R3.reuse, RZ ;  /* 0x00000003cf167210 */ /* 0x081fe20007f9e0ff */
[----:B------:R-:W5:Y:S01]  /*18ae0*/  LDL.LU R143, [R1+0x154] ;  /* 0x00015400018f7983 */ /* 0x000f620000300800 */
[----:B------:R-:W-:-:S02]  /*18af0*/  IADD3 R24, P3, PT, R206, R3, RZ ;  /* 0x00000003ce187210 */ /* 0x000fc40007f7e0ff */
[-C--:B------:R-:W-:Y:S01]  /*18b00*/  LEA.HI.X.SX32 R23, R207, R2.reuse, 0x1, P4 ;  /* 0x00000002cf177211 */ /* 0x080fe200020f0eff */
[----:B------:R-:W-:Y:S01]  /*18b10*/  VIADD R207, R199, UR17 ;  /* 0x00000011c7cf7c36 */ /* 0x000fe20008000000 */
[-C--:B------:R-:W-:Y:S01]  /*18b20*/  IADD3 R26, P4, PT, R203, R3.reuse, RZ ;  /* 0x00000003cb1a7210 */ /* 0x080fe20007f9e0ff */
[----:B------:R-:W0:Y:S01]  /*18b30*/  LDCU UR17, c[0x0][0x3b8] ;  /* 0x00007700ff1177ac */ /* 0x000e220008000800 */
[-C--:B------:R-:W-:Y:S01]  /*18b40*/  LEA.HI.X.SX32 R25, R206, R2.reuse, 0x1, P3 ;  /* 0x00000002ce197211 */ /* 0x080fe200018f0eff */
[----:B------:R-:W-:Y:S01]  /*18b50*/  VIADD R202, R207, UR25 ;  /* 0x00000019cfca7c36 */ /* 0x000fe20008000000 */
[-C--:B------:R-:W-:Y:S01]  /*18b60*/  LEA.HI.X.SX32 R27, R203, R2.reuse, 0x1, P4 ;  /* 0x00000002cb1b7211 */ /* 0x080fe200020f0eff */
[----:B------:R-:W5:Y:S01]  /*18b70*/  LDL.LU.64 R136, [R1+0xa08] ;  /* 0x000a080001887983 */ /* 0x000f620000300a00 */
[-C--:B------:R-:W-:Y:S01]  /*18b80*/  IADD3 R28, P3, PT, R204, R3.reuse, RZ ;  /* 0x00000003cc1c7210 */ /* 0x080fe20007f7e0ff */
[----:B------:R-:W-:Y:S01]  /*18b90*/  VIADD R203, R202, UR26 ;  /* 0x0000001acacb7c36 */ /* 0x000fe20008000000 */
[----:B------:R-:W-:Y:S01]  /*18ba0*/  IADD3 R30, P4, PT, R200, R3, RZ ;  /* 0x00000003c81e7210 */ /* 0x000fe20007f9e0ff */
[----:B------:R-:W5:Y:S01]  /*18bb0*/  LDL.LU.64 R134, [R1+0xa00] ;  /* 0x000a000001867983 */ /* 0x000f620000300a00 */
[----:B------:R-:W-:-:S02]  /*18bc0*/  LEA.HI.X.SX32 R29, R204, R2, 0x1, P3 ;  /* 0x00000002cc1d7211 */ /* 0x000fc400018f0eff */
[-C--:B------:R-:W-:Y:S01]  /*18bd0*/  LEA.HI.X.SX32 R31, R200, R2.reuse, 0x1, P4 ;  /* 0x00000002c81f7211 */ /* 0x080fe200020f0eff */
[----:B--2---:R-:W-:Y:S01]  /*18be0*/  VIADD R200, R203, UR10 ;  /* 0x0000000acbc87c36 */ /* 0x004fe20008000000 */
[-C--:B------:R-:W-:Y:S01]  /*18bf0*/  IADD3 R32, P3, PT, R201, R3.reuse, RZ ;  /* 0x00000003c9207210 */ /* 0x080fe20007f7e0ff */
[----:B------:R-:W2:Y:S01]  /*18c00*/  LDCU UR10, c[0x0][0x3b8] ;  /* 0x00007700ff0a77ac */ /* 0x000ea20008000800 */
[-C--:B------:R-:W-:Y:S02]  /*18c10*/  IADD3 R34, P4, PT, R197, R3.reuse, RZ ;  /* 0x00000003c5227210 */ /* 0x080fe40007f9e0ff */
[-C--:B------:R-:W-:Y:S01]  /*18c20*/  LEA.HI.X.SX32 R33, R201, R2.reuse, 0x1, P3 ;  /* 0x00000002c9217211 */ /* 0x080fe200018f0eff */
[----:B------:R-:W-:Y:S01]  /*18c30*/  VIADD R201, R200, UR16 ;  /* 0x00000010c8c97c36 */ /* 0x000fe20008000000 */
[----:B------:R-:W-:Y:S01]  /*18c40*/  LEA.HI.X.SX32 R35, R197, R2, 0x1, P4 ;  /* 0x00000002c5237211 */ /* 0x000fe200020f0eff */
[----:B------:R-:W0:Y:S01]  /*18c50*/  LDCU UR16, c[0x0][0x3b8] ;  /* 0x00007700ff1077ac */ /* 0x000e220008000800 */
[-C--:B------:R-:W-:Y:S01]  /*18c60*/  IADD3 R36, P3, PT, R198, R3.reuse, RZ ;  /* 0x00000003c6247210 */ /* 0x080fe20007f7e0ff */
[----:B------:R-:W-:Y:S01]  /*18c70*/  VIADD R197, R201, UR24 ;  /* 0x00000018c9c57c36 */ /* 0x000fe20008000000 */
[----:B------:R-:W-:-:S02]  /*18c80*/  IADD3 R38, P4, PT, R196, R3, RZ ;  /* 0x00000003c4267210 */ /* 0x000fc40007f9e0ff */
[-C--:B------:R-:W-:Y:S01]  /*18c90*/  LEA.HI.X.SX32 R37, R198, R2.reuse, 0x1, P3 ;  /* 0x00000002c6257211 */ /* 0x080fe200018f0eff */
[----:B------:R-:W-:Y:S01]  /*18ca0*/  VIADD R198, R197, UR4 ;  /* 0x00000004c5c67c36 */ /* 0x000fe20008000000 */
[-C--:B------:R-:W-:Y:S01]  /*18cb0*/  LEA.HI.X.SX32 R39, R196, R2.reuse, 0x1, P4 ;  /* 0x00000002c4277211 */ /* 0x080fe200020f0eff */
[----:B------:R-:W0:Y:S01]  /*18cc0*/  LDCU UR4, c[0x0][0x3b8] ;  /* 0x00007700ff0477ac */ /* 0x000e220008000800 */
[-C--:B------:R-:W-:Y:S01]  /*18cd0*/  IADD3 R42, P4, PT, R199, R3.reuse, RZ ;  /* 0x00000003c72a7210 */ /* 0x080fe20007f9e0ff */
[----:B-1----:R-:W-:Y:S01]  /*18ce0*/  VIADD R196, R198, UR8 ;  /* 0x00000008c6c47c36 */ /* 0x002fe20008000000 */
[-C--:B------:R-:W-:Y:S01]  /*18cf0*/  IADD3 R40, P3, PT, R205, R3.reuse, RZ ;  /* 0x00000003cd287210 */ /* 0x080fe20007f7e0ff */
[----:B------:R-:W1:Y:S01]  /*18d00*/  LDCU UR8, c[0x0][0x3b8] ;  /* 0x00007700ff0877ac */ /* 0x000e620008000800 */
[----:B------:R-:W-:Y:S01]  /*18d10*/  LEA.HI.X.SX32 R43, R199, R2, 0x1, P4 ;  /* 0x00000002c72b7211 */ /* 0x000fe200020f0eff */
[----:B---3--:R-:W-:Y:S01]  /*18d20*/  VIADD R204, R196, UR23 ;  /* 0x00000017c4cc7c36 */ /* 0x008fe20008000000 */
[----:B------:R-:W-:-:S02]  /*18d30*/  IADD3 R46, P4, PT, R202, R3, RZ ;  /* 0x00000003ca2e7210 */ /* 0x000fc40007f9e0ff */
[-C--:B------:R-:W-:Y:S01]  /*18d40*/  LEA.HI.X.SX32 R41, R205, R2.reuse, 0x1, P3 ;  /* 0x00000002cd297211 */ /* 0x080fe200018f0eff */
[----:B------:R-:W-:Y:S01]  /*18d50*/  VIADD R199, R204, UR13 ;  /* 0x0000000dccc77c36 */ /* 0x000fe20008000000 */
[-C--:B------:R-:W-:Y:S01]  /*18d60*/  IADD3 R44, P3, PT, R207, R3.reuse, RZ ;  /* 0x00000003cf2c7210 */ /* 0x080fe20007f7e0ff */
[----:B------:R-:W3:Y:S01]  /*18d70*/  LDCU UR13, c[0x0][0x3b8] ;  /* 0x00007700ff0d77ac */ /* 0x000ee20008000800 */
[-C--:B------:R-:W-:Y:S01]  /*18d80*/  LEA.HI.X.SX32 R47, R202, R2.reuse, 0x1, P4 ;  /* 0x00000002ca2f7211 */ /* 0x080fe200020f0eff */
[----:B------:R-:W-:Y:S01]  /*18d90*/  VIADD R202, R199, UR22 ;  /* 0x00000016c7ca7c36 */ /* 0x000fe20008000000 */
[-C--:B------:R-:W-:Y:S02]  /*18da0*/  IADD3 R50, P4, PT, R200, R3.reuse, RZ ;  /* 0x00000003c8327210 */ /* 0x080fe40007f9e0ff */
[----:B------:R-:W-:Y:S02]  /*18db0*/  LEA.HI.X.SX32 R45, R207, R2, 0x1, P3 ;  /* 0x00000002cf2d7211 */ /* 0x000fe400018f0eff */
[----:B------:R-:W-:-:S02]  /*18dc0*/  IADD3 R48, P3, PT, R203, R3, RZ ;  /* 0x00000003cb307210 */ /* 0x000fc40007f7e0ff */
[-C--:B------:R-:W-:Y:S01]  /*18dd0*/  LEA.HI.X.SX32 R51, R200, R2.reuse, 0x1, P4 ;  /* 0x00000002c8337211 */ /* 0x080fe200020f0eff */
[----:B------:R-:W-:Y:S01]  /*18de0*/  VIADD R200, R202, UR31 ;  /* 0x0000001fcac87c36 */ /* 0x000fe20008000000 */
[-C--:B------:R-:W-:Y:S02]  /*18df0*/  LEA.HI.X.SX32 R49, R203, R2.reuse, 0x1, P3 ;  /* 0x00000002cb317211 */ /* 0x080fe400018f0eff */
[-C--:B------:R-:W-:Y:S01]  /*18e00*/  IADD3 R52, P3, PT, R201, R3.reuse, RZ ;  /* 0x00000003c9347210 */ /* 0x080fe20007f7e0ff */
[----:B----4-:R-:W-:Y:S01]  /*18e10*/  VIADD R203, R200, UR5 ;  /* 0x00000005c8cb7c36 */ /* 0x010fe20008000000 */
[-C--:B------:R-:W-:Y:S01]  /*18e20*/  IADD3 R54, P4, PT, R197, R3.reuse, RZ ;  /* 0x00000003c5367210 */ /* 0x080fe20007f9e0ff */
[----:B------:R-:W4:Y:S01]  /*18e30*/  LDCU UR5, c[0x0][0x3b8] ;  /* 0x00007700ff0577ac */ /* 0x000f220008000800 */
[-C--:B------:R-:W-:Y:S02]  /*18e40*/  LEA.HI.X.SX32 R53, R201, R2.reuse, 0x1, P3 ;  /* 0x00000002c9357211 */ /* 0x080fe400018f0eff */
[----:B------:R-:W-:Y:S01]  /*18e50*/  LEA.HI.X.SX32 R55, R197, R2, 0x1, P4 ;  /* 0x00000002c5377211 */ /* 0x000fe200020f0eff */
[----:B------:R-:W-:Y:S01]  /*18e60*/  VIADD R197, R203, UR7 ;  /* 0x00000007cbc57c36 */ /* 0x000fe20008000000 */
[-C--:B------:R-:W-:Y:S01]  /*18e70*/  IADD3 R56, P3, PT, R198, R3.reuse, RZ ;  /* 0x00000003c6387210 */ /* 0x080fe20007f7e0ff */
[----:B------:R-:W0:Y:S01]  /*18e80*/  LDCU UR7, c[0x0][0x3b8] ;  /* 0x00007700ff0777ac */ /* 0x000e220008000800 */
[----:B------:R-:W-:-:S02]  /*18e90*/  IADD3 R58, P4, PT, R196, R3, RZ ;  /* 0x00000003c43a7210 */ /* 0x000fc40007f9e0ff */
[-C--:B------:R-:W-:Y:S01]  /*18ea0*/  LEA.HI.X.SX32 R57, R198, R2.reuse, 0x1, P3 ;  /* 0x00000002c6397211 */ /* 0x080fe200018f0eff */
[----:B------:R-:W-:Y:S01]  /*18eb0*/  VIADD R198, R197, UR12 ;  /* 0x0000000cc5c67c36 */ /* 0x000fe20008000000 */
[-C--:B------:R-:W-:Y:S01]  /*18ec0*/  LEA.HI.X.SX32 R59, R196, R2.reuse, 0x1, P4 ;  /* 0x00000002c43b7211 */ /* 0x080fe200020f0eff */
[----:B------:R-:W0:Y:S02]  /*18ed0*/  LDCU UR12, c[0x0][0x3b8] ;  /* 0x00007700ff0c77ac */ /* 0x000e240008000800 */
[----:B------:R-:W-:Y:S01]  /*18ee0*/  VIADD R196, R198, UR19 ;  /* 0x00000013c6c47c36 */ /* 0x000fe20008000000 */
[-C--:B------:R-:W-:Y:S02]  /*18ef0*/  IADD3 R60, P3, PT, R204, R3.reuse, RZ ;  /* 0x00000003cc3c7210 */ /* 0x080fe40007f7e0ff */
[CC--:B------:R-:W-:Y:S01]  /*18f00*/  IADD3 R62, P4, PT, R199.reuse, R3.reuse, RZ ;  /* 0x00000003c73e7210 */ /* 0x0c0fe20007f9e0ff */
[----:B------:R-:W-:Y:S01]  /*18f10*/  VIADD R201, R196, UR9 ;  /* 0x00000009c4c97c36 */ /* 0x000fe20008000000 */
[-C--:B------:R-:W-:Y:S01]  /*18f20*/  LEA.HI.X.SX32 R61, R204, R2.reuse, 0x1, P3 ;  /* 0x00000002cc3d7211 */ /* 0x080fe200018f0eff */
[----:B------:R-:W0:Y:S01]  /*18f30*/  LDCU UR9, c[0x0][0x3b8] ;  /* 0x00007700ff0977ac */ /* 0x000e220008000800 */
[----:B------:R-:W-:Y:S01]  /*18f40*/  LEA.HI.X.SX32 R63, R199, R2, 0x1, P4 ;  /* 0x00000002c73f7211 */ /* 0x000fe200020f0eff */
[----:B------:R-:W-:Y:S01]  /*18f50*/  VIADD R199, R201, UR18 ;  /* 0x00000012c9c77c36 */ /* 0x000fe20008000000 */
[----:B------:R-:W-:-:S02]  /*18f60*/  IADD3 R64, P3, PT, R202, R3, RZ ;  /* 0x00000003ca407210 */ /* 0x000fc40007f7e0ff */
[-C--:B------:R-:W-:Y:S02]  /*18f70*/  IADD3 R66, P4, PT, R200, R3.reuse, RZ ;  /* 0x00000003c8427210 */ /* 0x080fe40007f9e0ff */
[-C--:B------:R-:W-:Y:S01]  /*18f80*/  LEA.HI.X.SX32 R65, R202, R2.reuse, 0x1, P3 ;  /* 0x00000002ca417211 */ /* 0x080fe200018f0eff */
[----:B------:R-:W-:Y:S01]  /*18f90*/  VIADD R202, R199, UR6 ;  /* 0x00000006c7ca7c36 */ /* 0x000fe20008000000 */
[-C--:B------:R-:W-:Y:S01]  /*18fa0*/  LEA.HI.X.SX32 R67, R200, R2.reuse, 0x1, P4 ;  /* 0x00000002c8437211 */ /* 0x080fe200020f0eff */
[----:B------:R-:W1:Y:S01]  /*18fb0*/  LDCU UR6, c[0x0][0x3b8] ;  /* 0x00007700ff0677ac */ /* 0x000e620008000800 */
[-C--:B------:R-:W-:Y:S01]  /*18fc0*/  IADD3 R248, P4, PT, R197, R3.reuse, RZ ;  /* 0x00000003c5f87210 */ /* 0x080fe20007f9e0ff */
[----:B------:R-:W-:Y:S01]  /*18fd0*/  VIADD R200, R202, UR11 ;  /* 0x0000000bcac87c36 */ /* 0x000fe20008000000 */
[----:B------:R-:W-:Y:S01]  /*18fe0*/  IADD3 R250, P3, PT, R203, R3, RZ ;  /* 0x00000003cbfa7210 */ /* 0x000fe20007f7e0ff */
[----:B------:R-:W1:Y:S01]  /*18ff0*/  LDCU UR11, c[0x0][0x3b8] ;  /* 0x00007700ff0b77ac */ /* 0x000e620008000800 */
[----:B------:R-:W-:-:S02]  /*19000*/  LEA.HI.X.SX32 R249, R197, R2, 0x1, P4 ;  /* 0x00000002c5f97211 */ /* 0x000fc400020f0eff */
[----:B------:R-:W-:Y:S01]  /*19010*/  LEA.HI.X.SX32 R251, R203, R2, 0x1, P3 ;  /* 0x00000002cbfb7211 */ /* 0x000fe200018f0eff */
[----:B0-----:R-:W-:Y:S01]  /*19020*/  VIADD R203, R200, UR17 ;  /* 0x00000011c8cb7c36 */ /* 0x001fe20008000000 */
[----:B------:R-:W-:-:S04]  /*19030*/  IADD3 R244, P4, PT, R196, R3, RZ ;  /* 0x00000003c4f47210 */ /* 0x000fc80007f9e0ff */
[----:B------:R-:W-:Y:S01]  /*19040*/  LEA.HI.X.SX32 R245, R196, R2, 0x1, P4 ;  /* 0x00000002c4f57211 */ /* 0x000fe200020f0eff */
[----:B--2---:R-:W-:Y:S01]  /*19050*/  VIADD R196, R203, UR10 ;  /* 0x0000000acbc47c36 */ /* 0x004fe20008000000 */
[-C--:B------:R-:W-:Y:S01]  /*19060*/  IADD3 R246, P3, PT, R198, R3.reuse, RZ ;  /* 0x00000003c6f67210 */ /* 0x080fe20007f7e0ff */
[----:B------:R-:W0:Y:S02]  /*19070*/  LDCU UR10, c[0x0][0x3b8] ;  /* 0x00007700ff0a77ac */ /* 0x000e240008000800 */
[----:B------:R-:W-:Y:S01]  /*19080*/  VIADD R204, R196, UR16 ;  /* 0x00000010c4cc7c36 */ /* 0x000fe20008000000 */
[----:B------:R-:W-:-:S03]  /*19090*/  IADD3 R240, P4, PT, R199, R3, RZ ;  /* 0x00000003c7f07210 */ /* 0x000fc60007f9e0ff */
[----:B------:R-:W-:Y:S01]  /*190a0*/  VIADD R197, R204, UR4 ;  /* 0x00000004ccc57c36 */ /* 0x000fe20008000000 */
[-C--:B------:R-:W-:Y:S01]  /*190b0*/  LEA.HI.X.SX32 R247, R198, R2.reuse, 0x1, P3 ;  /* 0x00000002c6f77211 */ /* 0x080fe200018f0eff */
[----:B------:R-:W2:Y:S01]  /*190c0*/  LDCU UR4, c[0x0][0x3b8] ;  /* 0x00007700ff0477ac */ /* 0x000ea20008000800 */
[-C--:B------:R-:W-:Y:S01]  /*190d0*/  LEA.HI.X.SX32 R241, R199, R2.reuse, 0x1, P4 ;  /* 0x00000002c7f17211 */ /* 0x080fe200020f0eff */
[----:B-1----:R-:W-:Y:S01]  /*190e0*/  VIADD R199, R197, UR8 ;  /* 0x00000008c5c77c36 */ /* 0x002fe20008000000 */
[-C--:B------:R-:W-:Y:S01]  /*190f0*/  IADD3 R242, P3, PT, R201, R3.reuse, RZ ;  /* 0x00000003c9f27210 */ /* 0x080fe20007f7e0ff */
[----:B------:R-:W1:Y:S01]  /*19100*/  LDCU UR8, c[0x0][0x3b8] ;  /* 0x00007700ff0877ac */ /* 0x000e620008000800 */
[-C--:B------:R-:W-:Y:S01]  /*19110*/  IADD3 R236, P4, PT, R200, R3.reuse, RZ ;  /* 0x00000003c8ec7210 */ /* 0x080fe20007f9e0ff */
[----:B---3--:R-:W-:Y:S01]  /*19120*/  VIADD R198, R199, UR13 ;  /* 0x0000000dc7c67c36 */ /* 0x008fe20008000000 */
[----:B------:R-:W-:Y:S02]  /*19130*/  LEA.HI.X.SX32 R243, R201, R2, 0x1, P3 ;  /* 0x00000002c9f37211 */ /* 0x000fe400018f0eff */
[----:B------:R-:W-:-:S02]  /*19140*/  IADD3 R238, P3, PT, R202, R3, RZ ;  /* 0x00000003caee7210 */ /* 0x000fc40007f7e0ff */
[-C--:B------:R-:W-:Y:S01]  /*19150*/  LEA.HI.X.SX32 R237, R200, R2.reuse, 0x1, P4 ;  /* 0x00000002c8ed7211 */ /* 0x080fe200020f0eff */
[----:B------:R-:W-:Y:S01]  /*19160*/  VIADD R200, R198, UR21 ;  /* 0x00000015c6c87c36 */ /* 0x000fe20008000000 */
[-C--:B------:R-:W-:Y:S02]  /*19170*/  IADD3 R232, P4, PT, R196, R3.reuse, RZ ;  /* 0x00000003c4e87210 */ /* 0x080fe40007f9e0ff */
[-C--:B------:R-:W-:Y:S02]  /*19180*/  LEA.HI.X.SX32 R239, R202, R2.reuse, 0x1, P3 ;  /* 0x00000002caef7211 */ /* 0x080fe400018f0eff */
[-C--:B------:R-:W-:Y:S02]  /*19190*/  IADD3 R234, P3, PT, R203, R3.reuse, RZ ;  /* 0x00000003cbea7210 */ /* 0x080fe40007f7e0ff */
[-C--:B------:R-:W-:Y:S01]  /*191a0*/  LEA.HI.X.SX32 R233, R196, R2.reuse, 0x1, P4 ;  /* 0x00000002c4e97211 */ /* 0x080fe200020f0eff */
[----:B----4-:R-:W-:Y:S01]  /*191b0*/  VIADD R196, R200, UR5 ;  /* 0x00000005c8c47c36 */ /* 0x010fe20008000000 */
[-C--:B------:R-:W-:Y:S01]  /*191c0*/  IADD3 R228, P4, PT, R197, R3.reuse, RZ ;  /* 0x00000003c5e47210 */ /* 0x080fe20007f9e0ff */
[----:B------:R-:W3:Y:S01]  /*191d0*/  LDCU UR5, c[0x0][0x3b8] ;  /* 0x00007700ff0577ac */ /* 0x000ee20008000800 */
[-C--:B------:R-:W-:Y:S01]  /*191e0*/  LEA.HI.X.SX32 R235, R203, R2.reuse, 0x1, P3 ;  /* 0x00000002cbeb7211 */ /* 0x080fe200018f0eff */
[----:B------:R-:W-:Y:S01]  /*191f0*/  VIADD R201, R196, UR7 ;  /* 0x00000007c4c97c36 */ /* 0x000fe20008000000 */
[----:B------:R-:W-:Y:S01]  /*19200*/  IADD3 R230, P3, PT, R204, R3, RZ ;  /* 0x00000003cce67210 */ /* 0x000fe20007f7e0ff */
[----:B------:R-:W4:Y:S01]  /*19210*/  LDCU UR7, c[0x0][0x3b8] ;  /* 0x00007700ff0777ac */ /* 0x000f220008000800 */
[----:B------:R-:W-:-:S02]  /*19220*/  LEA.HI.X.SX32 R229, R197, R2, 0x1, P4 ;  /* 0x00000002c5e57211 */ /* 0x000fc400020f0eff */
[-C--:B------:R-:W-:Y:S01]  /*19230*/  IADD3 R224, P4, PT, R198, R3.reuse, RZ ;  /* 0x00000003c6e07210 */ /* 0x080fe20007f9e0ff */
[----:B------:R-:W-:Y:S01]  /*19240*/  VIADD R197, R201, UR9 ;  /* 0x00000009c9c57c36 */ /* 0x000fe20008000000 */
[-C--:B------:R-:W-:Y:S02]  /*19250*/  LEA.HI.X.SX32 R231, R204, R2.reuse, 0x1, P3 ;  /* 0x00000002cce77211 */ /* 0x080fe400018f0eff */
[-C--:B------:R-:W-:Y:S02]  /*19260*/  IADD3 R226, P3, PT, R199, R3.reuse, RZ ;  /* 0x00000003c7e27210 */ /* 0x080fe40007f7e0ff */
[-C--:B------:R-:W-:Y:S01]  /*19270*/  LEA.HI.X.SX32 R225, R198, R2.reuse, 0x1, P4 ;  /* 0x00000002c6e17211 */ /* 0x080fe200020f0eff */
[----:B------:R-:W-:Y:S01]  /*19280*/  VIADD R198, R197, UR6 ;  /* 0x00000006c5c67c36 */ /* 0x000fe20008000000 */
[----:B------:R-:W-:Y:S01]  /*19290*/  IADD3 R220, P4, PT, R196, R3, RZ ;  /* 0x00000003c4dc7210 */ /* 0x000fe20007f9e0ff */
[----:B------:R-:W1:Y:S01]  /*192a0*/  LDCU UR6, c[0x0][0x3b8] ;  /* 0x00007700ff0677ac */ /* 0x000e620008000800 */
[----:B------:R-:W-:-:S02]  /*192b0*/  LEA.HI.X.SX32 R227, R199, R2, 0x1, P3 ;  /* 0x00000002c7e37211 */ /* 0x000fc400018f0eff */
[-C--:B------:R-:W-:Y:S02]  /*192c0*/  IADD3 R222, P3, PT, R200, R3.reuse, RZ ;  /* 0x00000003c8de7210 */ /* 0x080fe40007f7e0ff */
[-C--:B------:R-:W-:Y:S01]  /*192d0*/  LEA.HI.X.SX32 R221, R196, R2.reuse, 0x1, P4 ;  /* 0x00000002c4dd7211 */ /* 0x080fe200020f0eff */
[----:B------:R-:W-:Y:S01]  /*192e0*/  VIADD R196, R198, UR11 ;  /* 0x0000000bc6c47c36 */ /* 0x000fe20008000000 */
[-C--:B------:R-:W-:Y:S02]  /*192f0*/  LEA.HI.X.SX32 R223, R200, R2.reuse, 0x1, P3 ;  /* 0x00000002c8df7211 */ /* 0x080fe400018f0eff */
[-C--:B------:R-:W-:Y:S01]  /*19300*/  IADD3 R218, P3, PT, R201, R3.reuse, RZ ;  /* 0x00000003c9da7210 */ /* 0x080fe20007f7e0ff */
[----:B0-----:R-:W-:Y:S01]  /*19310*/  VIADD R199, R196, UR10 ;  /* 0x0000000ac4c77c36 */ /* 0x001fe20008000000 */
[----:B------:R-:W-:Y:S02]  /*19320*/  IADD3 R216, P4, PT, R197, R3, RZ ;  /* 0x00000003c5d87210 */ /* 0x000fe40007f9e0ff */
[----:B------:R-:W-:-:S02]  /*19330*/  LEA.HI.X.SX32 R219, R201, R2, 0x1, P3 ;  /* 0x00000002c9db7211 */ /* 0x000fc400018f0eff */
[-C--:B------:R-:W-:Y:S01]  /*19340*/  LEA.HI.X.SX32 R217, R197, R2.reuse, 0x1, P4 ;  /* 0x00000002c5d97211 */ /* 0x080fe200020f0eff */
[----:B--2---:R-:W-:Y:S01]  /*19350*/  VIADD R197, R199, UR4 ;  /* 0x00000004c7c57c36 */ /* 0x004fe20008000000 */
[-C--:B------:R-:W-:Y:S01]  /*19360*/  IADD3 R214, P3, PT, R198, R3.reuse, RZ ;  /* 0x00000003c6d67210 */ /* 0x080fe20007f7e0ff */
[----:B------:R-:W0:Y:S01]  /*19370*/  LDCU UR4, c[0x0][0x3b8] ;  /* 0x00007700ff0477ac */ /* 0x000e220008000800 */
[-C--:B------:R-:W-:Y:S02]  /*19380*/  IADD3 R212, P4, PT, R196, R3.reuse, RZ ;  /* 0x00000003c4d47210 */ /* 0x080fe40007f9e0ff */
[-C--:B------:R-:W-:Y:S01]  /*19390*/  LEA.HI.X.SX32 R215, R198, R2.reuse, 0x1, P3 ;  /* 0x00000002c6d77211 */ /* 0x080fe200018f0eff */
[----:B-1----:R-:W-:Y:S01]  /*193a0*/  VIADD R198, R197, UR8 ;  /* 0x00000008c5c67c36 */ /* 0x002fe20008000000 */
[----:B------:R-:W-:Y:S01]  /*193b0*/  LEA.HI.X.SX32 R213, R196, R2, 0x1, P4 ;  /* 0x00000002c4d57211 */ /* 0x000fe200020f0eff */
[----:B------:R-:W1:Y:S01]  /*193c0*/  LDCU UR8, c[0x0][0x39c] ;  /* 0x00007380ff0877ac */ /* 0x000e620008000800 */
[-C--:B------:R-:W-:Y:S01]  /*193d0*/  IADD3 R210, P3, PT, R199, R3.reuse, RZ ;  /* 0x00000003c7d27210 */ /* 0x080fe20007f7e0ff */
[----:B------:R-:W-:Y:S01]  /*193e0*/  VIADD R196, R198, UR12 ;  /* 0x0000000cc6c47c36 */ /* 0x000fe20008000000 */
[----:B------:R-:W-:-:S02]  /*193f0*/  IADD3 R208, P4, PT, R197, R3, RZ ;  /* 0x00000003c5d07210 */ /* 0x000fc40007f9e0ff */
[-C--:B------:R-:W-:Y:S01]  /*19400*/  LEA.HI.X.SX32 R211, R199, R2.reuse, 0x1, P3 ;  /* 0x00000002c7d37211 */ /* 0x080fe200018f0eff */
[C---:B---3--:R-:W-:Y:S01]  /*19410*/  VIADD R199, R196.reuse, UR5 ;  /* 0x00000005c4c77c36 */ /* 0x048fe20008000000 */
[-C--:B------:R-:W-:Y:S01]  /*19420*/  LEA.HI.X.SX32 R209, R197, R2.reuse, 0x1, P4 ;  /* 0x00000002c5d17211 */ /* 0x080fe200020f0eff */
[----:B------:R-:W2:Y:S01]  /*19430*/  LDCU UR5, c[0x0][0x39c] ;  /* 0x00007380ff0577ac */ /* 0x000ea20008000800 */
[-C--:B------:R-:W-:Y:S01]  /*19440*/  IADD3 R204, P4, PT, R196, R3.reuse, RZ ;  /* 0x00000003c4cc7210 */ /* 0x080fe20007f9e0ff */
[----:B------:R-:W-:Y:S01]  /*19450*/  VIADD R197, R199, UR6 ;  /* 0x00000006c7c57c36 */ /* 0x000fe20008000000 */
[-C--:B------:R-:W-:Y:S01]  /*19460*/  IADD3 R206, P3, PT, R198, R3.reuse, RZ ;  /* 0x00000003c6ce7210 */ /* 0x080fe20007f7e0ff */
[----:B------:R-:W3:Y:S01]  /*19470*/  LDCU UR6, c[0x0][0x39c] ;  /* 0x00007380ff0677ac */ /* 0x000ee20008000800 */
[-C--:B------:R-:W-:Y:S01]  /*19480*/  LEA.HI.X.SX32 R205, R196, R2.reuse, 0x1, P4 ;  /* 0x00000002c4cd7211 */ /* 0x080fe200020f0eff */
[C---:B----4-:R-:W-:Y:S01]  /*19490*/  VIADD R252, R197.reuse, UR7 ;  /* 0x00000007c5fc7c36 */ /* 0x050fe20008000000 */
[-C--:B------:R-:W-:Y:S01]  /*194a0*/  IADD3 R200, P4, PT, R197, R3.reuse, RZ ;  /* 0x00000003c5c87210 */ /* 0x080fe20007f9e0ff */
[----:B------:R-:W4:Y:S01]  /*194b0*/  LDCU UR7, c[0x0][0x39c] ;  /* 0x00007380ff0777ac */ /* 0x000f220008000800 */
[-C--:B------:R-:W-:Y:S01]  /*194c0*/  LEA.HI.X.SX32 R207, R198, R2.reuse, 0x1, P3 ;  /* 0x00000002c6cf7211 */ /* 0x080fe200018f0eff */
[----:B0-----:R-:W-:Y:S01]  /*194d0*/  VIADD R132, R252, UR4 ;  /* 0x00000004fc847c36 */ /* 0x001fe20008000000 */
[----:B------:R-:W-:Y:S01]  /*194e0*/  IADD3 R202, P3, PT, R199, R3, RZ ;  /* 0x00000003c7ca7210 */ /* 0x000fe20007f7e0ff */
[----:B------:R-:W0:Y:S01]  /*194f0*/  LDCU UR4, c[0x0][0x39c] ;  /* 0x00007380ff0477ac */ /* 0x000e220008000800 */
[-C--:B------:R-:W-:Y:S01]  /*19500*/  LEA.HI.X.SX32 R201, R197, R2.reuse, 0x1, P4 ;  /* 0x00000002c5c97211 */ /* 0x080fe200020f0eff */
[----:B------:R-:W-:Y:S01]  /*19510*/  VIADD R197, R0, 0xd3 ;  /* 0x000000d300c57836 */ /* 0x000fe20000000000 */
[----:B------:R-:W-:-:S02]  /*19520*/  LEA.HI.X.SX32 R203, R199, R2, 0x1, P3 ;  /* 0x00000002c7cb7211 */ /* 0x000fc400018f0eff */
[-C--:B------:R-:W-:Y:S02]  /*19530*/  IADD3 R198, P3, PT, R252, R3.reuse, RZ ;  /* 0x00000003fcc67210 */ /* 0x080fe40007f7e0ff */
[----:B------:R-:W-:Y:S02]  /*19540*/  IADD3 R196, P4, PT, R132, R3, RZ ;  /* 0x0000000384c47210 */ /* 0x000fe40007f9e0ff */
[----:B-1----:R-:W-:Y:S02]  /*19550*/  ISETP.LT.AND P5, PT, R197, UR8, !P0 ;  /* 0x00000008c5007c0c */ /* 0x002fe4000c7a1270 */
[-C--:B------:R-:W-:Y:S02]  /*19560*/  LEA.HI.X.SX32 R199, R252, R2.reuse, 0x1, P3 ;  /* 0x00000002fcc77211 */ /* 0x080fe400018f0eff */
[----:B------:R-:W-:Y:S01]  /*19570*/  LEA.HI.X.SX32 R197, R132, R2, 0x1, P4 ;  /* 0x0000000284c57211 */ /* 0x000fe200020f0eff */
[C---:B------:R-:W-:Y:S02]  /*19580*/  VIADD R2, R0.reuse, 0xd4 ;  /* 0x000000d400027836 */ /* 0x040fe40000000000 */
[----:B------:R-:W-:Y:S01]  /*19590*/  VIADD R3, R0, 0xd5 ;  /* 0x000000d500037836 */ /* 0x000fe20000000000 */
[----:B------:R-:W-:-:S02]  /*195a0*/  PRMT R252, R133, 0x9910, RZ ;  /* 0x0000991085fc7816 */ /* 0x000fc400000000ff */
[----:B------:R-:W4:Y:S01]  /*195b0*/  LDL.LU.64 R132, [R1+0x9f8] ;  /* 0x0009f80001847983 */ /* 0x000f220000300a00 */
[----:B--2---:R-:W-:Y:S01]  /*195c0*/  ISETP.LT.AND P4, PT, R2, UR5, !P0 ;  /* 0x0000000502007c0c */ /* 0x004fe2000c781270 */
[----:B------:R-:W1:Y:S01]  /*195d0*/  LDCU UR5, c[0x0][0x39c] ;  /* 0x00007380ff0577ac */ /* 0x000e620008000800 */
[----:B---3--:R-:W-:Y:S01]  /*195e0*/  ISETP.LT.AND P3, PT, R3, UR6, !P0 ;  /* 0x0000000603007c0c */ /* 0x008fe2000c761270 */
[----:B------:R-:W2:Y:S01]  /*195f0*/  LDL.LU R2, [R1+0x14c] ;  /* 0x00014c0001027983 */ /* 0x000ea20000300800 */
[----:B------:R-:W-:Y:S01]  /*19600*/  SHF.R.S32.HI R252, RZ, 0x8, R252 ;  /* 0x00000008fffc7819 */ /* 0x000fe200000114fc */
[----:B------:R-:W3:Y:S02]  /*19610*/  LDCU UR6, c[0x0][0x39c] ;  /* 0x00007380ff0677ac */ /* 0x000ee40008000800 */
[----:B------:R-:W2:Y:S04]  /*19620*/  LDL.LU R3, [R1+0x148] ;  /* 0x0001480001037983 */ /* 0x000ea80000300800 */
[----:B-----5:R5:W-:Y:S04]  /*19630*/  @P2 STG.E.U8 desc[UR14][R140.64], R252 ;  /* 0x000000fc8c002986 */ /* 0x020be8000c10110e */
[----:B-----5:R-:W5:Y:S01]  /*19640*/  LDL.LU.64 R140, [R1+0x9f0] ;  /* 0x0009f000018c7983 */ /* 0x020f620000300a00 */
[----:B--2---:R-:W-:Y:S01]  /*19650*/  F2FP.SATFINITE.E4M3.F32.PACK_AB_MERGE_C R3, R2, R3, RZ ;  /* 0x000000030203723e */ /* 0x004fe200048070ff */
[----:B------:R-:W-:-:S05]  /*19660*/  VIADD R2, R0, 0xd6 ;  /* 0x000000d600027836 */ /* 0x000fca0000000000 */
[----:B0-----:R-:W-:Y:S01]  /*19670*/  ISETP.LT.AND P2, PT, R2, UR4, !P0 ;  /* 0x0000000402007c0c */ /* 0x001fe2000c741270 */
[----:B------:R-:W0:Y:S01]  /*19680*/  LDCU UR4, c[0x0][0x39c] ;  /* 0x00007380ff0477ac */ /* 0x000e220008000800 */
[----:B------:R-:W-:Y:S01]  /*19690*/  VIADD R2, R0, 0xd7 ;  /* 0x000000d700027836 */ /* 0x000fe20000000000 */
[----:B------:R-:W-:Y:S01]  /*196a0*/  PRMT R252, R3, 0x9910, RZ ;  /* 0x0000991003fc7816 */ /* 0x000fe200000000ff */
[----:B------:R2:W-:Y:S03]  /*196b0*/  @P6 STG.E.U8 desc[UR14][R138.64], R3 ;  /* 0x000000038a006986 */ /* 0x0005e6000c10110e */
[----:B----4-:R-:W-:Y:S01]  /*196c0*/  ISETP.LT.AND P6, PT, R2, UR7, !P0 ;  /* 0x0000000702007c0c */ /* 0x010fe2000c7c1270 */
[----:B------:R-:W-:Y:S01]  /*196d0*/  VIADD R2, R0, 0xd8 ;  /* 0x000000d800027836 */ /* 0x000fe20000000000 */
[----:B------:R-:W-:Y:S01]  /*196e0*/  SHF.R.S32.HI R252, RZ, 0x8, R252 ;  /* 0x00000008fffc7819 */ /* 0x000fe200000114fc */
[----:B------:R-:W4:Y:S04]  /*196f0*/  LDCU UR7, c[0x0][0x39c] ;  /* 0x00007380ff0777ac */ /* 0x000f280008000800 */
[----:B------:R0:W-:Y:S01]  /*19700*/  @P5 STG.E.U8 desc[UR14][R136.64], R252 ;  /* 0x000000fc88005986 */ /* 0x0001e2000c10110e */
[----:B--2---:R-:W-:-:S02]  /*19710*/  F2FP.SATFINITE.E4M3.F32.PACK_AB_MERGE_C R3, R143, R142, RZ ;  /* 0x0000008e8f03723e */ /* 0x004fc400048070ff */
[----:B-1----:R-:W-:Y:S01]  /*19720*/  ISETP.LT.AND P5, PT, R2, UR5, !P0 ;  /* 0x0000000502007c0c */ /* 0x002fe2000c7a1270 */
[----:B------:R-:W2:Y:S01]  /*19730*/  LDL.LU.64 R138, [R1+0x9e8] ;  /* 0x0009e800018a7983 */ /* 0x000ea20000300a00 */
[----:B------:R-:W-:Y:S01]  /*19740*/  VIADD R2, R0, 0xd9 ;  /* 0x000000d900027836 */ /* 0x000fe20000000000 */
[----:B------:R-:W1:Y:S02]  /*19750*/  LDCU UR5, c[0x0][0x39c] ;  /* 0x00007380ff0577ac */ /* 0x000e640008000800 */
[----:B------:R3:W-:Y:S01]  /*19760*/  @P4 STG.E.U8 desc[UR14][R134.64], R3 ;  /* 0x0000000386004986 */ /* 0x0007e2000c10110e */
[----:B0-----:R-:W-:-:S03]  /*19770*/  PRMT R252, R3, 0x9910, RZ ;  /* 0x0000991003fc7816 */ /* 0x001fc600000000ff */
[----:B------:R-:W2:Y:S01]  /*19780*/  LDL.LU.64 R136, [R1+0x9e0] ;  /* 0x0009e00001887983 */ /* 0x000ea20000300a00 */
[----:B------:R-:W-:Y:S01]  /*19790*/  ISETP.LT.AND P4, PT, R2, UR4, !P0 ;  /* 0x0000000402007c0c */ /* 0x000fe2000c781270 */
[----:B------:R-:W0:Y:S02]  /*197a0*/  LDCU UR4, c[0x0][0x39c] ;  /* 0x00007380ff0477ac */ /* 0x000e240008000800 */
[----:B---3--:R-:W3:Y:S04]  /*197b0*/  LDL.LU R3, [R1+0x15c] ;  /* 0x00015c0001037983 */ /* 0x008ee80000300800 */
[----:B------:R-:W2:Y:S04]  /*197c0*/  LDL.LU R142, [R1+0x168] ;  /* 0x00016800018e7983 */ /* 0x000ea80000300800 */
[----:B------:R-:W2:Y:S04]  /*197d0*/  LDL.LU R143, [R1+0x16c] ;  /* 0x00016c00018f7983 */ /* 0x000ea80000300800 */
[----:B------:R-:W2:Y:S04]  /*197e0*/  LDL.LU.64 R134, [R1+0x9d8] ;  /* 0x0009d80001867983 */ /* 0x000ea80000300a00 */
[----:B------:R-:W3:Y:S01]  /*197f0*/  LDL.LU R2, [R1+0x158] ;  /* 0x0001580001027983 */ /* 0x000ee20000300800 */
[----:B------:R-:W-:-:S05]  /*19800*/  SHF.R.S32.HI R252, RZ, 0x8, R252 ;  /* 0x00000008fffc7819 */ /* 0x000fca00000114fc */
[----:B------:R0:W-:Y:S04]  /*19810*/  @P3 STG.E.U8 desc[UR14][R132.64], R252 ;  /* 0x000000fc84003986 */ /* 0x0001e8000c10110e */
[----:B0-----:R-:W2:Y:S01]  /*19820*/  LDL.LU.64 R132, [R1+0x9d0] ;  /* 0x0009d00001847983 */ /* 0x001ea20000300a00 */
[----:B---3--:R-:W-:Y:S01]  /*19830*/  F2FP.SATFINITE.E4M3.F32.PACK_AB_MERGE_C R3, R3, R2, RZ ;  /* 0x000000020303723e */ /* 0x008fe200048070ff */
[----:B------:R-:W-:-:S05]  /*19840*/  VIADD R2, R0, 0xda ;  /* 0x000000da00027836 */ /* 0x000fca0000000000 */
[----:B------:R-:W-:Y:S01]  /*19850*/  ISETP.LT.AND P3, PT, R2, UR6, !P0 ;  /* 0x0000000602007c0c */ /* 0x000fe2000c761270 */
[----:B------:R-:W-:Y:S01]  /*19860*/  VIADD R2, R0, 0xdb ;  /* 0x000000db00027836 */ /* 0x000fe20000000000 */
[----:B------:R-:W-:Y:S01]  /*19870*/  PRMT R252, R3, 0x9910, RZ ;  /* 0x0000991003fc7816 */ /* 0x000fe200000000ff */
[----:B-----5:R0:W-:Y:S01]  /*19880*/  @P2 STG.E.U8 desc[UR14][R140.64], R3 ;  /* 0x000000038c002986 */ /* 0x0201e2000c10110e */
[----:B------:R-:W3:Y:S02]  /*19890*/  LDCU UR6, c[0x0][0x39c] ;  /* 0x00007380ff0677ac */ /* 0x000ee40008000800 */
[----:B-1----:R-:W-:Y:S02]  /*198a0*/  ISETP.LT.AND P2, PT, R2, UR5, !P0 ;  /* 0x0000000502007c0c */ /* 0x002fe4000c741270 */
[----:B------:R-:W-:Y:S01]  /*198b0*/  SHF.R.S32.HI R252, RZ, 0x8, R252 ;  /* 0x00000008fffc7819 */ /* 0x000fe200000114fc */
[----:B------:R-:W1:Y:S01]  /*198c0*/  LDCU UR5, c[0x0][0x39c] ;  /* 0x00007380ff0577ac */ /* 0x000e620008000800 */
[----:B0-----:R-:W5:Y:S04]  /*198d0*/  LDL.LU R3, [R1+0x164] ;  /* 0x0001640001037983 */ /* 0x001f680000300800 */
[----:B------:R-:W3:Y:S04]  /*198e0*/  LDL.LU.64 R140, [R1+0x9c8] ;  /* 0x0009c800018c7983 */ /* 0x000ee80000300a00 */
[----:B------:R-:W5:Y:S04]  /*198f0*/  LDL.LU R2, [R1+0x160] ;  /* 0x0001600001027983 */ /* 0x000f680000300800 */
[----:B--2---:R0:W-:Y:S04]  /*19900*/  @P6 STG.E.U8 desc[UR14][R138.64], R252 ;  /* 0x000000fc8a006986 */ /* 0x0041e8000c10110e */
[----:B0-----:R-:W2:Y:S01]  /*19910*/  LDL.LU.64 R138, [R1+0x9c0] ;  /* 0x0009c000018a7983 */ /* 0x001ea20000300a00 */
[----:B-----5:R-:W-:Y:S01]  /*19920*/  F2FP.SATFINITE.E4M3.F32.PACK_AB_MERGE_C R3, R3, R2, RZ ;  /* 0x000000020303723e */ /* 0x020fe200048070ff */
[----:B------:R-:W-:-:S05]  /*19930*/  VIADD R2, R0, 0xdc ;  /* 0x000000dc00027836 */ /* 0x000fca0000000000 */
[----:B------:R-:W-:Y:S01]  /*19940*/  ISETP.LT.AND P6, PT, R2, UR4, !P0 ;  /* 0x0000000402007c0c */ /* 0x000fe2000c7c1270 */
[----:B------:R-:W0:Y:S01]  /*19950*/  LDCU UR4, c[0x0][0x39c] ;  /* 0x00007380ff0477ac */ /* 0x000e220008000800 */
[----:B------:R-:W-:Y:S01]  /*19960*/  VIADD R2, R0, 0xdd ;  /* 0x000000dd00027836 */ /* 0x000fe20000000000 */
[----:B------:R-:W-:Y:S01]  /*19970*/  PRMT R252, R3, 0x9910, RZ ;  /* 0x0000991003fc7816 */ /* 0x000fe200000000ff */
[----:B------:R5:W-:Y:S03]  /*19980*/  @P5 STG.E.U8 desc[UR14][R136.64], R3 ;  /* 0x0000000388005986 */ /* 0x000be6000c10110e */
[----:B---3--:R-:W-:Y:S01]  /*19990*/  ISETP.LT.AND P5, PT, R2, UR6, !P0 ;  /* 0x0000000602007c0c */ /* 0x008fe2000c7a1270 */
[----:B------:R-:W-:Y:S01]  /*199a0*/  VIADD R2, R0, 0xde ;  /* 0x000000de00027836 */ /* 0x000fe20000000000 */
[----:B------:R-:W-:Y:S01]  /*199b0*/  SHF.R.S32.HI R252, RZ, 0x8, R252 ;  /* 0x00000008fffc7819 */ /* 0x000fe200000114fc */
[----:B------:R-:W3:Y:S04]  /*199c0*/  LDCU UR6, c[0x0][0x39c] ;  /* 0x00007380ff0677ac */ /* 0x000ee80008000800 */
[----:B------:R0:W-:Y:S01]  /*199d0*/  @P4 STG.E.U8 desc[UR14][R134.64], R252 ;  /* 0x000000fc86004986 */ /* 0x0001e2000c10110e */
[----:B-----5:R-:W-:-:S02]  /*199e0*/  F2FP.SATFINITE.E4M3.F32.PACK_AB_MERGE_C R3, R143, R142, RZ ;  /* 0x0000008e8f03723e */ /* 0x020fc400048070ff */
[----:B-1----:R-:W-:Y:S01]  /*199f0*/  ISETP.LT.AND P4, PT, R2, UR5, !P0 ;  /* 0x0000000502007c0c */ /* 0x002fe2000c781270 */
[----:B------:R-:W5:Y:S01]  /*19a00*/  LDL.LU.64 R136, [R1+0x9b8] ;  /* 0x0009b80001887983 */ /* 0x000f620000300a00 */
[----:B------:R-:W-:Y:S01]  /*19a10*/  VIADD R2, R0, 0xdf ;  /* 0x000000df00027836 */ /* 0x000fe20000000000 */
[----:B------:R-:W1:Y:S02]  /*19a20*/  LDCU UR5, c[0x0][0x39c] ;  /* 0x00007380ff0577ac */ /* 0x000e640008000800 */
[----:B------:R2:W-:Y:S01]  /*19a30*/  @P3 STG.E.U8 desc[UR14][R132.64], R3 ;  /* 0x0000000384003986 */ /* 0x0005e2000c10110e */
[----:B0-----:R-:W-:-:S03]  /*19a40*/  PRMT R252, R3, 0x9910, RZ ;  /* 0x0000991003fc7816 */ /* 0x001fc600000000ff */
[----:B------:R-:W3:Y:S01]  /*19a50*/  LDL.LU.64 R134, [R1+0x9b0] ;  /* 0x0009b00001867983 */ /* 0x000ee20000300a00 */
[----:B------:R-:W-:Y:S01]  /*19a60*/  ISETP.LT.AND P3, PT, R2, UR4, !P0 ;  /* 0x0000000402007c0c */ /* 0x000fe2000c761270 */
[----:B------:R-:W0:Y:S02]  /*19a70*/  LDCU UR4, c[0x0][0x39c] ;  /* 0x00007380ff0477ac */ /* 0x000e240008000800 */
[----:B--2---:R-:W2:Y:S04]  /*19a80*/  LDL.LU R3, [R1+0x174] ;  /* 0x0001740001037983 */ /* 0x004ea80000300800 */
[----:B------:R-:W2:Y:S04]  /*19a90*/  LDL.LU R142, [R1+0x180] ;  /* 0x00018000018e7983 */ /* 0x000ea80000300800 */
[----:B------:R-:W2:Y:S04]  /*19aa0*/  LDL.LU R143, [R1+0x184] ;  /* 0x00018400018f7983 */ /* 0x000ea80000300800 */
[----:B------:R-:W2:Y:S04]  /*19ab0*/  LDL.LU.64 R132, [R1+0x9a8] ;  /* 0x0009a80001847983 */ /* 0x000ea80000300a00 */
[----:B------:R-:W2:Y:S01]  /*19ac0*/  LDL.LU R2, [R1+0x170] ;  /* 0x0001700001027983 */ /* 0x000ea20000300800 */
[----:B------:R-:W-:-:S05]  /*19ad0*/  SHF.R.S32.HI R252, RZ, 0x8, R252 ;  /* 0x00000008fffc7819 */ /* 0x000fca00000114fc */
[----:B------:R0:W-:Y:S04]  /*19ae0*/  @P2 STG.E.U8 desc[UR14][R140.64], R252 ;  /* 0x000000fc8c002986 */ /* 0x0001e8000c10110e */
[----:B0-----:R-:W4:Y:S01]  /*19af0*/  LDL.LU.64 R140, [R1+0x9a0] ;  /* 0x0009a000018c7983 */ /* 0x001f220000300a00 */
[----:B--2---:R-:W-:Y:S01]  /*19b00*/  F2FP.SATFINITE.E4M3.F32.PACK_AB_MERGE_C R3, R3, R2, RZ ;  /* 0x000000020303723e */ /* 0x004fe200048070ff */
[----:B------:R-:W-:-:S05]  /*19b10*/  VIADD R2, R0, 0xe0 ;  /* 0x000000e000027836 */ /* 0x000fca0000000000 */
[----:B---3--:R-:W-:Y:S01]  /*19b20*/  ISETP.LT.AND P2, PT, R2, UR6, !P0 ;  /* 0x0000000602007c0c */ /* 0x008fe2000c741270 */
[----:B------:R-:W-:Y:S01]  /*19b30*/  VIADD R2, R0, 0xe1 ;  /* 0x000000e100027836 */ /* 0x000fe20000000000 */
[----:B------:R-:W-:Y:S01]  /*19b40*/  PRMT R252, R3, 0x9910, RZ ;  /* 0x0000991003fc7816 */ /* 0x000fe200000000ff */
[----:B------:R0:W-:Y:S01]  /*19b50*/  @P6 STG.E.U8 desc[UR14][R138.64], R3 ;  /* 0x000000038a006986 */ /* 0x0001e2000c10110e */
[----:B------:R-:W2:Y:S02]  /*19b60*/  LDCU UR6, c[0x0][0x39c] ;  /* 0x00007380ff0677ac */ /* 0x000ea40008000800 */
[----:B-1----:R-:W-:Y:S02]  /*19b70*/  ISETP.LT.AND P6, PT, R2, UR5, !P0 ;  /* 0x0000000502007c0c */ /* 0x002fe4000c7c1270 */
[----:B------:R-:W-:Y:S01]  /*19b80*/  SHF.R.S32.HI R252, RZ, 0x8, R252 ;  /* 0x00000008fffc7819 */ /* 0x000fe200000114fc */
[----:B------:R-:W1:Y:S01]  /*19b90*/  LDCU UR5, c[0x0][0x39c] ;  /* 0x00007380ff0577ac */ /* 0x000e620008000800 */
[----:B0-----:R-:W3:Y:S04]  /*19ba0*/  LDL.LU R3, [R1+0x17c] ;  /* 0x00017c0001037983 */ /* 0x001ee80000300800 */
[----:B------:R-:W2:Y:S04]  /*19bb0*/  LDL.LU.64 R138, [R1+0x998] ;  /* 0x00099800018a7983 */ /* 0x000ea80000300a00 */
[----:B------:R-:W3:Y:S04]  /*19bc0*/  LDL.LU R2, [R1+0x178] ;  /* 0x0001780001027983 */ /* 0x000ee80000300800 */
[----:B-----5:R0:W-:Y:S04]  /*19bd0*/  @P5 STG.E.U8 desc[UR14][R136.64], R252 ;  /* 0x000000fc88005986 */ /* 0x0201e8000c10110e */
[----:B0-----:R-:W5:Y:S01]  /*19be0*/  LDL.LU.64 R136, [R1+0x990] ;  /* 0x0009900001887983 */ /* 0x001f620000300a00 */
[----:B---3--:R-:W-:Y:S01]  /*19bf0*/  F2FP.SATFINITE.E4M3.F32.PACK_AB_MERGE_C R3, R3, R2, RZ ;  /* 0x000000020303723e */ /* 0x008fe200048070ff */
[----:B------:R-:W-:-:S05]  /*19c00*/  VIADD R2, R0, 0xe2 ;  /* 0x000000e200027836 */ /* 0x000fca0000000000 */
[----:B------:R-:W-:Y:S01]  /*19c10*/  ISETP.LT.AND P5, PT, R2, UR4, !P0 ;  /* 0x0000000402007c0c */ /* 0x000fe2000c7a1270 */
[----:B------:R-:W0:Y:S01]  /*19c20*/  LDCU UR4, c[0x0][0x39c] ;  /* 0x00007380ff0477ac */ /* 0x000e220008000800 */
[----:B------:R-:W-:Y:S01]  /*19c30*/  VIADD R2, R0, 0xe3 ;  /* 0x000000e300027836 */ /* 0x000fe20000000000 */
[----:B------:R-:W-:Y:S01]  /*19c40*/  PRMT R252, R3, 0x9910, RZ ;  /* 0x0000991003fc7816 */ /* 0x000fe200000000ff */
[----:B------:R3:W-:Y:S03]  /*19c50*/  @P4 STG.E.U8 desc[UR14][R134.64], R3 ;  /* 0x0000000386004986 */ /* 0x0007e6000c10110e */
[----:B--2---:R-:W-:Y:S01]  /*19c60*/  ISETP.LT.AND P4, PT, R2, UR6, !P0 ;  /* 0x0000000602007c0c */ /* 0x004fe2000c781270 */
[----:B------:R-:W-:Y:S01]  /*19c70*/  VIADD R2, R0, 0xe4 ;  /* 0x000000e400027836 */ /* 0x000fe20000000000 */
[----:B------:R-:W-:Y:S01]  /*19c80*/  SHF.R.S32.HI R252, RZ, 0x8, R252 ;  /* 0x00000008fffc7819 */ /* 0x000fe200000114fc */
[----:B------:R-:W2:Y:S04]  /*19c90*/  LDCU UR6, c[0x0][0x39c] ;  /* 0x00007380ff0677ac */ /* 0x000ea80008000800 */
[----:B------:R0:W-:Y:S01]  /*19ca0*/  @P3 STG.E.U8 desc[UR14][R132.64], R252 ;  /* 0x000000fc84003986 */ /* 0x0001e2000c10110e */
[----:B---3--:R-:W-:-:S02]  /*19cb0*/  F2FP.SATFINITE.E4M3.F32.PACK_AB_MERGE_C R3, R143, R142, RZ ;  /* 0x0000008e8f03723e */ /* 0x008fc400048070ff */
[----:B-1----:R-:W-:Y:S01]  /*19cc0*/  ISETP.LT.AND P3, PT, R2, UR5, !P0 ;  /* 0x0000000502007c0c */ /* 0x002fe2000c761270 */
[----:B------:R-:W3:Y:S01]  /*19cd0*/  LDL.LU.64 R134, [R1+0x988] ;  /* 0x0009880001867983 */ /* 0x000ee20000300a00 */
[----:B------:R-:W-:Y:S01]  /*19ce0*/  VIADD R2, R0, 0xe5 ;  /* 0x000000e500027836 */ /* 0x000fe20000000000 */
[----:B------:R-:W1:Y:S02]  /*19cf0*/  LDCU UR5, c[0x0][0x39c] ;  /* 0x00007380ff0577ac */ /* 0x000e640008000800 */
[----:B----4-:R4:W-:Y:S01]  /*19d00*/  @P2 STG.E.U8 desc[UR14][R140.64], R3 ;  /* 0x000000038c002986 */ /* 0x0109e2000c10110e */
[----:B0-----:R-:W-:-:S03]  /*19d10*/  PRMT R252, R3, 0x9910, RZ ;  /* 0x0000991003fc7816 */ /* 0x001fc600000000ff */
[----:B------:R-:W2:Y:S01]  /*19d20*/  LDL.LU.64 R132, [R1+0x980] ;  /* 0x0009800001847983 */ /* 0x000ea20000300a00 */
[----:B------:R-:W-:Y:S01]  /*19d30*/  ISETP.LT.AND P2, PT, R2, UR4, !P0 ;  /* 0x0000000402007c0c */ /* 0x000fe2000c741270 */
[----:B------:R-:W0:Y:S02]  /*19d40*/  LDCU UR4, c[0x0][0x39c] ;  /* 0x00007380ff0477ac */ /* 0x000e240008000800 */
[----:B----4-:R-:W4:Y:S04]  /*19d50*/  LDL.LU R3, [R1+0x18c] ;  /* 0x00018c0001037983 */ /* 0x010f280000300800 */
[----:B------:R-:W2:Y:S04]  /*19d60*/  LDL.LU R142, [R1+0x198] ;  /* 0x00019800018e7983 */ /* 0x000ea80000300800 */
[----:B------:R-:W2:Y:S04]  /*19d70*/  LDL.LU R143, [R1+0x19c] ;  /* 0x00019c00018f7983 */ /* 0x000ea80000300800 */
[----:B------:R-:W2:Y:S04]  /*19d80*/  LDL.LU.64 R140, [R1+0x978] ;  /* 0x00097800018c7983 */ /* 0x000ea80000300a00 */
[----:B------:R-:W4:Y:S01]  /*19d90*/  LDL.LU R2, [R1+0x188] ;  /* 0x0001880001027983 */ /* 0x000f220000300800 */
[----:B------:R-:W-:-:S05]  /*19da0*/  SHF.R.S32.HI R252, RZ, 0x8, R252 ;  /* 0x00000008fffc7819 */ /* 0x000fca00000114fc */
[----:B------:R0:W-:Y:S04]  /*19db0*/  @P6 STG.E.U8 desc[UR14][R138.64], R252 ;  /* 0x000000fc8a006986 */ /* 0x0001e8000c10110e */
[----:B0-----:R-:W3:Y:S01]  /*19dc0*/  LDL.LU.64 R138, [R1+0x970] ;  /* 0x00097000018a7983 */ /* 0x001ee20000300a00 */
[----:B----4-:R-:W-:Y:S01]  /*19dd0*/  F2FP.SATFINITE.E4M3.F32.PACK_AB_MERGE_C R3, R3, R2, RZ ;  /* 0x000000020303723e */ /* 0x010fe200048070ff */
[----:B------:R-:W-:-:S05]  /*19de0*/  VIADD R2, R0, 0xe6 ;  /* 0x000000e600027836 */ /* 0x000fca0000000000 */
[----:B--2---:R-:W-:Y:S01]  /*19df0*/  ISETP.LT.AND P6, PT, R2, UR6, !P0 ;  /* 0x0000000602007c0c */ /* 0x004fe2000c7c1270 */
[----:B------:R-:W-:Y:S01]  /*19e00*/  VIADD R2, R0, 0xe7 ;  /* 0x000000e700027836 */ /* 0x000fe20000000000 */
[----:B------:R-:W-:Y:S01]  /*19e10*/  PRMT R252, R3, 0x9910, RZ ;  /* 0x0000991003fc7816 */ /* 0x000fe200000000ff */
[----:B-----5:R0:W-:Y:S01]  /*19e20*/  @P5 STG.E.U8 desc[UR14][R136.64], R3 ;  /* 0x0000000388005986 */ /* 0x0201e2000c10110e */
[----:B------:R-:W2:Y:S02]  /*19e30*/  LDCU UR6, c[0x0][0x39c] ;  /* 0x00007380ff0677ac */ /* 0x000ea40008000800 */
[----:B-1----:R-:W-:Y:S02]  /*19e40*/  ISETP.LT.AND P5, PT, R2, UR5, !P0 ;  /* 0x0000000502007c0c */ /* 0x002fe4000c7a1270 */
[----:B------:R-:W-:Y:S01]  /*19e50*/  SHF.R.S32.HI R252, RZ, 0x8, R252 ;  /* 0x00000008fffc7819 */ /* 0x000fe200000114fc */
[----:B------:R-:W1:Y:S01]  /*19e60*/  LDCU UR5, c[0x0][0x39c] ;  /* 0x00007380ff0577ac */ /* 0x000e620008000800 */
[----:B0-----:R-:W4:Y:S04]  /*19e70*/  LDL.LU R3, [R1+0x194] ;  /* 0x0001940001037983 */ /* 0x001f280000300800 */
[----:B------:R-:W5:Y:S04]  /*19e80*/  LDL.LU.64 R136, [R1+0x968] ;  /* 0x0009680001887983 */ /* 0x000f680000300a00 */
[----:B------:R-:W4:Y:S04]  /*19e90*/  LDL.LU R2, [R1+0x190] ;  /* 0x0001900001027983 */ /* 0x000f280000300800 */
[----:B---3--:R0:W-:Y:S04]  /*19ea0*/  @P4 STG.E.U8 desc[UR14][R134.64], R252 ;  /* 0x000000fc86004986 */ /* 0x0081e8000c10110e */
[----:B0-----:R-:W3:Y:S01]  /*19eb0*/  LDL.LU.64 R134, [R1+0x960] ;  /* 0x0009600001867983 */ /* 0x001ee20000300a00 */
[----:B----4-:R-:W-:Y:S01]  /*19ec0*/  F2FP.SATFINITE.E4M3.F32.PACK_AB_MERGE_C R3, R3, R2, RZ ;  /* 0x000000020303723e */ /* 0x010fe200048070ff */
        /* <DEDUP_REMOVED lines=11> */
[----:B----4-:R-:W-:-:S02]  /*19f80*/  F2FP.SATFINITE.E4M3.F32.PACK_AB_MERGE_C R3, R143, R142, RZ ;  /* 0x0000008e8f03723e */ /* 0x010fc400048070ff */
[----:B-1----:R-:W-:Y:S01]  /*19f90*/  ISETP.LT.AND P2, PT, R2, UR5, !P0 ;  /* 0x0000000502007c0c */ /* 0x002fe2000c741270 */
[----:B------:R-:W4:Y:S01]  /*19fa0*/  LDL.LU.64 R132, [R1+0x958] ;  /* 0x0009580001847983 */ /* 0x000f220000300a00 */
        /* <DEDUP_REMOVED lines=13> */
[----:B-----5:R5:W-:Y:S04]  /*1a080*/  @P5 STG.E.U8 desc[UR14][R136.64], R252 ;  /* 0x000000fc88005986 */ /* 0x020be8000c10110e */
[----:B-----5:R-:W5:Y:S01]  /*1a090*/  LDL.LU.64 R136, [R1+0x940] ;  /* 0x0009400001887983 */ /* 0x020f620000300a00 */
[----:B--2---:R-:W-:Y:S01]  /*1a0a0*/  F2FP.SATFINITE.E4M3.F32.PACK_AB_MERGE_C R3, R3, R2, RZ ;  /* 0x000000020303723e */ /* 0x004fe200048070ff */
[----:B------:R-:W-:-:S05]  /*1a0b0*/  VIADD R2, R0, 0xec ;  /* 0x000000ec00027836 */ /* 0x000fca0000000000 */
[----:B------:R-:W-:Y:S01]  /*1a0c0*/  ISETP.LT.AND P5, PT, R2, UR6, !P0 ;  /* 0x0000000602007c0c */ /* 0x000fe2000c7a1270 */
[----:B------:R-:W-:Y:S01]  /*1a0d0*/  VIADD R2, R0, 0xed ;  /* 0x000000ed00027836 */ /* 0x000fe20000000000 */
[----:B------:R-:W-:Y:S01]  /*1a0e0*/  PRMT R252, R3, 0x9910, RZ ;  /* 0x0000991003fc7816 */ /* 0x000fe200000000ff */
[----:B---3--:R2:W-:Y:S01]  /*1a0f0*/  @P4 STG.E.U8 desc[UR14][R134.64], R3 ;  /* 0x0000000386004986 */ /* 0x0085e2000c10110e */
[----:B------:R-:W3:Y:S02]  /*1a100*/  LDCU UR6, c[0x0][0x39c] ;  /* 0x00007380ff0677ac */ /* 0x000ee40008000800 */
[----:B-1----:R-:W-:Y:S02]  /*1a110*/  ISETP.LT.AND P4, PT, R2, UR5, !P0 ;  /* 0x0000000502007c0c */ /* 0x002fe4000c781270 */
[----:B------:R-:W-:Y:S01]  /*1a120*/  SHF.R.S32.HI R252, RZ, 0x8, R252 ;  /* 0x00000008fffc7819 */ /* 0x000fe200000114fc */
[----:B------:R-:W1:Y:S01]  /*1a130*/  LDCU UR5, c[0x0][0x39c] ;  /* 0x00007380ff0577ac */ /* 0x000e620008000800 */
[----:B--2---:R-:W2:Y:S04]  /*1a140*/  LDL.LU R3, [R1+0x1ac] ;  /* 0x0001ac0001037983 */ /* 0x004ea80000300800 */
[----:B------:R-:W2:Y:S04]  /*1a150*/  LDL.LU.64 R134, [R1+0x938] ;  /* 0x0009380001867983 */ /* 0x000ea80000300a00 */
[----:B------:R-:W2:Y:S04]  /*1a160*/  LDL.LU R2, [R1+0x1a8] ;  /* 0x0001a80001027983 */ /* 0x000ea80000300800 */
[----:B----4-:R4:W-:Y:S04]  /*1a170*/  @P3 STG.E.U8 desc[UR14][R132.64], R252 ;  /* 0x000000fc84003986 */ /* 0x0109e8000c10110e */
[----:B----4-:R-:W4:Y:S01]  /*1a180*/  LDL.LU.64 R132, [R1+0x930] ;  /* 0x0009300001847983 */ /* 0x010f220000300a00 */
[----:B--2---:R-:W-:Y:S01]  /*1a190*/  F2FP.SATFINITE.E4M3.F32.PACK_AB_MERGE_C R3, R3, R2, RZ ;  /* 0x000000020303723e */ /* 0x004fe200048070ff */
[----:B------:R-:W-:-:S05]  /*1a1a0*/  VIADD R2, R0, 0xee ;  /* 0x000000ee00027836 */ /* 0x000fca0000000000 */
[----:B0-----:R-:W-:Y:S01]  /*1a1b0*/  ISETP.LT.AND P3, PT, R2, UR4, !P0 ;  /* 0x0000000402007c0c */ /* 0x001fe2000c761270 */
        /* <DEDUP_REMOVED lines=9> */
[----:B--2---:R-:W-:-:S02]  /*1a250*/  F2FP.SATFINITE.E4M3.F32.PACK_AB_MERGE_C R3, R143, R142, RZ ;  /* 0x0000008e8f03723e */ /* 0x004fc400048070ff */
[----:B-1----:R-:W-:Y:S01]  /*1a260*/  ISETP.LT.AND P6, PT, R2, UR5, !P0 ;  /* 0x0000000502007c0c */ /* 0x002fe2000c7c1270 */
[----:B------:R-:W2:Y:S01]  /*1a270*/  LDL.LU.64 R140, [R1+0x928] ;  /* 0x00092800018c7983 */ /* 0x000ea20000300a00 */
[----:B------:R-:W-:Y:S01]  /*1a280*/  VIADD R2, R0, 0xf1 ;  /* 0x000000f100027836 */ /* 0x000fe20000000000 */
[----:B------:R-:W1:Y:S02]  /*1a290*/  LDCU UR5, c[0x0][0x39c] ;  /* 0x00007380ff0577ac */ /* 0x000e640008000800 */
[----:B-----5:R5:W-:Y:S01]  /*1a2a0*/  @P5 STG.E.U8 desc[UR14][R136.64], R3 ;  /* 0x0000000388005986 */ /* 0x020be2000c10110e */
[----:B0-----:R-:W-:-:S03]  /*1a2b0*/  PRMT R252, R3, 0x9910, RZ ;  /* 0x0000991003fc7816 */ /* 0x001fc600000000ff */
[----:B------:R-:W2:Y:S01]  /*1a2c0*/  LDL.LU.64 R138, [R1+0x920] ;  /* 0x00092000018a7983 */ /* 0x000ea20000300a00 */
[----:B------:R-:W-:Y:S01]  /*1a2d0*/  ISETP.LT.AND P5, PT, R2, UR4, !P0 ;  /* 0x0000000402007c0c */ /* 0x000fe2000c7a1270 */
[----:B------:R-:W0:Y:S02]  /*1a2e0*/  LDCU UR4, c[0x0][0x39c] ;  /* 0x00007380ff0477ac */ /* 0x000e240008000800 */
[----:B-----5:R-:W5:Y:S04]  /*1a2f0*/  LDL.LU R3, [R1+0x1bc] ;  /* 0x0001bc0001037983 */ /* 0x020f680000300800 */
[----:B------:R-:W2:Y:S04]  /*1a300*/  LDL.LU R142, [R1+0x1c8] ;  /* 0x0001c800018e7983 */ /* 0x000ea80000300800 */
[----:B------:R-:W2:Y:S04]  /*1a310*/  LDL.LU R143, [R1+0x1cc] ;  /* 0x0001cc00018f7983 */ /* 0x000ea80000300800 */
[----:B------:R-:W2:Y:S04]  /*1a320*/  LDL.LU.64 R136, [R1+0x918] ;  /* 0x0009180001887983 */ /* 0x000ea80000300a00 */
[----:B------:R-:W5:Y:S01]  /*1a330*/  LDL.LU R2, [R1+0x1b8] ;  /* 0x0001b80001027983 */ /* 0x000f620000300800 */
[----:B------:R-:W-:-:S05]  /*1a340*/  SHF.R.S32.HI R252, RZ, 0x8, R252 ;  /* 0x00000008fffc7819 */ /* 0x000fca00000114fc */
[----:B------:R0:W-:Y:S04]  /*1a350*/  @P4 STG.E.U8 desc[UR14][R134.64], R252 ;  /* 0x000000fc86004986 */ /* 0x0001e8000c10110e */
[----:B0-----:R-:W2:Y:S01]  /*1a360*/  LDL.LU.64 R134, [R1+0x910] ;  /* 0x0009100001867983 */ /* 0x001ea20000300a00 */
[----:B-----5:R-:W-:Y:S01]  /*1a370*/  F2FP.SATFINITE.E4M3.F32.PACK_AB_MERGE_C R3, R3, R2, RZ ;  /* 0x000000020303723e */ /* 0x020fe200048070ff */
[----:B------:R-:W-:-:S05]  /*1a380*/  VIADD R2, R0, 0xf2 ;  /* 0x000000f200027836 */ /* 0x000fca0000000000 */
[----:B---3--:R-:W-:Y:S01]  /*1a390*/  ISETP.LT.AND P4, PT, R2, UR6, !P0 ;  /* 0x0000000602007c0c */ /* 0x008fe2000c781270 */
[----:B------:R-:W-:Y:S01]  /*1a3a0*/  VIADD R2, R0, 0xf3 ;  /* 0x000000f300027836 */ /* 0x000fe20000000000 */
[----:B------:R-:W-:Y:S01]  /*1a3b0*/  PRMT R252, R3, 0x9910, RZ ;  /* 0x0000991003fc7816 */ /* 0x000fe200000000ff */
[----:B----4-:R0:W-:Y:S01]  /*1a3c0*/  @P3 STG.E.U8 desc[UR14][R132.64], R3 ;  /* 0x0000000384003986 */ /* 0x0101e2000c10110e */
[----:B------:R-:W3:Y:S02]  /*1a3d0*/  LDCU UR6, c[0x0][0x39c] ;  /* 0x00007380ff0677ac */ /* 0x000ee40008000800 */
[----:B-1----:R-:W-:Y:S02]  /*1a3e0*/  ISETP.LT.AND P3, PT, R2, UR5, !P0 ;  /* 0x0000000502007c0c */ /* 0x002fe4000c761270 */
[----:B------:R-:W-:Y:S01]  /*1a3f0*/  SHF.R.S32.HI R252, RZ, 0x8, R252 ;  /* 0x00000008fffc7819 */ /* 0x000fe200000114fc */
[----:B------:R-:W1:Y:S01]  /*1a400*/  LDCU UR5, c[0x0][0x39c] ;  /* 0x00007380ff0577ac */ /* 0x000e620008000800 */
[----:B0-----:R-:W4:Y:S04]  /*1a410*/  LDL.LU R3, [R1+0x1c4] ;  /* 0x0001c40001037983 */ /* 0x001f280000300800 */
[----:B------:R-:W5:Y:S04]  /*1a420*/  LDL.LU.64 R132, [R1+0x908] ;  /* 0x0009080001847983 */ /* 0x000f680000300a00 */
[----:B------:R-:W4:Y:S04]  /*1a430*/  LDL.LU R2, [R1+0x1c0] ;  /* 0x0001c00001027983 */ /* 0x000f280000300800 */
[----:B--2---:R0:W-:Y:S04]  /*1a440*/  @P2 STG.E.U8 desc[UR14][R140.64], R252 ;  /* 0x000000fc8c002986 */ /* 0x0041e8000c10110e */
[----:B0-----:R-:W2:Y:S01]  /*1a450*/  LDL.LU.64 R140, [R1+0x900] ;  /* 0x00090000018c7983 */ /* 0x001ea20000300a00 */
[----:B----4-:R-:W-:Y:S01]  /*1a460*/  F2FP.SATFINITE.E4M3.F32.PACK_AB_MERGE_C R3, R3, R2, RZ ;  /* 0x000000020303723e */ /* 0x010fe200048070ff */
        /* <DEDUP_REMOVED lines=31> */
[----:B---3--:R-:W-:Y:S01]  /*1a660*/  ISETP.LT.AND P3, PT, R2, UR6, !P0 ;  /* 0x0000000602007c0c */ /* 0x008fe2000c761270 */
[----:B------:R-:W-:Y:S01]  /*1a670*/  VIADD R2, R0, 0xf9 ;  /* 0x000000f900027836 */ /* 0x000fe20000000000 */
[----:B------:R-:W-:Y:S01]  /*1a680*/  PRMT R252, R3, 0x9910, RZ ;  /* 0x0000991003fc7816 */ /* 0x000fe200000000ff */
[----:B------:R2:W-:Y:S01]  /*1a690*/  @P2 STG.E.U8 desc[UR14][R140.64], R3 ;  /* 0x000000038c002986 */ /* 0x0005e2000c10110e */
        /* <DEDUP_REMOVED lines=26> */
[----:B------:R-:W2:Y:S01]  /*1a840*/  LDL.LU.64 R142, [R1+0x8c0] ;  /* 0x0008c000018e7983 */ /* 0x000ea20000300a00 */
[----:B0-----:R-:W-:-:S03]  /*1a850*/  PRMT R252, R3, 0x9910, RZ ;  /* 0x0000991003fc7816 */ /* 0x001fc600000000ff */
[----:B-----5:R0:W-:Y:S01]  /*1a860*/  @P3 STG.E.U8 desc[UR14][R132.64], R3 ;  /* 0x0000000384003986 */ /* 0x0201e2000c10110e */
[----:B------:R-:W-:Y:S01]  /*1a870*/  ISETP.LT.AND P3, PT, R2, UR4, !P0 ;  /* 0x0000000402007c0c */ /* 0x000fe2000c761270 */
[----:B------:R-:W5:Y:S02]  /*1a880*/  LDCU UR4, c[0x0][0x39c] ;  /* 0x00007380ff0477ac */ /* 0x000f640008000800 */
[----:B0-----:R-:W2:Y:S04]  /*1a890*/  LDL.LU R3, [R1+0x1ec] ;  /* 0x0001ec0001037983 */ /* 0x001ea80000300800 */
[----:B------:R-:W2:Y:S04]  /*1a8a0*/  LDL.LU R132, [R1+0x1f8] ;  /* 0x0001f80001847983 */ /* 0x000ea80000300800 */
[----:B------:R-:W2:Y:S04]  /*1a8b0*/  LDL.LU R133, [R1+0x1fc] ;  /* 0x0001fc0001857983 */ /* 0x000ea80000300800 */
[----:B------:R-:W2:Y:S04]  /*1a8c0*/  LDL.LU.64 R134, [R1+0x8b8] ;  /* 0x0008b80001867983 */ /* 0x000ea80000300a00 */
[----:B------:R-:W2:Y:S01]  /*1a8d0*/  LDL.LU R2, [R1+0x1e8] ;  /* 0x0001e80001027983 */ /* 0x000ea20000300800 */
[----:B------:R-:W-:-:S05]  /*1a8e0*/  SHF.R.S32.HI R252, RZ, 0x8, R252 ;  /* 0x00000008fffc7819 */ /* 0x000fca00000114fc */
[----:B------:R0:W-:Y:S04]  /*1a8f0*/  @P2 STG.E.U8 desc[UR14][R140.64], R252 ;  /* 0x000000fc8c002986 */ /* 0x0001e8000c10110e */
[----:B0-----:R-:W5:Y:S01]  /*1a900*/  LDL.LU.64 R140, [R1+0x8b0] ;  /* 0x0008b000018c7983 */ /* 0x001f620000300a00 */
[----:B--2---:R-:W-:Y:S01]  /*1a910*/  F2FP.SATFINITE.E4M3.F32.PACK_AB_MERGE_C R3, R3, R2, RZ ;  /* 0x000000020303723e */ /* 0x004fe200048070ff */
[----:B------:R-:W-:-:S05]  /*1a920*/  VIADD R2, R0, 0xfe ;  /* 0x000000fe00027836 */ /* 0x000fca0000000000 */
[----:B---3--:R-:W-:Y:S01]  /*1a930*/  ISETP.LT.AND P2, PT, R2, UR6, !P0 ;  /* 0x0000000602007c0c */ /* 0x008fe2000c741270 */
[----:B------:R-:W-:Y:S01]  /*1a940*/  VIADD R2, R0, 0xff ;  /* 0x000000ff00027836 */ /* 0x000fe20000000000 */
[----:B------:R-:W-:Y:S01]  /*1a950*/  PRMT R252, R3, 0x9910, RZ ;  /* 0x0000991003fc7816 */ /* 0x000fe200000000ff */
[----:B----4-:R0:W-:Y:S01]  /*1a960*/  @P6 STG.E.U8 desc[UR14][R138.64], R3 ;  /* 0x000000038a006986 */ /* 0x0101e2000c10110e */
[----:B------:R-:W2:Y:S02]  /*1a970*/  LDCU UR6, c[0x0][0x39c] ;  /* 0x00007380ff0677ac */ /* 0x000ea40008000800 */
[----:B-1----:R-:W-:Y:S02]  /*1a980*/  ISETP.LT.AND P6, PT, R2, UR5, !P0 ;  /* 0x0000000502007c0c */ /* 0x002fe4000c7c1270 */
[----:B------:R-:W-:Y:S01]  /*1a990*/  SHF.R.S32.HI R252, RZ, 0x8, R252 ;  /* 0x00000008fffc7819 */ /* 0x000fe200000114fc */
[----:B------:R-:W1:Y:S01]  /*1a9a0*/  LDCU UR5, c[0x0][0x39c] ;  /* 0x00007380ff0577ac */ /* 0x000e620008000800 */
[----:B0-----:R-:W3:Y:S04]  /*1a9b0*/  LDL.LU R3, [R1+0x1f4] ;  /* 0x0001f40001037983 */ /* 0x001ee80000300800 */
[----:B------:R-:W4:Y:S04]  /*1a9c0*/  LDL.LU.64 R138, [R1+0x8a8] ;  /* 0x0008a800018a7983 */ /* 0x000f280000300a00 */
[----:B------:R-:W3:Y:S04]  /*1a9d0*/  LDL.LU R2, [R1+0x1f0] ;  /* 0x0001f00001027983 */ /* 0x000ee80000300800 */
[----:B------:R0:W-:Y:S04]  /*1a9e0*/  @P5 STG.E.U8 desc[UR14][R136.64], R252 ;  /* 0x000000fc88005986 */ /* 0x0001e8000c10110e */
[----:B0-----:R-:W4:Y:S01]  /*1a9f0*/  LDL.LU.64 R136, [R1+0x8a0] ;  /* 0x0008a00001887983 */ /* 0x001f220000300a00 */
[----:B---3--:R-:W-:Y:S01]  /*1aa00*/  F2FP.SATFINITE.E4M3.F32.PACK_AB_MERGE_C R3, R3, R2, RZ ;  /* 0x000000020303723e */ /* 0x008fe200048070ff */
[----:B------:R-:W-:-:S05]  /*1aa10*/  VIADD R2, R0, 0x100 ;  /* 0x0000010000027836 */ /* 0x000fca0000000000 */
[----:B-----5:R-:W-:Y:S01]  /*1aa20*/  ISETP.LT.AND P5, PT, R2, UR4, !P0 ;  /* 0x0000000402007c0c */ /* 0x020fe2000c7a1270 */
        /* <DEDUP_REMOVED lines=9> */
[----:B-1----:R-:W-:-:S02]  /*1aac0*/  ISETP.LT.AND P3, PT, R2, UR5, !P0 ;  /* 0x0000000502007c0c */ /* 0x002fc4000c761270 */
[----:B---3--:R-:W-:Y:S01]  /*1aad0*/  F2FP.SATFINITE.E4M3.F32.PACK_AB_MERGE_C R3, R133, R132, RZ ;  /* 0x000000848503723e */ /* 0x008fe200048070ff */
[----:B------:R-:W-:Y:S01]  /*1aae0*/  VIADD R2, R0, 0x103 ;  /* 0x0000010300027836 */ /* 0x000fe20000000000 */
[----:B------:R-:W3:Y:S01]  /*1aaf0*/  LDL.LU.64 R142, [R1+0xd50] ;  /* 0x000d5000018e7983 */ /* 0x000ee20000300a00 */
[----:B------:R-:W1:Y:S03]  /*1ab00*/  LDCU UR5, c[0x0][0x39c] ;  /* 0x00007380ff0577ac */ /* 0x000e660008000800 */
[----:B------:R-:W2:Y:S01]  /*1ab10*/  LDL.LU.64 R132, [R1+0x898] ;  /* 0x0008980001847983 */ /* 0x000ea20000300a00 */
[----:B-----5:R-:W-:-:S03]  /*1ab20*/  PRMT R252, R3, 0x9910, RZ ;  /* 0x0000991003fc7816 */ /* 0x020fc600000000ff */
[----:B------:R-:W5:Y:S04]  /*1ab30*/  LDL.LU.64 R134, [R1+0x890] ;  /* 0x0008900001867983 */ /* 0x000f680000300a00 */
[----:B------:R1:W-:Y:S01]  /*1ab40*/  @P2 STG.E.U8 desc[UR14][R140.64], R3 ;  /* 0x000000038c002986 */ /* 0x0003e2000c10110e */
[----:B0-----:R-:W-:Y:S01]  /*1ab50*/  ISETP.LT.AND P2, PT, R2, UR4, !P0 ;  /* 0x0000000402007c0c */ /* 0x001fe2000c741270 */
[----:B------:R-:W0:Y:S02]  /*1ab60*/  LDCU UR4, c[0x0][0x39c] ;  /* 0x00007380ff0477ac */ /* 0x000e240008000800 */
[----:B-1----:R-:W2:Y:S04]  /*1ab70*/  LDL.LU R3, [R1+0x4] ;  /* 0x0000040001037983 */ /* 0x002ea80000300800 */
[----:B------:R-:W2:Y:S04]  /*1ab80*/  LDL.LU.64 R140, [R1+0x888] ;  /* 0x00088800018c7983 */ /* 0x000ea80000300a00 */
[----:B------:R-:W2:Y:S01]  /*1ab90*/  LDL.LU R2, [R1] ;  /* 0x0000000001027983 */ /* 0x000ea20000300800 */
[----:B------:R-:W-:-:S05]  /*1aba0*/  SHF.R.S32.HI R252, RZ, 0x8, R252 ;  /* 0x00000008fffc7819 */ /* 0x000fca00000114fc */
[----:B----4-:R1:W-:Y:S04]  /*1abb0*/  @P6 STG.E.U8 desc[UR14][R138.64], R252 ;  /* 0x000000fc8a006986 */ /* 0x0103e8000c10110e */
[----:B-1----:R-:W4:Y:S01]  /*1abc0*/  LDL.LU.64 R138, [R1+0x880] ;  /* 0x00088000018a7983 */ /* 0x002f220000300a00 */
[----:B--2---:R-:W-:Y:S01]  /*1abd0*/  F2FP.SATFINITE.E4M3.F32.PACK_AB_MERGE_C R3, R3, R2, RZ ;  /* 0x000000020303723e */ /* 0x004fe200048070ff */
[----:B------:R-:W-:-:S05]  /*1abe0*/  VIADD R2, R0, 0x104 ;  /* 0x0000010400027836 */ /* 0x000fca0000000000 */
[----:B------:R-:W-:Y:S01]  /*1abf0*/  ISETP.LT.AND P6, PT, R2, UR6, !P0 ;  /* 0x0000000602007c0c */ /* 0x000fe2000c7c1270 */
[----:B------:R-:W-:Y:S01]  /*1ac00*/  VIADD R2, R0, 0x105 ;  /* 0x0000010500027836 */ /* 0x000fe20000000000 */
[----:B------:R-:W-:Y:S01]  /*1ac10*/  PRMT R252, R3, 0x9910, RZ ;  /* 0x0000991003fc7816 */ /* 0x000fe200000000ff */
[----:B------:R1:W-:Y:S01]  /*1ac20*/  @P5 STG.E.U8 desc[UR14][R136.64], R3 ;  /* 0x0000000388005986 */ /* 0x0003e2000c10110e */
[----:B------:R-:W2:Y:S02]  /*1ac30*/  LDCU UR6, c[0x0][0x39c] ;  /* 0x00007380ff0677ac */ /* 0x000ea40008000800 */
[----:B------:R-:W-:Y:S02]  /*1ac40*/  ISETP.LT.AND P5, PT, R2, UR5, !P0 ;  /* 0x0000000502007c0c */ /* 0x000fe4000c7a1270 */
[----:B------:R-:W-:Y:S01]  /*1ac50*/  SHF.R.S32.HI R252, RZ, 0x8, R252 ;  /* 0x00000008fffc7819 */ /* 0x000fe200000114fc */
[----:B------:R-:W0:Y:S01]  /*1ac60*/  LDCU UR5, c[0x0][0x39c] ;  /* 0x00007380ff0577ac */ /* 0x000e220008000800 */
[----:B-1----:R-:W2:Y:S04]  /*1ac70*/  LDL.LU R3, [R1+0xc] ;  /* 0x00000c0001037983 */ /* 0x002ea80000300800 */
[----:B------:R-:W2:Y:S04]  /*1ac80*/  LDL.LU.64 R136, [R1+0x878] ;  /* 0x0008780001887983 */ /* 0x000ea80000300a00 */
[----:B------:R-:W2:Y:S04]  /*1ac90*/  LDL.LU R2, [R1+0x8] ;  /* 0x0000080001027983 */ /* 0x000ea80000300800 */
[----:B------:R1:W-:Y:S04]  /*1aca0*/  @P4 STG.E.U8 desc[UR14][R132.64], R252 ;  /* 0x000000fc84004986 */ /* 0x0003e8000c10110e */
[----:B-1----:R-:W3:Y:S01]  /*1acb0*/  LDL.LU.64 R132, [R1+0x870] ;  /* 0x0008700001847983 */ /* 0x002ee20000300a00 */
[----:B--2---:R-:W-:Y:S01]  /*1acc0*/  F2FP.SATFINITE.E4M3.F32.PACK_AB_MERGE_C R3, R3, R2, RZ ;  /* 0x000000020303723e */ /* 0x004fe200048070ff */
[----:B------:R-:W-:-:S05]  /*1acd0*/  VIADD R2, R0, 0x106 ;  /* 0x0000010600027836 */ /* 0x000fca0000000000 */
[----:B0-----:R-:W-:Y:S01]  /*1ace0*/  ISETP.LT.AND P4, PT, R2, UR4, !P0 ;  /* 0x0000000402007c0c */ /* 0x001fe2000c781270 */
[----:B------:R-:W-:Y:S01]  /*1acf0*/  VIADD R2, R0, 0x107 ;  /* 0x0000010700027836 */ /* 0x000fe20000000000 */
[----:B------:R-:W-:Y:S01]  /*1ad00*/  PRMT R252, R3, 0x9910, RZ ;  /* 0x0000991003fc7816 */ /* 0x000fe200000000ff */
[----:B-----5:R0:W-:Y:S01]  /*1ad10*/  @P3 STG.E.U8 desc[UR14][R134.64], R3 ;  /* 0x0000000386003986 */ /* 0x0201e2000c10110e */
[----:B------:R-:W1:Y:S02]  /*1ad20*/  LDCU UR4, c[0x0][0x39c] ;  /* 0x00007380ff0477ac */ /* 0x000e640008000800 */
[----:B------:R-:W-:Y:S02]  /*1ad30*/  ISETP.LT.AND P3, PT, R2, UR6, !P0 ;  /* 0x0000000602007c0c */ /* 0x000fe4000c761270 */
[----:B------:R-:W-:Y:S01]  /*1ad40*/  SHF.R.S32.HI R252, RZ, 0x8, R252 ;  /* 0x00000008fffc7819 */ /* 0x000fe200000114fc */
[----:B------:R-:W2:Y:S01]  /*1ad50*/  LDCU UR6, c[0x0][0x39c] ;  /* 0x00007380ff0677ac */ /* 0x000ea20008000800 */
[----:B0-----:R-:W5:Y:S04]  /*1ad60*/  LDL.LU R3, [R1+0x14] ;  /* 0x0000140001037983 */ /* 0x001f680000300800 */
[----:B------:R-:W2:Y:S04]  /*1ad70*/  LDL.LU.64 R134, [R1+0x868] ;  /* 0x0008680001867983 */ /* 0x000ea80000300a00 */
[----:B------:R-:W5:Y:S04]  /*1ad80*/  LDL.LU R2, [R1+0x10] ;  /* 0x0000100001027983 */ /* 0x000f680000300800 */
[----:B------:R0:W-:Y:S04]  /*1ad90*/  @P2 STG.E.U8 desc[UR14][R140.64], R252 ;  /* 0x000000fc8c002986 */ /* 0x0001e8000c10110e */
[----:B0-----:R-:W2:Y:S01]  /*1ada0*/  LDL.LU.64 R140, [R1+0x860] ;  /* 0x00086000018c7983 */ /* 0x001ea20000300a00 */
[----:B-----5:R-:W-:Y:S01]  /*1adb0*/  F2FP.SATFINITE.E4M3.F32.PACK_AB_MERGE_C R3, R3, R2, RZ ;  /* 0x000000020303723e */ /* 0x020fe200048070ff */
[----:B------:R-:W-:-:S05]  /*1adc0*/  VIADD R2, R0, 0x108 ;  /* 0x0000010800027836 */ /* 0x000fca0000000000 */
[----:B------:R-:W-:Y:S01]  /*1add0*/  ISETP.LT.AND P2, PT, R2, UR5, !P0 ;  /* 0x0000000502007c0c */ /* 0x000fe2000c741270 */
[----:B------:R-:W-:Y:S01]  /*1ade0*/  VIADD R2, R0, 0x109 ;  /* 0x0000010900027836 */ /* 0x000fe20000000000 */
[----:B------:R-:W-:Y:S01]  /*1adf0*/  PRMT R252, R3, 0x9910, RZ ;  /* 0x0000991003fc7816 */ /* 0x000fe200000000ff */
[----:B----4-:R0:W-:Y:S01]  /*1ae00*/  @P6 STG.E.U8 desc[UR14][R138.64], R3 ;  /* 0x000000038a006986 */ /* 0x0101e2000c10110e */
[----:B------:R-:W4:Y:S02]  /*1ae10*/  LDCU UR5, c[0x0][0x39c] ;  /* 0x00007380ff0577ac */ /* 0x000f240008000800 */
[----:B-1----:R-:W-:Y:S02]  /*1ae20*/  ISETP.LT.AND P6, PT, R2, UR4, !P0 ;  /* 0x0000000402007c0c */ /* 0x002fe4000c7c1270 */
[----:B------:R-:W-:Y:S01]  /*1ae30*/  SHF.R.S32.HI R252, RZ, 0x8, R252 ;  /* 0x00000008fffc7819 */ /* 0x000fe200000114fc */
[----:B------:R-:W1:Y:S01]  /*1ae40*/  LDCU UR4, c[0x0][0x39c] ;  /* 0x00007380ff0477ac */ /* 0x000e620008000800 */
[----:B0-----:R-:W5:Y:S04]  /*1ae50*/  LDL.LU R3, [R1+0x1c] ;  /* 0x00001c0001037983 */ /* 0x001f680000300800 */
[----:B------:R-:W2:Y:S04]  /*1ae60*/  LDL.LU.64 R138, [R1+0x858] ;  /* 0x00085800018a7983 */ /* 0x000ea80000300a00 */
[----:B------:R-:W5:Y:S04]  /*1ae70*/  LDL.LU R2, [R1+0x18] ;  /* 0x0000180001027983 */ /* 0x000f680000300800 */
[----:B------:R0:W-:Y:S04]  /*1ae80*/  @P5 STG.E.U8 desc[UR14][R136.64], R252 ;  /* 0x000000fc88005986 */ /* 0x0001e8000c10110e */
[----:B0-----:R-:W4:Y:S01]  /*1ae90*/  LDL.LU.64 R136, [R1+0x850] ;  /* 0x0008500001887983 */ /* 0x001f220000300a00 */
[----:B-----5:R-:W-:Y:S01]  /*1aea0*/  F2FP.SATFINITE.E4M3.F32.PACK_AB_MERGE_C R3, R3, R2, RZ ;  /* 0x000000020303723e */ /* 0x020fe200048070ff */
[----:B------:R-:W-:-:S05]  /*1aeb0*/  VIADD R2, R0, 0x10a ;  /* 0x0000010a00027836 */ /* 0x000fca0000000000 */
[----:B--2---:R-:W-:Y:S01]  /*1aec0*/  ISETP.LT.AND P5, PT, R2, UR6, !P0 ;  /* 0x0000000602007c0c */ /* 0x004fe2000c7a1270 */
[----:B------:R-:W-:Y:S01]  /*1aed0*/  VIADD R2, R0, 0x10b ;  /* 0x0000010b00027836 */ /* 0x000fe20000000000 */
[----:B------:R-:W-:Y:S01]  /*1aee0*/  PRMT R252, R3, 0x9910, RZ ;  /* 0x0000991003fc7816 */ /* 0x000fe200000000ff */
[----:B---3--:R0:W-:Y:S01]  /*1aef0*/  @P4 STG.E.U8 desc[UR14][R132.64], R3 ;  /* 0x0000000384004986 */ /* 0x0081e2000c10110e */
[----:B------:R-:W2:Y:S02]  /*1af00*/  LDCU UR6, c[0x0][0x39c] ;  /* 0x00007380ff0677ac */ /* 0x000ea40008000800 */
[----:B----4-:R-:W-:Y:S02]  /*1af10*/  ISETP.LT.AND P4, PT, R2, UR5, !P0 ;  /* 0x0000000502007c0c */ /* 0x010fe4000c781270 */
[----:B------:R-:W-:Y:S01]  /*1af20*/  SHF.R.S32.HI R252, RZ, 0x8, R252 ;  /* 0x00000008fffc7819 */ /* 0x000fe200000114fc */
[----:B------:R-:W3:Y:S01]  /*1af30*/  LDCU UR5, c[0x0][0x39c] ;  /* 0x00007380ff0577ac */ /* 0x000ee20008000800 */
[----:B0-----:R-:W4:Y:S04]  /*1af40*/  LDL.LU R3, [R1+0x24] ;  /* 0x0000240001037983 */ /* 0x001f280000300800 */
[----:B------:R-:W5:Y:S04]  /*1af50*/  LDL.LU.64 R132, [R1+0x848] ;  /* 0x0008480001847983 */ /* 0x000f680000300a00 */
[----:B------:R-:W4:Y:S04]  /*1af60*/  LDL.LU R2, [R1+0x20] ;  /* 0x0000200001027983 */ /* 0x000f280000300800 */
[----:B------:R0:W-:Y:S04]  /*1af70*/  @P3 STG.E.U8 desc[UR14][R134.64], R252 ;  /* 0x000000fc86003986 */ /* 0x0001e8000c10110e */
[----:B0-----:R-:W3:Y:S01]  /*1af80*/  LDL.LU.64 R134, [R1+0x840] ;  /* 0x0008400001867983 */ /* 0x001ee20000300a00 */
[----:B----4-:R-:W-:Y:S01]  /*1af90*/  F2FP.SATFINITE.E4M3.F32.PACK_AB_MERGE_C R3, R3, R2, RZ ;  /* 0x000000020303723e */ /* 0x010fe200048070ff */
[----:B------:R-:W-:-:S05]  /*1afa0*/  VIADD R2, R0, 0x10c ;  /* 0x0000010c00027836 */ /* 0x000fca0000000000 */
[----:B-1----:R-:W-:Y:S01]  /*1afb0*/  ISETP.LT.AND P3, PT, R2, UR4, !P0 ;  /* 0x0000000402007c0c */ /* 0x002fe2000c761270 */
[----:B------:R-:W-:Y:S01]  /*1afc0*/  VIADD R2, R0, 0x10d ;  /* 0x0000010d00027836 */ /* 0x000fe20000000000 */
[----:B------:R-:W-:Y:S01]  /*1afd0*/  PRMT R252, R3, 0x9910, RZ ;  /* 0x0000991003fc7816 */ /* 0x000fe200000000ff */
[----:B------:R0:W-:Y:S01]  /*1afe0*/  @P2 STG.E.U8 desc[UR14][R140.64], R3 ;  /* 0x000000038c002986 */ /* 0x0001e2000c10110e */
[----:B------:R-:W1:Y:S02]  /*1aff0*/  LDCU UR4, c[0x0][0x39c] ;  /* 0x00007380ff0477ac */ /* 0x000e640008000800 */
[----:B--2---:R-:W-:Y:S02]  /*1b000*/  ISETP.LT.AND P2, PT, R2, UR6, !P0 ;  /* 0x0000000602007c0c */ /* 0x004fe4000c741270 */
[----:B------:R-:W-:Y:S01]  /*1b010*/  SHF.R.S32.HI R252, RZ, 0x8, R252 ;  /* 0x00000008fffc7819 */ /* 0x000fe200000114fc */
[----:B------:R-:W2:Y:S01]  /*1b020*/  LDCU UR6, c[0x0][0x39c] ;  /* 0x00007380ff0677ac */ /* 0x000ea20008000800 */
[----:B0-----:R-:W4:Y:S04]  /*1b030*/  LDL.LU R3, [R1+0x2c] ;  /* 0x00002c0001037983 */ /* 0x001f280000300800 */
[----:B------:R-:W2:Y:S04]  /*1b040*/  LDL.LU.64 R140, [R1+0x838] ;  /* 0x00083800018c7983 */ /* 0x000ea80000300a00 */
[----:B------:R-:W4:Y:S04]  /*1b050*/  LDL.LU R2, [R1+0x28] ;  /* 0x0000280001027983 */ /* 0x000f280000300800 */
[----:B------:R0:W-:Y:S04]  /*1b060*/  @P6 STG.E.U8 desc[UR14][R138.64], R252 ;  /* 0x000000fc8a006986 */ /* 0x0001e8000c10110e */
[----:B0-----:R-:W2:Y:S01]  /*1b070*/  LDL.LU.64 R138, [R1+0x830] ;  /* 0x00083000018a7983 */ /* 0x001ea20000300a00 */
[----:B----4-:R-:W-:Y:S01]  /*1b080*/  F2FP.SATFINITE.E4M3.F32.PACK_AB_MERGE_C R3, R3, R2, RZ ;  /* 0x000000020303723e */ /* 0x010fe200048070ff */
        /* <DEDUP_REMOVED lines=9> */
[----:B0-----:R-:W4:Y:S04]  /*1b120*/  LDL.LU R3, [R1+0x34] ;  /* 0x0000340001037983 */ /* 0x001f280000300800 */
[----:B------:R-:W2:Y:S04]  /*1b130*/  LDL.LU.64 R136, [R1+0x828] ;  /* 0x0008280001887983 */ /* 0x000ea80000300a00 */
[----:B------:R-:W4:Y:S04]  /*1b140*/  LDL.LU R2, [R1+0x30] ;  /* 0x0000300001027983 */ /* 0x000f280000300800 */
[----:B-----5:R0:W-:Y:S04]  /*1b150*/  @P4 STG.E.U8 desc[UR14][R132.64], R252 ;  /* 0x000000fc84004986 */ /* 0x0201e8000c10110e */
[----:B0-----:R-:W5:Y:S01]  /*1b160*/  LDL.LU.64 R132, [R1+0x820] ;  /* 0x0008200001847983 */ /* 0x001f620000300a00 */
[----:B----4-:R-:W-:Y:S01]  /*1b170*/  F2FP.SATFINITE.E4M3.F32.PACK_AB_MERGE_C R3, R3, R2, RZ ;  /* 0x000000020303723e */ /* 0x010fe200048070ff */
[----:B------:R-:W-:-:S05]  /*1b180*/  VIADD R2, R0, 0x110 ;  /* 0x0000011000027836 */ /* 0x000fca0000000000 */
[----:B--2---:R-:W-:Y:S01]  /*1b190*/  ISETP.LT.AND P4, PT, R2, UR6, !P0 ;  /* 0x0000000602007c0c */ /* 0x004fe2000c781270 */
[----:B------:R-:W-:Y:S01]  /*1b1a0*/  VIADD R2, R0, 0x111 ;  /* 0x0000011100027836 */ /* 0x000fe20000000000 */
[----:B------:R-:W-:Y:S01]  /*1b1b0*/  PRMT R252, R3, 0x9910, RZ ;  /* 0x0000991003fc7816 */ /* 0x000fe200000000ff */
[----:B------:R0:W-:Y:S01]  /*1b1c0*/  @P3 STG.E.U8 desc[UR14][R134.64], R3 ;  /* 0x0000000386003986 */ /* 0x0001e2000c10110e */
[----:B------:R-:W2:Y:S02]  /*1b1d0*/  LDCU UR6, c[0x0][0x39c] ;  /* 0x00007380ff0677ac */ /* 0x000ea40008000800 */
[----:B---3--:R-:W-:Y:S02]  /*1b1e0*/  ISETP.LT.AND P3, PT, R2, UR5, !P0 ;  /* 0x0000000502007c0c */ /* 0x008fe4000c761270 */
[----:B------:R-:W-:Y:S01]  /*1b1f0*/  SHF.R.S32.HI R252, RZ, 0x8, R252 ;  /* 0x00000008fffc7819 */ /* 0x000fe200000114fc */
[----:B------:R-:W3:Y:S01]  /*1b200*/  LDCU UR5, c[0x0][0x39c] ;  /* 0x00007380ff0577ac */ /* 0x000ee20008000800 */
[----:B0-----:R-:W4:Y:S04]  /*1b210*/  LDL.LU R3, [R1+0x3c] ;  /* 0x00003c0001037983 */ /* 0x001f280000300800 */
[----:B------:R-:W2:Y:S04]  /*1b220*/  LDL.LU.64 R134, [R1+0x818] ;  /* 0x0008180001867983 */ /* 0x000ea80000300a00 */
        /* <DEDUP_REMOVED lines=23> */
[----:B-----5:R0:W-:Y:S01]  /*1b3a0*/  @P4 STG.E.U8 desc[UR14][R132.64], R3 ;  /* 0x0000000384004986 */ /* 0x0201e2000c10110e */
[----:B------:R-:W3:Y:S02]  /*1b3b0*/  LDCU UR5, c[0x0][0x39c] ;  /* 0x00007380ff0577ac */ /* 0x000ee40008000800 */
[----:B-1----:R-:W-:Y:S02]  /*1b3c0*/  ISETP.LT.AND P4, PT, R2, UR4, !P0 ;  /* 0x0000000402007c0c */ /* 0x002fe4000c781270 */
[----:B------:R-:W-:Y:S01]  /*1b3d0*/  SHF.R.S32.HI R252, RZ, 0x8, R252 ;  /* 0x00000008fffc7819 */ /* 0x000fe200000114fc */
[----:B------:R-:W1:Y:S01]  /*1b3e0*/  LDCU UR4, c[0x0][0x39c] ;  /* 0x00007380ff0477ac */ /* 0x000e620008000800 */
[----:B0-----:R-:W4:Y:S04]  /*1b3f0*/  LDL.LU R3, [R1+0x4c] ;  /* 0x00004c0001037983 */ /* 0x001f280000300800 */
[----:B------:R-:W5:Y:S04]  /*1b400*/  LDL.LU.64 R132, [R1+0x7f8] ;  /* 0x0007f80001847983 */ /* 0x000f680000300a00 */
[----:B------:R-:W4:Y:S04]  /*1b410*/  LDL.LU R2, [R1+0x48] ;  /* 0x0000480001027983 */ /* 0x000f280000300800 */
[----:B------:R0:W-:Y:S04]  /*1b420*/  @P3 STG.E.U8 desc[UR14][R134.64], R252 ;  /* 0x000000fc86003986 */ /* 0x0001e8000c10110e */
        /* <DEDUP_REMOVED lines=29> */
[----:B-----5:R0:W-:Y:S04]  /*1b600*/  @P4 STG.E.U8 desc[UR14][R132.64], R252 ;  /* 0x000000fc84004986 */ /* 0x0201e8000c10110e */
[----:B0-----:R-:W5:Y:S01]  /*1b610*/  LDL.LU.64 R132, [R1+0x7d0] ;  /* 0x0007d00001847983 */ /* 0x001f620000300a00 */
        /* <DEDUP_REMOVED lines=35> */
[----:B-----5:R0:W-:Y:S01]  /*1b850*/  @P4 STG.E.U8 desc[UR14][R132.64], R3 ;  /* 0x0000000384004986 */ /* 0x0201e2000c10110e */
[----:B------:R-:W1:Y:S02]  /*1b860*/  LDCU UR4, c[0x0][0x39c] ;  /* 0x00007380ff0477ac */ /* 0x000e640008000800 */
[----:B--2---:R-:W-:Y:S02]  /*1b870*/  ISETP.LT.AND P4, PT, R2, UR6, !P0 ;  /* 0x0000000602007c0c */ /* 0x004fe4000c781270 */
[----:B------:R-:W-:Y:S01]  /*1b880*/  SHF.R.S32.HI R252, RZ, 0x8, R252 ;  /* 0x00000008fffc7819 */ /* 0x000fe200000114fc */
[----:B------:R-:W2:Y:S01]  /*1b890*/  LDCU UR6, c[0x0][0x39c] ;  /* 0x00007380ff0677ac */ /* 0x000ea20008000800 */
[----:B0-----:R-:W4:Y:S04]  /*1b8a0*/  LDL.LU R3, [R1+0x74] ;  /* 0x0000740001037983 */ /* 0x001f280000300800 */
[----:B------:R-:W5:Y:S04]  /*1b8b0*/  LDL.LU.64 R132, [R1+0x7a8] ;  /* 0x0007a80001847983 */ /* 0x000f680000300a00 */
        /* <DEDUP_REMOVED lines=31> */
[----:B-----5:R0:W-:Y:S04]  /*1bab0*/  @P4 STG.E.U8 desc[UR14][R132.64], R252 ;  /* 0x000000fc84004986 */ /* 0x0201e8000c10110e */
[----:B0-----:R-:W5:Y:S01]  /*1bac0*/  LDL.LU.64 R132, [R1+0x780] ;  /* 0x0007800001847983 */ /* 0x001f620000300a00 */
        /* <DEDUP_REMOVED lines=37> */
[----:B---3--:R-:W-:Y:S02]  /*1bd20*/  ISETP.LT.AND P4, PT, R2, UR5, !P0 ;  /* 0x0000000502007c0c */ /* 0x008fe4000c781270 */
        /* <DEDUP_REMOVED lines=161> */
[----:B------:R0:W-:Y:S01]  /*1c740*/  @P2 STG.E.U8 desc[UR14][R140.64], R3 ;  /* 0x000000038c002986 */ /* 0x0001e2000c10110e */
[----:B------:R-:W-:Y:S01]  /*1c750*/  PRMT R252, R3, 0x9910, RZ ;  /* 0x0000991003fc7816 */ /* 0x000fe200000000ff */
[----:B------:R-:W3:Y:S02]  /*1c760*/  LDCU UR5, c[0x0][0x39c] ;  /* 0x00007380ff0577ac */ /* 0x000ee40008000800 */
[----:B-1----:R-:W-:Y:S01]  /*1c770*/  ISETP.LT.AND P2, PT, R2, UR4, !P0 ;  /* 0x0000000402007c0c */ /* 0x002fe2000c741270 */
[----:B0-----:R-:W4:Y:S01]  /*1c780*/  LDL.LU.64 R140, [R1+0xd48] ;  /* 0x000d4800018c7983 */ /* 0x001f220000300a00 */
[----:B------:R-:W-:Y:S01]  /*1c790*/  SHF.R.S32.HI R252, RZ, 0x8, R252 ;  /* 0x00000008fffc7819 */ /* 0x000fe200000114fc */
[----:B------:R-:W0:Y:S02]  /*1c7a0*/  LDCU UR4, c[0x0][0x39c] ;  /* 0x00007380ff0477ac */ /* 0x000e240008000800 */
[----:B------:R-:W2:Y:S04]  /*1c7b0*/  LDL.LU R3, [R1+0xf4] ;  /* 0x0000f40001037983 */ /* 0x000ea80000300800 */
[----:B------:R-:W2:Y:S04]  /*1c7c0*/  LDL.LU R2, [R1+0xf0] ;  /* 0x0000f00001027983 */ /* 0x000ea80000300800 */
[----:B------:R1:W-:Y:S04]  /*1c7d0*/  @P6 STG.E.U8 desc[UR14][R138.64], R252 ;  /* 0x000000fc8a006986 */ /* 0x0003e8000c10110e */
        /* <DEDUP_REMOVED lines=8> */
[----:B---3--:R-:W-:Y:S02]  /*1c860*/  ISETP.LT.AND P5, PT, R2, UR5, !P0 ;  /* 0x0000000502007c0c */ /* 0x008fe4000c7a1270 */
[----:B------:R-:W-:Y:S01]  /*1c870*/  SHF.R.S32.HI R252, RZ, 0x8, R252 ;  /* 0x00000008fffc7819 */ /* 0x000fe200000114fc */
[----:B------:R-:W3:Y:S01]  /*1c880*/  LDCU UR5, c[0x0][0x39c] ;  /* 0x00007380ff0577ac */ /* 0x000ee20008000800 */
[----:B-1----:R-:W2:Y:S04]  /*1c890*/  LDL.LU.64 R136, [R1+0xd38] ;  /* 0x000d380001887983 */ /* 0x002ea80000300a00 */
[----:B------:R-:W2:Y:S04]  /*1c8a0*/  LDL.LU R3, [R1+0xfc] ;  /* 0x0000fc0001037983 */ /* 0x000ea80000300800 */
[----:B------:R-:W2:Y:S04]  /*1c8b0*/  LDL.LU R2, [R1+0xf8] ;  /* 0x0000f80001027983 */ /* 0x000ea80000300800 */
[----:B-----5:R1:W-:Y:S04]  /*1c8c0*/  @P4 STG.E.U8 desc[UR14][R132.64], R252 ;  /* 0x000000fc84004986 */ /* 0x0203e8000c10110e */
[----:B-1----:R-:W5:Y:S01]  /*1c8d0*/  LDL.LU.64 R132, [R1+0xd30] ;  /* 0x000d300001847983 */ /* 0x002f620000300a00 */
[----:B--2---:R-:W-:-:S04]  /*1c8e0*/  F2FP.SATFINITE.E4M3.F32.PACK_AB_MERGE_C R3, R3, R2, RZ ;  /* 0x000000020303723e */ /* 0x004fc800048070ff */
[----:B------:R-:W-:Y:S01]  /*1c8f0*/  PRMT R252, R3, 0x9910, RZ ;  /* 0x0000991003fc7816 */ /* 0x000fe200000000ff */
[----:B-----5:R1:W-:Y:S03]  /*1c900*/  @P3 STG.E.U8 desc[UR14][R132.64], R3 ;  /* 0x0000000384003986 */ /* 0x0203e6000c10110e */
[----:B-1----:R-:W-:Y:S01]  /*1c910*/  SHF.R.S32.HI R3, RZ, 0x8, R252 ;  /* 0x00000008ff037819 */ /* 0x002fe200000114fc */
[----:B------:R-:W2:Y:S04]  /*1c920*/  LDL.LU.64 R132, [R1+0xd28] ;  /* 0x000d280001847983 */ /* 0x000ea80000300a00 */
[----:B------:R1:W-:Y:S04]  /*1c930*/  @P2 STG.E.U8 desc[UR14][R134.64], R3 ;  /* 0x0000000386002986 */ /* 0x0003e8000c10110e */
[----:B-1----:R-:W5:Y:S01]  /*1c940*/  LDL.LU.64 R134, [R1+0xd20] ;  /* 0x000d200001867983 */ /* 0x002f620000300a00 */
[----:B--2---:R-:W-:-:S04]  /*1c950*/  F2FP.SATFINITE.E4M3.F32.PACK_AB_MERGE_C R132, R133, R132, RZ ;  /* 0x000000848584723e */ /* 0x004fc800048070ff */
[----:B------:R-:W-:Y:S01]  /*1c960*/  PRMT R3, R132, 0x9910, RZ ;  /* 0x0000991084037816 */ /* 0x000fe200000000ff */
[----:B-----5:R1:W-:Y:S04]  /*1c970*/  @P6 STG.E.U8 desc[UR14][R134.64], R132 ;  /* 0x0000008486006986 */ /* 0x0203e8000c10110e */
[----:B-1----:R-:W2:Y:S04]  /*1c980*/  LDL.LU.64 R134, [R1+0xd18] ;  /* 0x000d180001867983 */ /* 0x002ea80000300a00 */
[----:B------:R-:W5:Y:S01]  /*1c990*/  LDL.LU.64 R132, [R1+0x690] ;  /* 0x0006900001847983 */ /* 0x000f620000300a00 */
[----:B------:R-:W-:Y:S01]  /*1c9a0*/  VIADD R2, R0, 0x142 ;  /* 0x0000014200027836 */ /* 0x000fe20000000000 */
[----:B------:R-:W-:-:S04]  /*1c9b0*/  SHF.R.S32.HI R3, RZ, 0x8, R3 ;  /* 0x00000008ff037819 */ /* 0x000fc80000011403 */
[----:B0-----:R-:W-:Y:S01]  /*1c9c0*/  ISETP.LT.AND P4, PT, R2, UR4, !P0 ;  /* 0x0000000402007c0c */ /* 0x001fe2000c781270 */
[----:B------:R0:W-:Y:S01]  /*1c9d0*/  @P5 STG.E.U8 desc[UR14][R136.64], R3 ;  /* 0x0000000388005986 */ /* 0x0001e2000c10110e */
[----:B------:R-:W1:Y:S03]  /*1c9e0*/  LDCU UR4, c[0x0][0x39c] ;  /* 0x00007380ff0477ac */ /* 0x000e660008000800 */
[----:B0-----:R-:W3:Y:S01]  /*1c9f0*/  LDL.LU.64 R136, [R1+0xd10] ;  /* 0x000d100001887983 */ /* 0x001ee20000300a00 */
[----:B--2---:R-:W-:-:S04]  /*1ca00*/  F2FP.SATFINITE.E4M3.F32.PACK_AB_MERGE_C R134, R135, R134, RZ ;  /* 0x000000868786723e */ /* 0x004fc800048070ff */
[----:B------:R-:W-:-:S03]  /*1ca10*/  PRMT R3, R134, 0x9910, RZ ;  /* 0x0000991086037816 */ /* 0x000fc600000000ff */
[----:B-----5:R0:W-:Y:S04]  /*1ca20*/  @P4 STG.E.U8 desc[UR14][R132.64], R134 ;  /* 0x0000008684004986 */ /* 0x0201e8000c10110e */
[----:B0-----:R-:W2:Y:S01]  /*1ca30*/  LDL.LU.64 R134, [R1+0x680] ;  /* 0x0006800001867983 */ /* 0x001ea20000300a00 */
[----:B------:R-:W-:Y:S01]  /*1ca40*/  VIADD R2, R0, 0x143 ;  /* 0x0000014300027836 */ /* 0x000fe20000000000 */
[----:B------:R-:W-:Y:S02]  /*1ca50*/  SHF.R.S32.HI R3, RZ, 0x8, R3 ;  /* 0x00000008ff037819 */ /* 0x000fe40000011403 */
[----:B------:R-:W5:Y:S02]  /*1ca60*/  LDL.LU.64 R132, [R1+0x668] ;  /* 0x0006680001847983 */ /* 0x000f640000300a00 */
[----:B------:R-:W-:Y:S01]  /*1ca70*/  ISETP.LT.AND P3, PT, R2, UR6, !P0 ;  /* 0x0000000602007c0c */ /* 0x000fe2000c761270 */
[----:B------:R-:W-:Y:S01]  /*1ca80*/  VIADD R2, R0, 0x144 ;  /* 0x0000014400027836 */ /* 0x000fe20000000000 */
[----:B---3--:R-:W-:Y:S01]  /*1ca90*/  F2FP.SATFINITE.E4M3.F32.PACK_AB_MERGE_C R136, R137, R136, RZ ;  /* 0x000000888988723e */ /* 0x008fe200048070ff */
[----:B------:R-:W0:Y:S03]  /*1caa0*/  LDCU UR6, c[0x0][0x39c] ;  /* 0x00007380ff0677ac */ /* 0x000e260008000800 */
[----:B------:R-:W-:Y:S01]  /*1cab0*/  ISETP.LT.AND P2, PT, R2, UR5, !P0 ;  /* 0x0000000502007c0c */ /* 0x000fe2000c741270 */
[----:B------:R-:W-:Y:S01]  /*1cac0*/  VIADD R2, R0, 0x145 ;  /* 0x0000014500027836 */ /* 0x000fe20000000000 */
[----:B------:R-:W3:Y:S04]  /*1cad0*/  LDCU UR5, c[0x0][0x39c] ;  /* 0x00007380ff0577ac */ /* 0x000ee80008000800 */
[----:B-1----:R-:W-:Y:S01]  /*1cae0*/  ISETP.LT.AND P6, PT, R2, UR4, !P0 ;  /* 0x0000000402007c0c */ /* 0x002fe2000c7c1270 */
[----:B----4-:R1:W-:Y:S01]  /*1caf0*/  @P3 STG.E.U8 desc[UR14][R138.64], R3 ;  /* 0x000000038a003986 */ /* 0x0103e2000c10110e */
[----:B------:R-:W4:Y:S03]  /*1cb00*/  LDCU UR4, c[0x0][0x39c] ;  /* 0x00007380ff0477ac */ /* 0x000f260008000800 */
[----:B-1----:R-:W4:Y:S01]  /*1cb10*/  LDL.LU.64 R138, [R1+0xd08] ;  /* 0x000d0800018a7983 */ /* 0x002f220000300a00 */
[----:B------:R-:W-:-:S04]  /*1cb20*/  PRMT R3, R136, 0x9910, RZ ;  /* 0x0000991088037816 */ /* 0x000fc800000000ff */
[----:B------:R-:W-:Y:S01]  /*1cb30*/  SHF.R.S32.HI R3, RZ, 0x8, R3 ;  /* 0x00000008ff037819 */ /* 0x000fe20000011403 */
[----:B--2---:R1:W-:Y:S04]  /*1cb40*/  @P2 STG.E.U8 desc[UR14][R134.64], R136 ;  /* 0x0000008886002986 */ /* 0x0043e8000c10110e */
[----:B------:R2:W-:Y:S04]  /*1cb50*/  @P6 STG.E.U8 desc[UR14][R140.64], R3 ;  /* 0x000000038c006986 */ /* 0x0005e8000c10110e */
[----:B-1----:R-:W5:Y:S04]  /*1cb60*/  LDL.LU.64 R136, [R1+0x660] ;  /* 0x0006600001887983 */ /* 0x002f680000300a00 */
[----:B--2---:R-:W2:Y:S01]  /*1cb70*/  LDL.LU.64 R140, [R1+0xd00] ;  /* 0x000d0000018c7983 */ /* 0x004ea20000300a00 */
[----:B------:R-:W-:-:S05]  /*1cb80*/  VIADD R2, R0, 0x146 ;  /* 0x0000014600027836 */ /* 0x000fca0000000000 */
[----:B0-----:R-:W-:Y:S01]  /*1cb90*/  ISETP.LT.AND P5, PT, R2, UR6, !P0 ;  /* 0x0000000602007c0c */ /* 0x001fe2000c7a1270 */
[----:B------:R-:W0:Y:S01]  /*1cba0*/  LDCU UR6, c[0x0][0x39c] ;  /* 0x00007380ff0677ac */ /* 0x000e220008000800 */
[----:B------:R-:W-:-:S05]  /*1cbb0*/  VIADD R2, R0, 0x147 ;  /* 0x0000014700027836 */ /* 0x000fca0000000000 */
[----:B---3--:R-:W-:Y:S01]  /*1cbc0*/  ISETP.LT.AND P4, PT, R2, UR5, !P0 ;  /* 0x0000000502007c0c */ /* 0x008fe2000c781270 */
[----:B------:R-:W-:Y:S01]  /*1cbd0*/  VIADD R2, R0, 0x148 ;  /* 0x0000014800027836 */ /* 0x000fe20000000000 */
[----:B----4-:R-:W-:Y:S01]  /*1cbe0*/  F2FP.SATFINITE.E4M3.F32.PACK_AB_MERGE_C R138, R139, R138, RZ ;  /* 0x0000008a8b8a723e */ /* 0x010fe200048070ff */
[----:B------:R-:W1:Y:S03]  /*1cbf0*/  LDCU UR5, c[0x0][0x39c] ;  /* 0x00007380ff0577ac */ /* 0x000e660008000800 */
[----:B------:R-:W-:Y:S01]  /*1cc00*/  ISETP.LT.AND P3, PT, R2, UR4, !P0 ;  /* 0x0000000402007c0c */ /* 0x000fe2000c761270 */
[----:B------:R-:W-:Y:S01]  /*1cc10*/  VIADD R2, R0, 0x149 ;  /* 0x0000014900027836 */ /* 0x000fe20000000000 */
[----:B------:R-:W-:Y:S01]  /*1cc20*/  PRMT R3, R138, 0x9910, RZ ;  /* 0x000099108a037816 */ /* 0x000fe200000000ff */
[----:B------:R3:W-:Y:S01]  /*1cc30*/  @P5 STG.E.U8 desc[UR14][R142.64], R138 ;  /* 0x0000008a8e005986 */ /* 0x0007e2000c10110e */
[----:B------:R-:W4:Y:S02]  /*1cc40*/  LDCU UR4, c[0x0][0x39c] ;  /* 0x00007380ff0477ac */ /* 0x000f240008000800 */
[----:B------:R-:W-:-:S02]  /*1cc50*/  SHF.R.S32.HI R3, RZ, 0x8, R3 ;  /* 0x00000008ff037819 */ /* 0x000fc40000011403 */
[----:B0-----:R-:W-:Y:S01]  /*1cc60*/  ISETP.LT.AND P2, PT, R2, UR6, !P0 ;  /* 0x0000000602007c0c */ /* 0x001fe2000c741270 */
[----:B------:R-:W0:Y:S02]  /*1cc70*/  LDCU UR6, c[0x0][0x39c] ;  /* 0x00007380ff0677ac */ /* 0x000e240008000800 */
[----:B-----5:R5:W-:Y:S04]  /*1cc80*/  @P4 STG.E.U8 desc[UR14][R132.64], R3 ;  /* 0x0000000384004986 */ /* 0x020be8000c10110e */
[----:B---3--:R-:W3:Y:S04]  /*1cc90*/  LDL.LU.64 R142, [R1+0xcf8] ;  /* 0x000cf800018e7983 */ /* 0x008ee80000300a00 */
[----:B------:R-:W4:Y:S04]  /*1cca0*/  LDL.LU.64 R134, [R1+0x648] ;  /* 0x0006480001867983 */ /* 0x000f280000300a00 */
[----:B-----5:R-:W5:Y:S01]  /*1ccb0*/  LDL.LU.64 R132, [R1+0x640] ;  /* 0x0006400001847983 */ /* 0x020f620000300a00 */
[----:B--2---:R-:W-:-:S04]  /*1ccc0*/  F2FP.SATFINITE.E4M3.F32.PACK_AB_MERGE_C R140, R141, R140, RZ ;  /* 0x0000008c8d8c723e */ /* 0x004fc800048070ff */
[----:B------:R-:W-:-:S04]  /*1ccd0*/  PRMT R3, R140, 0x9910, RZ ;  /* 0x000099108c037816 */ /* 0x000fc800000000ff */
[----:B------:R-:W-:Y:S01]  /*1cce0*/  SHF.R.S32.HI R3, RZ, 0x8, R3 ;  /* 0x00000008ff037819 */ /* 0x000fe20000011403 */
[----:B------:R-:W-:Y:S04]  /*1ccf0*/  @P3 STG.E.U8 desc[UR14][R136.64], R140 ;  /* 0x0000008c88003986 */ /* 0x000fe8000c10110e */
[----:B------:R2:W-:Y:S04]  /*1cd00*/  @P2 STG.E.U8 desc[UR14][R144.64], R3 ;  /* 0x0000000390002986 */ /* 0x0005e8000c10110e */
[----:B--2---:R-:W2:Y:S01]  /*1cd10*/  LDL.LU.64 R144, [R1+0xcf0] ;  /* 0x000cf00001907983 */ /* 0x004ea20000300a00 */
[----:B------:R-:W-:-:S05]  /*1cd20*/  VIADD R2, R0, 0x14a ;  /* 0x0000014a00027836 */ /* 0x000fca0000000000 */
[----:B-1----:R-:W-:Y:S01]  /*1cd30*/  ISETP.LT.AND P6, PT, R2, UR5, !P0 ;  /* 0x0000000502007c0c */ /* 0x002fe2000c7c1270 */
[----:B------:R-:W1:Y:S01]  /*1cd40*/  LDCU UR5, c[0x0][0x39c] ;  /* 0x00007380ff0577ac */ /* 0x000e620008000800 */
[----:B------:R-:W-:Y:S01]  /*1cd50*/  VIADD R2, R0, 0x14b ;  /* 0x0000014b00027836 */ /* 0x000fe20000000000 */
[----:B---3--:R-:W-:-:S04]  /*1cd60*/  F2FP.SATFINITE.E4M3.F32.PACK_AB_MERGE_C R142, R143, R142, RZ ;  /* 0x0000008e8f8e723e */ /* 0x008fc800048070ff */
[----:B----4-:R-:W-:Y:S01]  /*1cd70*/  ISETP.LT.AND P5, PT, R2, UR4, !P0 ;  /* 0x0000000402007c0c */ /* 0x010fe2000c7a1270 */
[----:B------:R-:W-:Y:S01]  /*1cd80*/  VIADD R2, R0, 0x14c ;  /* 0x0000014c00027836 */ /* 0x000fe20000000000 */
[----:B------:R-:W-:Y:S01]  /*1cd90*/  PRMT R3, R142, 0x9910, RZ ;  /* 0x000099108e037816 */ /* 0x000fe200000000ff */
[----:B------:R-:W3:Y:S03]  /*1cda0*/  LDCU UR4, c[0x0][0x39c] ;  /* 0x00007380ff0477ac */ /* 0x000ee60008000800 */
[----:B0-----:R-:W-:Y:S01]  /*1cdb0*/  ISETP.LT.AND P4, PT, R2, UR6, !P0 ;  /* 0x0000000602007c0c */ /* 0x001fe2000c781270 */
[----:B------:R-:W-:Y:S01]  /*1cdc0*/  VIADD R2, R0, 0x14d ;  /* 0x0000014d00027836 */ /* 0x000fe20000000000 */
[----:B------:R-:W-:Y:S01]  /*1cdd0*/  SHF.R.S32.HI R3, RZ, 0x8, R3 ;  /* 0x00000008ff037819 */ /* 0x000fe20000011403 */
[----:B------:R0:W-:Y:S01]  /*1cde0*/  @P6 STG.E.U8 desc[UR14][R146.64], R142 ;  /* 0x0000008e92006986 */ /* 0x0001e2000c10110e */
[----:B------:R-:W4:Y:S02]  /*1cdf0*/  LDCU UR6, c[0x0][0x39c] ;  /* 0x00007380ff0677ac */ /* 0x000f240008000800 */
[----:B-1----:R-:W-:Y:S01]  /*1ce00*/  ISETP.LT.AND P3, PT, R2, UR5, !P0 ;  /* 0x0000000502007c0c */ /* 0x002fe2000c761270 */
[----:B------:R1:W-:Y:S01]  /*1ce10*/  @P5 STG.E.U8 desc[UR14][R134.64], R3 ;  /* 0x0000000386005986 */ /* 0x0003e2000c10110e */
[----:B------:R-:W2:Y:S03]  /*1ce20*/  LDCU UR5, c[0x0][0x39c] ;  /* 0x00007380ff0577ac */ /* 0x000ea60008000800 */
[----:B0-----:R-:W4:Y:S04]  /*1ce30*/  LDL.LU.64 R146, [R1+0xce8] ;  /* 0x000ce80001927983 */ /* 0x001f280000300a00 */
[----:B------:R-:W4:Y:S04]  /*1ce40*/  LDL.LU.64 R136, [R1+0x628] ;  /* 0x0006280001887983 */ /* 0x000f280000300a00 */
[----:B-1----:R-:W4:Y:S01]  /*1ce50*/  LDL.LU.64 R134, [R1+0x620] ;  /* 0x0006200001867983 */ /* 0x002f220000300a00 */
[----:B--2---:R-:W-:-:S04]  /*1ce60*/  F2FP.SATFINITE.E4M3.F32.PACK_AB_MERGE_C R144, R145, R144, RZ ;  /* 0x000000909190723e */ /* 0x004fc800048070ff */
[----:B------:R-:W-:-:S04]  /*1ce70*/  PRMT R3, R144, 0x9910, RZ ;  /* 0x0000991090037816 */ /* 0x000fc800000000ff */
[----:B------:R-:W-:Y:S01]  /*1ce80*/  SHF.R.S32.HI R3, RZ, 0x8, R3 ;  /* 0x00000008ff037819 */ /* 0x000fe20000011403 */
[----:B-----5:R-:W-:Y:S04]  /*1ce90*/  @P4 STG.E.U8 desc[UR14][R132.64], R144 ;  /* 0x0000009084004986 */ /* 0x020fe8000c10110e */
[----:B------:R0:W-:Y:S04]  /*1cea0*/  @P3 STG.E.U8 desc[UR14][R148.64], R3 ;  /* 0x0000000394003986 */ /* 0x0001e8000c10110e */
[----:B0-----:R-:W2:Y:S01]  /*1ceb0*/  LDL.LU.64 R148, [R1+0xce0] ;  /* 0x000ce00001947983 */ /* 0x001ea20000300a00 */
[----:B------:R-:W-:-:S05]  /*1cec0*/  VIADD R2, R0, 0x14e ;  /* 0x0000014e00027836 */ /* 0x000fca0000000000 */
[----:B---3--:R-:W-:Y:S01]  /*1ced0*/  ISETP.LT.AND P2, PT, R2, UR4, !P0 ;  /* 0x0000000402007c0c */ /* 0x008fe2000c741270 */
[----:B------:R-:W0:Y:S01]  /*1cee0*/  LDCU UR4, c[0x0][0x39c] ;  /* 0x00007380ff0477ac */ /* 0x000e220008000800 */
[----:B------:R-:W-:Y:S01]  /*1cef0*/  VIADD R2, R0, 0x14f ;  /* 0x0000014f00027836 */ /* 0x000fe20000000000 */
[----:B----4-:R-:W-:-:S04]  /*1cf00*/  F2FP.SATFINITE.E4M3.F32.PACK_AB_MERGE_C R146, R147, R146, RZ ;  /* 0x000000929392723e */ /* 0x010fc800048070ff */
[----:B------:R-:W-:Y:S01]  /*1cf10*/  ISETP.LT.AND P6, PT, R2, UR6, !P0 ;  /* 0x0000000602007c0c */ /* 0x000fe2000c7c1270 */
[----:B------:R-:W-:Y:S01]  /*1cf20*/  VIADD R2, R0, 0x150 ;  /* 0x0000015000027836 */ /* 0x000fe20000000000 */
[----:B------:R-:W-:Y:S01]  /*1cf30*/  PRMT R3, R146, 0x9910, RZ ;  /* 0x0000991092037816 */ /* 0x000fe200000000ff */
[----:B------:R-:W1:Y:S03]  /*1cf40*/  LDCU UR6, c[0x0][0x39c] ;  /* 0x00007380ff0677ac */ /* 0x000e660008000800 */
[----:B------:R-:W-:Y:S01]  /*1cf50*/  ISETP.LT.AND P5, PT, R2, UR5, !P0 ;  /* 0x0000000502007c0c */ /* 0x000fe2000c7a1270 */
[----:B------:R-:W-:Y:S01]  /*1cf60*/  VIADD R2, R0, 0x151 ;  /* 0x0000015100027836 */ /* 0x000fe20000000000 */
[----:B------:R-:W-:Y:S01]  /*1cf70*/  SHF.R.S32.HI R3, RZ, 0x8, R3 ;  /* 0x00000008ff037819 */ /* 0x000fe20000011403 */
[----:B------:R3:W-:Y:S01]  /*1cf80*/  @P2 STG.E.U8 desc[UR14][R150.64], R146 ;  /* 0x0000009296002986 */ /* 0x0007e2000c10110e */
[----:B------:R-:W4:Y:S02]  /*1cf90*/  LDCU UR5, c[0x0][0x39c] ;  /* 0x00007380ff0577ac */ /* 0x000f240008000800 */
[----:B0-----:R-:W-:Y:S01]  /*1cfa0*/  ISETP.LT.AND P4, PT, R2, UR4, !P0 ;  /* 0x0000000402007c0c */ /* 0x001fe2000c781270 */
[----:B------:R0:W-:Y:S01]  /*1cfb0*/  @P6 STG.E.U8 desc[UR14][R136.64], R3 ;  /* 0x0000000388006986 */ /* 0x0001e2000c10110e */
[----:B------:R-:W5:Y:S03]  /*1cfc0*/  LDCU UR4, c[0x0][0x39c] ;  /* 0x00007380ff0477ac */ /* 0x000f660008000800 */
[----:B---3--:R-:W3:Y:S04]  /*1cfd0*/  LDL.LU.64 R150, [R1+0xcd8] ;  /* 0x000cd80001967983 */ /* 0x008ee80000300a00 */
[----:B------:R-:W4:Y:S04]  /*1cfe0*/  LDL.LU.64 R132, [R1+0x608] ;  /* 0x0006080001847983 */ /* 0x000f280000300a00 */
[----:B0-----:R-:W5:Y:S01]  /*1cff0*/  LDL.LU.64 R136, [R1+0x600] ;  /* 0x0006000001887983 */ /* 0x001f620000300a00 */
[----:B--2---:R-:W-:-:S04]  /*1d000*/  F2FP.SATFINITE.E4M3.F32.PACK_AB_MERGE_C R148, R149, R148, RZ ;  /* 0x000000949594723e */ /* 0x004fc800048070ff */
[----:B------:R-:W-:-:S04]  /*1d010*/  PRMT R3, R148, 0x9910, RZ ;  /* 0x0000991094037816 */ /* 0x000fc800000000ff */
[----:B------:R-:W-:Y:S01]  /*1d020*/  SHF.R.S32.HI R3, RZ, 0x8, R3 ;  /* 0x00000008ff037819 */ /* 0x000fe20000011403 */
[----:B------:R-:W-:Y:S04]  /*1d030*/  @P5 STG.E.U8 desc[UR14][R134.64], R148 ;  /* 0x0000009486005986 */ /* 0x000fe8000c10110e */
[----:B------:R0:W-:Y:S04]  /*1d040*/  @P4 STG.E.U8 desc[UR14][R152.64], R3 ;  /* 0x0000000398004986 */ /* 0x0001e8000c10110e */
[----:B0-----:R-:W2:Y:S01]  /*1d050*/  LDL.LU.64 R152, [R1+0xcd0] ;  /* 0x000cd00001987983 */ /* 0x001ea20000300a00 */
[----:B------:R-:W-:-:S05]  /*1d060*/  VIADD R2, R0, 0x152 ;  /* 0x0000015200027836 */ /* 0x000fca0000000000 */
[----:B-1----:R-:W-:Y:S01]  /*1d070*/  ISETP.LT.AND P3, PT, R2, UR6, !P0 ;  /* 0x0000000602007c0c */ /* 0x002fe2000c761270 */
[----:B------:R-:W0:Y:S01]  /*1d080*/  LDCU UR6, c[0x0][0x39c] ;  /* 0x00007380ff0677ac */ /* 0x000e220008000800 */
[----:B------:R-:W-:Y:S01]  /*1d090*/  VIADD R2, R0, 0x153 ;  /* 0x0000015300027836 */ /* 0x000fe20000000000 */
[----:B---3--:R-:W-:-:S04]  /*1d0a0*/  F2FP.SATFINITE.E4M3.F32.PACK_AB_MERGE_C R150, R151, R150, RZ ;  /* 0x000000969796723e */ /* 0x008fc800048070ff */
[----:B----4-:R-:W-:Y:S01]  /*1d0b0*/  ISETP.LT.AND P2, PT, R2, UR5, !P0 ;  /* 0x0000000502007c0c */ /* 0x010fe2000c741270 */
[----:B------:R-:W-:Y:S01]  /*1d0c0*/  VIADD R2, R0, 0x154 ;  /* 0x0000015400027836 */ /* 0x000fe20000000000 */
[----:B------:R-:W-:Y:S01]  /*1d0d0*/  PRMT R3, R150, 0x9910, RZ ;  /* 0x0000991096037816 */ /* 0x000fe200000000ff */
[----:B------:R-:W1:Y:S03]  /*1d0e0*/  LDCU UR5, c[0x0][0x39c] ;  /* 0x00007380ff0577ac */ /* 0x000e660008000800 */
[----:B-----5:R-:W-:Y:S01]  /*1d0f0*/  ISETP.LT.AND P6, PT, R2, UR4, !P0 ;  /* 0x0000000402007c0c */ /* 0x020fe2000c7c1270 */
        /* <DEDUP_REMOVED lines=182> */
[----:B------:R3:W-:Y:S01]  /*1dc60*/  @P5 STG.E.U8 desc[UR14][R182.64], R178 ;  /* 0x000000b2b6005986 */ /* 0x0007e2000c10110e */
[----:B------:R-:W-:Y:S01]  /*1dc70*/  VIADD R2, R0, 0x171 ;  /* 0x0000017100027836 */ /* 0x000fe20000000000 */
[----:B------:R-:W-:Y:S01]  /*1dc80*/  SHF.R.S32.HI R3, RZ, 0x8, R3 ;  /* 0x00000008ff037819 */ /* 0x000fe20000011403 */
[----:B------:R-:W4:Y:S03]  /*1dc90*/  LDCU UR6, c[0x0][0x39c] ;  /* 0x00007380ff0677ac */ /* 0x000f260008000800 */
[----:B0-----:R-:W-:Y:S01]  /*1dca0*/  ISETP.LT.AND P2, PT, R2, UR5, !P0 ;  /* 0x0000000502007c0c */ /* 0x001fe2000c741270 */
[----:B---3--:R-:W3:Y:S04]  /*1dcb0*/  LDL.LU.64 R182, [R1+0xc58] ;  /* 0x000c580001b67983 */ /* 0x008ee80000300a00 */
[----:B------:R0:W-:Y:S01]  /*1dcc0*/  @P4 STG.E.U8 desc[UR14][R134.64], R3 ;  /* 0x0000000386004986 */ /* 0x0001e2000c10110e */
[----:B--2---:R-:W-:-:S03]  /*1dcd0*/  F2FP.SATFINITE.E4M3.F32.PACK_AB_MERGE_C R180, R181, R180, RZ ;  /* 0x000000b4b5b4723e */ /* 0x004fc600048070ff */
[----:B------:R-:W2:Y:S01]  /*1dce0*/  LDL.LU.64 R136, [R1+0x508] ;  /* 0x0005080001887983 */ /* 0x000ea20000300a00 */
[----:B------:R-:W-:Y:S01]  /*1dcf0*/  VIADD R2, R0, 0x172 ;  /* 0x0000017200027836 */ /* 0x000fe20000000000 */
[----:B------:R-:W5:Y:S01]  /*1dd00*/  LDCU UR5, c[0x0][0x39c] ;  /* 0x00007380ff0577ac */ /* 0x000f620008000800 */
[----:B0-----:R-:W-:Y:S01]  /*1dd10*/  PRMT R3, R180, 0x9910, RZ ;  /* 0x00009910b4037816 */ /* 0x001fe200000000ff */
[----:B------:R-:W-:Y:S03]  /*1dd20*/  @P3 STG.E.U8 desc[UR14][R132.64], R180 ;  /* 0x000000b484003986 */ /* 0x000fe6000c10110e */
[----:B------:R-:W-:Y:S01]  /*1dd30*/  SHF.R.S32.HI R3, RZ, 0x8, R3 ;  /* 0x00000008ff037819 */ /* 0x000fe20000011403 */
[----:B------:R-:W2:Y:S04]  /*1dd40*/  LDL.LU.64 R134, [R1+0x500] ;  /* 0x0005000001867983 */ /* 0x000ea80000300a00 */
[----:B------:R0:W-:Y:S04]  /*1dd50*/  @P2 STG.E.U8 desc[UR14][R184.64], R3 ;  /* 0x00000003b8002986 */ /* 0x0001e8000c10110e */
[----:B0-----:R-:W2:Y:S01]  /*1dd60*/  LDL.LU.64 R184, [R1+0xc50] ;  /* 0x000c500001b87983 */ /* 0x001ea20000300a00 */
[----:B-1----:R-:W-:Y:S01]  /*1dd70*/  ISETP.LT.AND P6, PT, R2, UR4, !P0 ;  /* 0x0000000402007c0c */ /* 0x002fe2000c7c1270 */
[----:B------:R-:W0:Y:S01]  /*1dd80*/  LDCU UR4, c[0x0][0x39c] ;  /* 0x00007380ff0477ac */ /* 0x000e220008000800 */
[----:B------:R-:W-:Y:S01]  /*1dd90*/  VIADD R2, R0, 0x173 ;  /* 0x0000017300027836 */ /* 0x000fe20000000000 */
[----:B---3--:R-:W-:-:S04]  /*1dda0*/  F2FP.SATFINITE.E4M3.F32.PACK_AB_MERGE_C R182, R183, R182, RZ ;  /* 0x000000b6b7b6723e */ /* 0x008fc800048070ff */
[----:B----4-:R-:W-:Y:S01]  /*1ddb0*/  ISETP.LT.AND P5, PT, R2, UR6, !P0 ;  /* 0x0000000602007c0c */ /* 0x010fe2000c7a1270 */
[----:B------:R-:W-:-:S05]  /*1ddc0*/  VIADD R2, R0, 0x174 ;  /* 0x0000017400027836 */ /* 0x000fca0000000000 */
[----:B------:R1:W-:Y:S01]  /*1ddd0*/  @P6 STG.E.U8 desc[UR14][R186.64], R182 ;  /* 0x000000b6ba006986 */ /* 0x0003e2000c10110e */
[----:B-----5:R-:W-:Y:S01]  /*1dde0*/  ISETP.LT.AND P4, PT, R2, UR5, !P0 ;  /* 0x0000000502007c0c */ /* 0x020fe2000c781270 */
[----:B------:R-:W-:Y:S01]  /*1ddf0*/  VIADD R2, R0, 0x175 ;  /* 0x0000017500027836 */ /* 0x000fe20000000000 */
[----:B------:R-:W-:Y:S01]  /*1de00*/  PRMT R3, R182, 0x9910, RZ ;  /* 0x00009910b6037816 */ /* 0x000fe200000000ff */
[----:B------:R-:W3:Y:S01]  /*1de10*/  LDCU UR6, c[0x0][0x39c] ;  /* 0x00007380ff0677ac */ /* 0x000ee20008000800 */
[----:B-1----:R-:W4:Y:S02]  /*1de20*/  LDL.LU.64 R186, [R1+0xc48] ;  /* 0x000c480001ba7983 */ /* 0x002f240000300a00 */
[----:B------:R-:W-:Y:S01]  /*1de30*/  SHF.R.S32.HI R3, RZ, 0x8, R3 ;  /* 0x00000008ff037819 */ /* 0x000fe20000011403 */
[----:B------:R-:W1:Y:S01]  /*1de40*/  LDCU UR5, c[0x0][0x39c] ;  /* 0x00007380ff0577ac */ /* 0x000e620008000800 */
[----:B0-----:R-:W-:Y:S01]  /*1de50*/  ISETP.LT.AND P3, PT, R2, UR4, !P0 ;  /* 0x0000000402007c0c */ /* 0x001fe2000c761270 */
[----:B------:R-:W5:Y:S04]  /*1de60*/  LDL.LU.64 R132, [R1+0x4e8] ;  /* 0x0004e80001847983 */ /* 0x000f680000300a00 */
[----:B--2---:R0:W-:Y:S01]  /*1de70*/  @P5 STG.E.U8 desc[UR14][R136.64], R3 ;  /* 0x0000000388005986 */ /* 0x0041e2000c10110e */
[----:B------:R-:W-:-:S03]  /*1de80*/  F2FP.SATFINITE.E4M3.F32.PACK_AB_MERGE_C R184, R185, R184, RZ ;  /* 0x000000b8b9b8723e */ /* 0x000fc600048070ff */
[----:B0-----:R-:W2:Y:S01]  /*1de90*/  LDL.LU.64 R136, [R1+0x4e0] ;  /* 0x0004e00001887983 */ /* 0x001ea20000300a00 */
[----:B------:R-:W-:Y:S01]  /*1dea0*/  VIADD R2, R0, 0x176 ;  /* 0x0000017600027836 */ /* 0x000fe20000000000 */
[----:B------:R-:W0:Y:S01]  /*1deb0*/  LDCU UR4, c[0x0][0x39c] ;  /* 0x00007380ff0477ac */ /* 0x000e220008000800 */
[----:B------:R-:W-:-:S04]  /*1dec0*/  PRMT R3, R184, 0x9910, RZ ;  /* 0x00009910b8037816 */ /* 0x000fc800000000ff */
[----:B------:R-:W-:Y:S01]  /*1ded0*/  SHF.R.S32.HI R3, RZ, 0x8, R3 ;  /* 0x00000008ff037819 */ /* 0x000fe20000011403 */
[----:B------:R-:W-:Y:S04]  /*1dee0*/  @P4 STG.E.U8 desc[UR14][R134.64], R184 ;  /* 0x000000b886004986 */ /* 0x000fe8000c10110e */
[----:B------:R0:W-:Y:S04]  /*1def0*/  @P3 STG.E.U8 desc[UR14][R188.64], R3 ;  /* 0x00000003bc003986 */ /* 0x0001e8000c10110e */
[----:B0-----:R-:W2:Y:S01]  /*1df00*/  LDL.LU.64 R188, [R1+0xc40] ;  /* 0x000c400001bc7983 */ /* 0x001ea20000300a00 */
[----:B---3--:R-:W-:Y:S01]  /*1df10*/  ISETP.LT.AND P2, PT, R2, UR6, !P0 ;  /* 0x0000000602007c0c */ /* 0x008fe2000c741270 */
[----:B------:R-:W0:Y:S01]  /*1df20*/  LDCU UR6, c[0x0][0x39c] ;  /* 0x00007380ff0677ac */ /* 0x000e220008000800 */
[----:B----4-:R-:W-:Y:S01]  /*1df30*/  F2FP.SATFINITE.E4M3.F32.PACK_AB_MERGE_C R186, R187, R186, RZ ;  /* 0x000000babbba723e */ /* 0x010fe200048070ff */
[----:B------:R-:W-:-:S10]  /*1df40*/  VIADD R2, R0, 0x177 ;  /* 0x0000017700027836 */ /* 0x000fd40000000000 */
[----:B------:R3:W-:Y:S01]  /*1df50*/  @P2 STG.E.U8 desc[UR14][R190.64], R186 ;  /* 0x000000babe002986 */ /* 0x0007e2000c10110e */
[----:B-1----:R-:W-:Y:S01]  /*1df60*/  ISETP.LT.AND P6, PT, R2, UR5, !P0 ;  /* 0x0000000502007c0c */ /* 0x002fe2000c7c1270 */
[----:B------:R-:W-:Y:S01]  /*1df70*/  VIADD R2, R0, 0x178 ;  /* 0x0000017800027836 */ /* 0x000fe20000000000 */
[----:B------:R-:W-:Y:S01]  /*1df80*/  PRMT R3, R186, 0x9910, RZ ;  /* 0x00009910ba037816 */ /* 0x000fe200000000ff */
[----:B------:R-:W1:Y:S01]  /*1df90*/  LDCU UR5, c[0x0][0x39c] ;  /* 0x00007380ff0577ac */ /* 0x000e620008000800 */
[----:B---3--:R-:W3:Y:S02]  /*1dfa0*/  LDL.LU.64 R190, [R1+0xc38] ;  /* 0x000c380001be7983 */ /* 0x008ee40000300a00 */
[----:B------:R-:W-:Y:S01]  /*1dfb0*/  ISETP.LT.AND P5, PT, R2, UR4, !P0 ;  /* 0x0000000402007c0c */ /* 0x000fe2000c7a1270 */
[----:B------:R-:W-:Y:S01]  /*1dfc0*/  VIADD R2, R0, 0x179 ;  /* 0x0000017900027836 */ /* 0x000fe20000000000 */
[----:B------:R-:W-:Y:S01]  /*1dfd0*/  SHF.R.S32.HI R3, RZ, 0x8, R3 ;  /* 0x00000008ff037819 */ /* 0x000fe20000011403 */
[----:B------:R-:W4:Y:S01]  /*1dfe0*/  LDL.LU.64 R134, [R1+0x4c8] ;  /* 0x0004c80001867983 */ /* 0x000f220000300a00 */
[----:B------:R-:W1:Y:S02]  /*1dff0*/  LDCU UR4, c[0x0][0x39c] ;  /* 0x00007380ff0477ac */ /* 0x000e640008000800 */
[----:B0-----:R-:W-:Y:S01]  /*1e000*/  ISETP.LT.AND P4, PT, R2, UR6, !P0 ;  /* 0x0000000602007c0c */ /* 0x001fe2000c781270 */
[----:B-----5:R0:W-:Y:S01]  /*1e010*/  @P6 STG.E.U8 desc[UR14][R132.64], R3 ;  /* 0x0000000384006986 */ /* 0x0201e2000c10110e */
[----:B--2---:R-:W-:-:S03]  /*1e020*/  F2FP.SATFINITE.E4M3.F32.PACK_AB_MERGE_C R188, R189, R188, RZ ;  /* 0x000000bcbdbc723e */ /* 0x004fc600048070ff */
[----:B0-----:R-:W2:Y:S01]  /*1e030*/  LDL.LU.64 R132, [R1+0x4c0] ;  /* 0x0004c00001847983 */ /* 0x001ea20000300a00 */
[----:B------:R-:W-:Y:S01]  /*1e040*/  VIADD R2, R0, 0x17a ;  /* 0x0000017a00027836 */ /* 0x000fe20000000000 */
[----:B------:R-:W0:Y:S01]  /*1e050*/  LDCU UR6, c[0x0][0x39c] ;  /* 0x00007380ff0677ac */ /* 0x000e220008000800 */
[----:B------:R-:W-:-:S04]  /*1e060*/  PRMT R3, R188, 0x9910, RZ ;  /* 0x00009910bc037816 */ /* 0x000fc800000000ff */
[----:B------:R-:W-:Y:S01]  /*1e070*/  SHF.R.S32.HI R3, RZ, 0x8, R3 ;  /* 0x00000008ff037819 */ /* 0x000fe20000011403 */
[----:B------:R-:W-:Y:S04]  /*1e080*/  @P5 STG.E.U8 desc[UR14][R136.64], R188 ;  /* 0x000000bc88005986 */ /* 0x000fe8000c10110e */
[----:B------:R5:W-:Y:S04]  /*1e090*/  @P4 STG.E.U8 desc[UR14][R192.64], R3 ;  /* 0x00000003c0004986 */ /* 0x000be8000c10110e */
[----:B-----5:R-:W5:Y:S01]  /*1e0a0*/  LDL.LU.64 R192, [R1+0xc30] ;  /* 0x000c300001c07983 */ /* 0x020f620000300a00 */
[----:B-1----:R-:W-:Y:S01]  /*1e0b0*/  ISETP.LT.AND P3, PT, R2, UR5, !P0 ;  /* 0x0000000502007c0c */ /* 0x002fe2000c761270 */
[----:B------:R-:W1:Y:S01]  /*1e0c0*/  LDCU UR5, c[0x0][0x39c] ;  /* 0x00007380ff0577ac */ /* 0x000e620008000800 */
[----:B---3--:R-:W-:-:S11]  /*1e0d0*/  F2FP.SATFINITE.E4M3.F32.PACK_AB_MERGE_C R190, R191, R190, RZ ;  /* 0x000000bebfbe723e */ /* 0x008fd600048070ff */
[----:B------:R3:W-:Y:S04]  /*1e0e0*/  @P3 STG.E.U8 desc[UR14][R194.64], R190 ;  /* 0x000000bec2003986 */ /* 0x0007e8000c10110e */
[----:B---3--:R-:W3:Y:S01]  /*1e0f0*/  LDL.LU.64 R194, [R1+0xc28] ;  /* 0x000c280001c27983 */ /* 0x008ee20000300a00 */
[----:B------:R-:W-:Y:S01]  /*1e100*/  VIADD R2, R0, 0x17b ;  /* 0x0000017b00027836 */ /* 0x000fe20000000000 */
[----:B------:R-:W-:Y:S02]  /*1e110*/  PRMT R3, R190, 0x9910, RZ ;  /* 0x00009910be037816 */ /* 0x000fe400000000ff */
[----:B------:R-:W3:Y:S02]  /*1e120*/  LDL.LU.64 R136, [R1+0x4a8] ;  /* 0x0004a80001887983 */ /* 0x000ee40000300a00 */
[----:B------:R-:W-:Y:S01]  /*1e130*/  ISETP.LT.AND P2, PT, R2, UR4, !P0 ;  /* 0x0000000402007c0c */ /* 0x000fe2000c741270 */
[----:B------:R-:W-:Y:S01]  /*1e140*/  VIADD R2, R0, 0x17c ;  /* 0x0000017c00027836 */ /* 0x000fe20000000000 */
[----:B------:R-:W-:Y:S01]  /*1e150*/  SHF.R.S32.HI R3, RZ, 0x8, R3 ;  /* 0x00000008ff037819 */ /* 0x000fe20000011403 */
[----:B------:R-:W2:Y:S03]  /*1e160*/  LDCU UR4, c[0x0][0x39c] ;  /* 0x00007380ff0477ac */ /* 0x000ea60008000800 */
[----:B0-----:R-:W-:Y:S01]  /*1e170*/  ISETP.LT.AND P6, PT, R2, UR6, !P0 ;  /* 0x0000000602007c0c */ /* 0x001fe2000c7c1270 */
[----:B------:R-:W-:Y:S01]  /*1e180*/  VIADD R2, R0, 0x17d ;  /* 0x0000017d00027836 */ /* 0x000fe20000000000 */
[----:B------:R-:W0:Y:S04]  /*1e190*/  LDCU UR6, c[0x0][0x39c] ;  /* 0x00007380ff0677ac */ /* 0x000e280008000800 */
[----:B-1----:R-:W-:Y:S01]  /*1e1a0*/  ISETP.LT.AND P5, PT, R2, UR5, !P0 ;  /* 0x0000000502007c0c */ /* 0x002fe2000c7a1270 */
[----:B----4-:R1:W-:Y:S01]  /*1e1b0*/  @P2 STG.E.U8 desc[UR14][R134.64], R3 ;  /* 0x0000000386002986 */ /* 0x0103e2000c10110e */
[----:B-----5:R-:W-:-:S03]  /*1e1c0*/  F2FP.SATFINITE.E4M3.F32.PACK_AB_MERGE_C R192, R193, R192, RZ ;  /* 0x000000c0c1c0723e */ /* 0x020fc600048070ff */
[----:B-1----:R-:W4:Y:S01]  /*1e1d0*/  LDL.LU.64 R134, [R1+0x4a0] ;  /* 0x0004a00001867983 */ /* 0x002f220000300a00 */
[----:B------:R-:W-:Y:S01]  /*1e1e0*/  VIADD R2, R0, 0x17e ;  /* 0x0000017e00027836 */ /* 0x000fe20000000000 */
[----:B------:R-:W1:Y:S01]  /*1e1f0*/  LDCU UR5, c[0x0][0x39c] ;  /* 0x00007380ff0577ac */ /* 0x000e620008000800 */
[----:B------:R-:W-:-:S04]  /*1e200*/  PRMT R3, R192, 0x9910, RZ ;  /* 0x00009910c0037816 */ /* 0x000fc800000000ff */
[----:B------:R-:W-:Y:S01]  /*1e210*/  SHF.R.S32.HI R3, RZ, 0x8, R3 ;  /* 0x00000008ff037819 */ /* 0x000fe20000011403 */
[----:B--2---:R-:W-:Y:S04]  /*1e220*/  @P6 STG.E.U8 desc[UR14][R132.64], R192 ;  /* 0x000000c084006986 */ /* 0x004fe8000c10110e */
[----:B------:R2:W-:Y:S04]  /*1e230*/  @P5 STG.E.U8 desc[UR14][R68.64], R3 ;  /* 0x0000000344005986 */ /* 0x0005e8000c10110e */
[----:B--2---:R-:W2:Y:S01]  /*1e240*/  LDL.LU.64 R68, [R1+0xc20] ;  /* 0x000c200001447983 */ /* 0x004ea20000300a00 */
[----:B------:R-:W-:Y:S01]  /*1e250*/  ISETP.LT.AND P4, PT, R2, UR4, !P0 ;  /* 0x0000000402007c0c */ /* 0x000fe2000c781270 */
[----:B------:R-:W5:Y:S01]  /*1e260*/  LDCU UR4, c[0x0][0x39c] ;  /* 0x00007380ff0477ac */ /* 0x000f620008000800 */
[----:B---3--:R-:W-:-:S11]  /*1e270*/  F2FP.SATFINITE.E4M3.F32.PACK_AB_MERGE_C R194, R195, R194, RZ ;  /* 0x000000c2c3c2723e */ /* 0x008fd600048070ff */
[----:B------:R3:W-:Y:S04]  /*1e280*/  @P4 STG.E.U8 desc[UR14][R70.64], R194 ;  /* 0x000000c246004986 */ /* 0x0007e8000c10110e */
[----:B---3--:R-:W3:Y:S01]  /*1e290*/  LDL.LU.64 R70, [R1+0xc18] ;  /* 0x000c180001467983 */ /* 0x008ee20000300a00 */
[----:B------:R-:W-:Y:S01]  /*1e2a0*/  VIADD R2, R0, 0x17f ;  /* 0x0000017f00027836 */ /* 0x000fe20000000000 */
[----:B------:R-:W-:Y:S02]  /*1e2b0*/  PRMT R3, R194, 0x9910, RZ ;  /* 0x00009910c2037816 */ /* 0x000fe400000000ff */
[----:B------:R-:W3:Y:S02]  /*1e2c0*/  LDL.LU.64 R132, [R1+0x488] ;  /* 0x0004880001847983 */ /* 0x000ee40000300a00 */
[----:B0-----:R-:W-:Y:S01]  /*1e2d0*/  ISETP.LT.AND P3, PT, R2, UR6, !P0 ;  /* 0x0000000602007c0c */ /* 0x001fe2000c761270 */
[----:B------:R-:W-:Y:S01]  /*1e2e0*/  VIADD R2, R0, 0x180 ;  /* 0x0000018000027836 */ /* 0x000fe20000000000 */
[----:B------:R-:W-:Y:S01]  /*1e2f0*/  SHF.R.S32.HI R3, RZ, 0x8, R3 ;  /* 0x00000008ff037819 */ /* 0x000fe20000011403 */
[----:B------:R-:W0:Y:S03]  /*1e300*/  LDCU UR6, c[0x0][0x39c] ;  /* 0x00007380ff0677ac */ /* 0x000e260008000800 */
[----:B-1----:R-:W-:Y:S01]  /*1e310*/  ISETP.LT.AND P2, PT, R2, UR5, !P0 ;  /* 0x0000000502007c0c */ /* 0x002fe2000c741270 */
[----:B------:R-:W-:Y:S01]  /*1e320*/  VIADD R2, R0, 0x181 ;  /* 0x0000018100027836 */ /* 0x000fe20000000000 */
[----:B------:R-:W1:Y:S04]  /*1e330*/  LDCU UR5, c[0x0][0x39c] ;  /* 0x00007380ff0577ac */ /* 0x000e680008000800 */
[----:B-----5:R-:W-:Y:S01]  /*1e340*/  ISETP.LT.AND P6, PT, R2, UR4, !P0 ;  /* 0x0000000402007c0c */ /* 0x020fe2000c7c1270 */
[----:B------:R5:W-:Y:S01]  /*1e350*/  @P3 STG.E.U8 desc[UR14][R136.64], R3 ;  /* 0x0000000388003986 */ /* 0x000be2000c10110e */
[----:B------:R-:W-:Y:S01]  /*1e360*/  VIADD R2, R0, 0x182 ;  /* 0x0000018200027836 */ /* 0x000fe20000000000 */
[----:B------:R-:W0:Y:S02]  /*1e370*/  LDCU UR4, c[0x0][0x39c] ;  /* 0x00007380ff0477ac */ /* 0x000e240008000800 */
[----:B-----5:R-:W5:Y:S01]  /*1e380*/  LDL.LU.64 R136, [R1+0x480] ;  /* 0x0004800001887983 */ /* 0x020f620000300a00 */
[----:B--2---:R-:W-:-:S04]  /*1e390*/  F2FP.SATFINITE.E4M3.F32.PACK_AB_MERGE_C R68, R69, R68, RZ ;  /* 0x000000444544723e */ /* 0x004fc800048070ff */
[----:B------:R-:W-:-:S04]  /*1e3a0*/  PRMT R3, R68, 0x9910, RZ ;  /* 0x0000991044037816 */ /* 0x000fc800000000ff */
[----:B------:R-:W-:Y:S01]  /*1e3b0*/  SHF.R.S32.HI R3, RZ, 0x8, R3 ;  /* 0x00000008ff037819 */ /* 0x000fe20000011403 */
[----:B----4-:R-:W-:Y:S04]  /*1e3c0*/  @P2 STG.E.U8 desc[UR14][R134.64], R68 ;  /* 0x0000004486002986 */ /* 0x010fe8000c10110e */
[----:B------:R2:W-:Y:S04]  /*1e3d0*/  @P6 STG.E.U8 desc[UR14][R72.64], R3 ;  /* 0x0000000348006986 */ /* 0x0005e8000c10110e */
[----:B--2---:R-:W2:Y:S01]  /*1e3e0*/  LDL.LU.64 R72, [R1+0xc10] ;  /* 0x000c100001487983 */ /* 0x004ea20000300a00 */
[----:B0-----:R-:W-:Y:S01]  /*1e3f0*/  ISETP.LT.AND P5, PT, R2, UR6, !P0 ;  /* 0x0000000602007c0c */ /* 0x001fe2000c7a1270 */
[----:B------:R-:W0:Y:S01]  /*1e400*/  LDCU UR6, c[0x0][0x39c] ;  /* 0x00007380ff0677ac */ /* 0x000e220008000800 */
[----:B---3--:R-:W-:-:S11]  /*1e410*/  F2FP.SATFINITE.E4M3.F32.PACK_AB_MERGE_C R70, R71, R70, RZ ;  /* 0x000000464746723e */ /* 0x008fd600048070ff */
[----:B------:R3:W-:Y:S04]  /*1e420*/  @P5 STG.E.U8 desc[UR14][R74.64], R70 ;  /* 0x000000464a005986 */ /* 0x0007e8000c10110e */
[----:B---3--:R-:W3:Y:S01]  /*1e430*/  LDL.LU.64 R74, [R1+0xc08] ;  /* 0x000c0800014a7983 */ /* 0x008ee20000300a00 */
[----:B------:R-:W-:Y:S01]  /*1e440*/  VIADD R2, R0, 0x183 ;  /* 0x0000018300027836 */ /* 0x000fe20000000000 */
[----:B------:R-:W-:Y:S02]  /*1e450*/  PRMT R3, R70, 0x9910, RZ ;  /* 0x0000991046037816 */ /* 0x000fe400000000ff */
[----:B------:R-:W4:Y:S02]  /*1e460*/  LDL.LU.64 R134, [R1+0x468] ;  /* 0x0004680001867983 */ /* 0x000f240000300a00 */
[----:B-1----:R-:W-:Y:S01]  /*1e470*/  ISETP.LT.AND P4, PT, R2, UR5, !P0 ;  /* 0x0000000502007c0c */ /* 0x002fe2000c781270 */
[----:B------:R-:W-:Y:S01]  /*1e480*/  VIADD R2, R0, 0x184 ;  /* 0x0000018400027836 */ /* 0x000fe20000000000 */
[----:B------:R-:W-:Y:S01]  /*1e490*/  SHF.R.S32.HI R3, RZ, 0x8, R3 ;  /* 0x00000008ff037819 */ /* 0x000fe20000011403 */
[----:B------:R-:W1:Y:S03]  /*1e4a0*/  LDCU UR5, c[0x0][0x39c] ;  /* 0x00007380ff0577ac */ /* 0x000e660008000800 */
[----:B------:R-:W-:Y:S01]  /*1e4b0*/  ISETP.LT.AND P3, PT, R2, UR4, !P0 ;  /* 0x0000000402007c0c */ /* 0x000fe2000c761270 */
[----:B------:R-:W-:Y:S01]  /*1e4c0*/  VIADD R2, R0, 0x185 ;  /* 0x0000018500027836 */ /* 0x000fe20000000000 */
[----:B------:R-:W1:Y:S04]  /*1e4d0*/  LDCU UR4, c[0x0][0x39c] ;  /* 0x00007380ff0477ac */ /* 0x000e680008000800 */
[----:B0-----:R-:W-:Y:S01]  /*1e4e0*/  ISETP.LT.AND P2, PT, R2, UR6, !P0 ;  /* 0x0000000602007c0c */ /* 0x001fe2000c741270 */
[----:B------:R0:W-:Y:S01]  /*1e4f0*/  @P4 STG.E.U8 desc[UR14][R132.64], R3 ;  /* 0x0000000384004986 */ /* 0x0001e2000c10110e */
[----:B------:R-:W-:Y:S01]  /*1e500*/  VIADD R2, R0, 0x186 ;  /* 0x0000018600027836 */ /* 0x000fe20000000000 */
[----:B------:R-:W1:Y:S02]  /*1e510*/  LDCU UR6, c[0x0][0x39c] ;  /* 0x00007380ff0677ac */ /* 0x000e640008000800 */
[----:B0-----:R-:W4:Y:S01]  /*1e520*/  LDL.LU.64 R132, [R1+0x460] ;  /* 0x0004600001847983 */ /* 0x001f220000300a00 */
[----:B--2---:R-:W-:-:S04]  /*1e530*/  F2FP.SATFINITE.E4M3.F32.PACK_AB_MERGE_C R72, R73, R72, RZ ;  /* 0x000000484948723e */ /* 0x004fc800048070ff */
[----:B------:R-:W-:-:S04]  /*1e540*/  PRMT R3, R72, 0x9910, RZ ;  /* 0x0000991048037816 */ /* 0x000fc800000000ff */
[----:B------:R-:W-:Y:S01]  /*1e550*/  SHF.R.S32.HI R3, RZ, 0x8, R3 ;  /* 0x00000008ff037819 */ /* 0x000fe20000011403 */
[----:B-----5:R-:W-:Y:S04]  /*1e560*/  @P3 STG.E.U8 desc[UR14][R136.64], R72 ;  /* 0x0000004888003986 */ /* 0x020fe8000c10110e */
[----:B------:R0:W-:Y:S04]  /*1e570*/  @P2 STG.E.U8 desc[UR14][R76.64], R3 ;  /* 0x000000034c002986 */ /* 0x0001e8000c10110e */
[----:B0-----:R-:W2:Y:S01]  /*1e580*/  LDL.LU.64 R76, [R1+0xc00] ;  /* 0x000c0000014c7983 */ /* 0x001ea20000300a00 */
[----:B-1----:R-:W-:Y:S01]  /*1e590*/  ISETP.LT.AND P6, PT, R2, UR5, !P0 ;  /* 0x0000000502007c0c */ /* 0x002fe2000c7c1270 */
[----:B------:R-:W0:Y:S01]  /*1e5a0*/  LDCU UR5, c[0x0][0x39c] ;  /* 0x00007380ff0577ac */ /* 0x000e220008000800 */
[----:B---3--:R-:W-:-:S11]  /*1e5b0*/  F2FP.SATFINITE.E4M3.F32.PACK_AB_MERGE_C R74, R75, R74, RZ ;  /* 0x0000004a4b4a723e */ /* 0x008fd600048070ff */
[----:B------:R1:W-:Y:S04]  /*1e5c0*/  @P6 STG.E.U8 desc[UR14][R78.64], R74 ;  /* 0x0000004a4e006986 */ /* 0x0003e8000c10110e */
[----:B-1----:R-:W3:Y:S01]  /*1e5d0*/  LDL.LU.64 R78, [R1+0xbf8] ;  /* 0x000bf800014e7983 */ /* 0x002ee20000300a00 */
[----:B------:R-:W-:Y:S01]  /*1e5e0*/  VIADD R2, R0, 0x187 ;  /* 0x0000018700027836 */ /* 0x000fe20000000000 */
[----:B------:R-:W-:Y:S02]  /*1e5f0*/  PRMT R3, R74, 0x9910, RZ ;  /* 0x000099104a037816 */ /* 0x000fe400000000ff */
[----:B------:R-:W5:Y:S02]  /*1e600*/  LDL.LU.64 R136, [R1+0x448] ;  /* 0x0004480001887983 */ /* 0x000f640000300a00 */
[----:B------:R-:W-:Y:S01]  /*1e610*/  ISETP.LT.AND P5, PT, R2, UR4, !P0 ;  /* 0x0000000402007c0c */ /* 0x000fe2000c7a1270 */
[----:B------:R-:W-:Y:S01]  /*1e620*/  VIADD R2, R0, 0x188 ;  /* 0x0000018800027836 */ /* 0x000fe20000000000 */
[----:B------:R-:W-:Y:S01]  /*1e630*/  SHF.R.S32.HI R3, RZ, 0x8, R3 ;  /* 0x00000008ff037819 */ /* 0x000fe20000011403 */
[----:B------:R-:W1:Y:S03]  /*1e640*/  LDCU UR4, c[0x0][0x39c] ;  /* 0x00007380ff0477ac */ /* 0x000e660008000800 */
[----:B------:R-:W-:Y:S01]  /*1e650*/  ISETP.LT.AND P4, PT, R2, UR6, !P0 ;  /* 0x0000000602007c0c */ /* 0x000fe2000c781270 */
[----:B------:R-:W-:Y:S01]  /*1e660*/  VIADD R2, R0, 0x189 ;  /* 0x0000018900027836 */ /* 0x000fe20000000000 */
[----:B------:R-:W1:Y:S04]  /*1e670*/  LDCU UR6, c[0x0][0x39c] ;  /* 0x00007380ff0677ac */ /* 0x000e680008000800 */
[----:B0-----:R-:W-:Y:S01]  /*1e680*/  ISETP.LT.AND P3, PT, R2, UR5, !P0 ;  /* 0x0000000502007c0c */ /* 0x001fe2000c761270 */
[----:B----4-:R0:W-:Y:S01]  /*1e690*/  @P5 STG.E.U8 desc[UR14][R134.64], R3 ;  /* 0x0000000386005986 */ /* 0x0101e2000c10110e */
[----:B------:R-:W-:Y:S01]  /*1e6a0*/  VIADD R2, R0, 0x18a ;  /* 0x0000018a00027836 */ /* 0x000fe20000000000 */
[----:B------:R-:W4:Y:S02]  /*1e6b0*/  LDCU UR5, c[0x0][0x39c] ;  /* 0x00007380ff0577ac */ /* 0x000f240008000800 */
[----:B0-----:R-:W5:Y:S02]  /*1e6c0*/  LDL.LU.64 R134, [R1+0x440] ;  /* 0x0004400001867983 */ /* 0x001f640000300a00 */
[----:B-1----:R-:W-:Y:S01]  /*1e6d0*/  ISETP.LT.AND P2, PT, R2, UR4, !P0 ;  /* 0x0000000402007c0c */ /* 0x002fe2000c741270 */
[----:B------:R-:W0:Y:S01]  /*1e6e0*/  LDCU UR4, c[0x0][0x39c] ;  /* 0x00007380ff0477ac */ /* 0x000e220008000800 */
[----:B--2---:R-:W-:-:S04]  /*1e6f0*/  F2FP.SATFINITE.E4M3.F32.PACK_AB_MERGE_C R76, R77, R76, RZ ;  /* 0x0000004c4d4c723e */ /* 0x004fc800048070ff */
[----:B------:R-:W-:-:S04]  /*1e700*/  PRMT R3, R76, 0x9910, RZ ;  /* 0x000099104c037816 */ /* 0x000fc800000000ff */
[----:B------:R-:W-:Y:S01]  /*1e710*/  SHF.R.S32.HI R3, RZ, 0x8, R3 ;  /* 0x00000008ff037819 */ /* 0x000fe20000011403 */
[----:B------:R-:W-:Y:S04]  /*1e720*/  @P4 STG.E.U8 desc[UR14][R132.64], R76 ;  /* 0x0000004c84004986 */ /* 0x000fe8000c10110e */
[----:B------:R1:W-:Y:S04]  /*1e730*/  @P3 STG.E.U8 desc[UR14][R80.64], R3 ;  /* 0x0000000350003986 */ /* 0x0003e8000c10110e */
[----:B-1----:R-:W2:Y:S01]  /*1e740*/  LDL.LU.64 R80, [R1+0xbf0] ;  /* 0x000bf00001507983 */ /* 0x002ea20000300a00 */
[----:B---3--:R-:W-:-:S05]  /*1e750*/  F2FP.SATFINITE.E4M3.F32.PACK_AB_MERGE_C R78, R79, R78, RZ ;  /* 0x0000004e4f4e723e */ /* 0x008fca00048070ff */
[----:B------:R1:W-:Y:S04]  /*1e760*/  @P2 STG.E.U8 desc[UR14][R82.64], R78 ;  /* 0x0000004e52002986 */ /* 0x0003e8000c10110e */
[----:B-1----:R-:W3:Y:S01]  /*1e770*/  LDL.LU.64 R82, [R1+0xbe8] ;  /* 0x000be80001527983 */ /* 0x002ee20000300a00 */
[----:B------:R-:W-:Y:S01]  /*1e780*/  VIADD R2, R0, 0x18b ;  /* 0x0000018b00027836 */ /* 0x000fe20000000000 */
[----:B------:R-:W-:Y:S02]  /*1e790*/  PRMT R3, R78, 0x9910, RZ ;  /* 0x000099104e037816 */ /* 0x000fe400000000ff */
[----:B------:R-:W3:Y:S02]  /*1e7a0*/  LDL.LU.64 R132, [R1+0x428] ;  /* 0x0004280001847983 */ /* 0x000ee40000300a00 */
[----:B------:R-:W-:Y:S01]  /*1e7b0*/  ISETP.LT.AND P6, PT, R2, UR6, !P0 ;  /* 0x0000000602007c0c */ /* 0x000fe2000c7c1270 */
[----:B------:R-:W-:Y:S01]  /*1e7c0*/  VIADD R2, R0, 0x18c ;  /* 0x0000018c00027836 */ /* 0x000fe20000000000 */
[----:B------:R-:W-:Y:S01]  /*1e7d0*/  SHF.R.S32.HI R3, RZ, 0x8, R3 ;  /* 0x00000008ff037819 */ /* 0x000fe20000011403 */
[----:B------:R-:W1:Y:S03]  /*1e7e0*/  LDCU UR6, c[0x0][0x39c] ;  /* 0x00007380ff0677ac */ /* 0x000e660008000800 */
[----:B----4-:R-:W-:Y:S01]  /*1e7f0*/  ISETP.LT.AND P5, PT, R2, UR5, !P0 ;  /* 0x0000000502007c0c */ /* 0x010fe2000c7a1270 */
[----:B------:R-:W-:Y:S01]  /*1e800*/  VIADD R2, R0, 0x18d ;  /* 0x0000018d00027836 */ /* 0x000fe20000000000 */
[----:B------:R-:W4:Y:S04]  /*1e810*/  LDCU UR5, c[0x0][0x39c] ;  /* 0x00007380ff0577ac */ /* 0x000f280008000800 */
[----:B0-----:R-:W-:Y:S01]  /*1e820*/  ISETP.LT.AND P4, PT, R2, UR4, !P0 ;  /* 0x0000000402007c0c */ /* 0x001fe2000c781270 */
[----:B-----5:R0:W-:Y:S01]  /*1e830*/  @P6 STG.E.U8 desc[UR14][R136.64], R3 ;  /* 0x0000000388006986 */ /* 0x0201e2000c10110e */
[----:B------:R-:W-:Y:S01]  /*1e840*/  VIADD R2, R0, 0x18e ;  /* 0x0000018e00027836 */ /* 0x000fe20000000000 */
[----:B------:R-:W5:Y:S02]  /*1e850*/  LDCU UR4, c[0x0][0x39c] ;  /* 0x00007380ff0477ac */ /* 0x000f640008000800 */
[----:B0-----:R-:W4:Y:S02]  /*1e860*/  LDL.LU.64 R136, [R1+0x420] ;  /* 0x0004200001887983 */ /* 0x001f240000300a00 */
        /* <DEDUP_REMOVED lines=14> */
[----:B----4-:R-:W-:Y:S01]  /*1e950*/  ISETP.LT.AND P2, PT, R2, UR5, !P0 ;  /* 0x0000000502007c0c */ /* 0x010fe2000c741270 */
[----:B------:R-:W-:Y:S01]  /*1e960*/  VIADD R2, R0, 0x190 ;  /* 0x0000019000027836 */ /* 0x000fe20000000000 */
[----:B------:R-:W-:Y:S01]  /*1e970*/  SHF.R.S32.HI R3, RZ, 0x8, R3 ;  /* 0x00000008ff037819 */ /* 0x000fe20000011403 */
[----:B------:R-:W1:Y:S03]  /*1e980*/  LDCU UR5, c[0x0][0x39c] ;  /* 0x00007380ff0577ac */ /* 0x000e660008000800 */
[----:B-----5:R-:W-:Y:S01]  /*1e990*/  ISETP.LT.AND P6, PT, R2, UR4, !P0 ;  /* 0x0000000402007c0c */ /* 0x020fe2000c7c1270 */
[----:B------:R-:W-:Y:S01]  /*1e9a0*/  VIADD R2, R0, 0x191 ;  /* 0x0000019100027836 */ /* 0x000fe20000000000 */
[----:B------:R-:W4:Y:S04]  /*1e9b0*/  LDCU UR4, c[0x0][0x39c] ;  /* 0x00007380ff0477ac */ /* 0x000f280008000800 */
[----:B0-----:R-:W-:Y:S01]  /*1e9c0*/  ISETP.LT.AND P5, PT, R2, UR6, !P0 ;  /* 0x0000000602007c0c */ /* 0x001fe2000c7a1270 */
[----:B------:R0:W-:Y:S01]  /*1e9d0*/  @P2 STG.E.U8 desc[UR14][R132.64], R3 ;  /* 0x0000000384002986 */ /* 0x0001e2000c10110e */
        /* <DEDUP_REMOVED lines=174> */
[----:B------:R-:W1:Y:S01]  /*1f4c0*/  LDCU UR4, c[0x0][0x39c] ;  /* 0x00007380ff0477ac */ /* 0x000e620008000800 */
[----:B------:R-:W-:-:S05]  /*1f4d0*/  VIADD R2, R0, 0x1ac ;  /* 0x000001ac00027836 */ /* 0x000fca0000000000 */
[----:B-----5:R-:W-:Y:S01]  /*1f4e0*/  ISETP.LT.AND P3, PT, R2, UR6, !P0 ;  /* 0x0000000602007c0c */ /* 0x020fe2000c761270 */
[----:B------:R-:W4:Y:S01]  /*1f4f0*/  LDCU UR6, c[0x0][0x39c] ;  /* 0x00007380ff0677ac */ /* 0x000f220008000800 */
[----:B------:R-:W-:-:S05]  /*1f500*/  VIADD R2, R0, 0x1ad ;  /* 0x000001ad00027836 */ /* 0x000fca0000000000 */
[----:B0-----:R-:W-:Y:S01]  /*1f510*/  ISETP.LT.AND P2, PT, R2, UR5, !P0 ;  /* 0x0000000502007c0c */ /* 0x001fe2000c741270 */
[----:B------:R-:W0:Y:S01]  /*1f520*/  LDCU UR5, c[0x0][0x39c] ;  /* 0x00007380ff0577ac */ /* 0x000e220008000800 */
[----:B------:R-:W-:-:S05]  /*1f530*/  VIADD R2, R0, 0x1ae ;  /* 0x000001ae00027836 */ /* 0x000fca0000000000 */
[----:B-1----:R-:W-:Y:S01]  /*1f540*/  ISETP.LT.AND P6, PT, R2, UR4, !P0 ;  /* 0x0000000402007c0c */ /* 0x002fe2000c7c1270 */
[----:B------:R-:W1:Y:S01]  /*1f550*/  LDCU UR4, c[0x0][0x39c] ;  /* 0x00007380ff0477ac */ /* 0x000e620008000800 */
[----:B------:R-:W-:Y:S01]  /*1f560*/  VIADD R2, R0, 0x1af ;  /* 0x000001af00027836 */ /* 0x000fe20000000000 */
[----:B------:R-:W-:-:S04]  /*1f570*/  SHF.R.S32.HI R3, RZ, 0x8, R3 ;  /* 0x00000008ff037819 */ /* 0x000fc80000011403 */
[----:B----4-:R-:W-:Y:S01]  /*1f580*/  ISETP.LT.AND P5, PT, R2, UR6, !P0 ;  /* 0x0000000602007c0c */ /* 0x010fe2000c7a1270 */
[----:B------:R-:W-:Y:S01]  /*1f590*/  VIADD R2, R0, 0x1b0 ;  /* 0x000001b000027836 */ /* 0x000fe20000000000 */
[----:B------:R4:W-:Y:S01]  /*1f5a0*/  @P4 STG.E.U8 desc[UR14][R134.64], R3 ;  /* 0x0000000386004986 */ /* 0x0009e2000c10110e */
[----:B------:R-:W5:Y:S03]  /*1f5b0*/  LDCU UR6, c[0x0][0x39c] ;  /* 0x00007380ff0677ac */ /* 0x000f660008000800 */
[----:B0-----:R-:W-:Y:S01]  /*1f5c0*/  ISETP.LT.AND P4, PT, R2, UR5, !P0 ;  /* 0x0000000502007c0c */ /* 0x001fe2000c781270 */
[----:B------:R-:W-:Y:S01]  /*1f5d0*/  VIADD R2, R0, 0x1b1 ;  /* 0x000001b100027836 */ /* 0x000fe20000000000 */
[----:B------:R-:W0:Y:S01]  /*1f5e0*/  LDCU UR5, c[0x0][0x39c] ;  /* 0x00007380ff0577ac */ /* 0x000e220008000800 */
[----:B----4-:R-:W4:Y:S01]  /*1f5f0*/  LDL.LU.64 R134, [R1+0x320] ;  /* 0x0003200001867983 */ /* 0x010f220000300a00 */
[----:B--2---:R-:W-:-:S04]  /*1f600*/  F2FP.SATFINITE.E4M3.F32.PACK_AB_MERGE_C R112, R113, R112, RZ ;  /* 0x000000707170723e */ /* 0x004fc800048070ff */
[----:B------:R-:W-:Y:S01]  /*1f610*/  PRMT R3, R112, 0x9910, RZ ;  /* 0x0000991070037816 */ /* 0x000fe200000000ff */
[----:B------:R-:W-:Y:S01]  /*1f620*/  @P3 STG.E.U8 desc[UR14][R132.64], R112 ;  /* 0x0000007084003986 */ /* 0x000fe2000c10110e */
[----:B-1----:R-:W-:Y:S01]  /*1f630*/  ISETP.LT.AND P3, PT, R2, UR4, !P0 ;  /* 0x0000000402007c0c */ /* 0x002fe2000c761270 */
[----:B------:R-:W1:Y:S01]  /*1f640*/  LDCU UR4, c[0x0][0x39c] ;  /* 0x00007380ff0477ac */ /* 0x000e620008000800 */
[----:B------:R-:W-:-:S05]  /*1f650*/  SHF.R.S32.HI R2, RZ, 0x8, R3 ;  /* 0x00000008ff027819 */ /* 0x000fca0000011403 */
[----:B------:R2:W-:Y:S04]  /*1f660*/  @P2 STG.E.U8 desc[UR14][R116.64], R2 ;  /* 0x0000000274002986 */ /* 0x0005e8000c10110e */
[----:B--2---:R-:W2:Y:S01]  /*1f670*/  LDL.LU.64 R116, [R1+0xb60] ;  /* 0x000b600001747983 */ /* 0x004ea20000300a00 */
[----:B---3--:R-:W-:-:S05]  /*1f680*/  F2FP.SATFINITE.E4M3.F32.PACK_AB_MERGE_C R114, R115, R114, RZ ;  /* 0x000000727372723e */ /* 0x008fca00048070ff */
[----:B------:R3:W-:Y:S04]  /*1f690*/  @P6 STG.E.U8 desc[UR14][R118.64], R114 ;  /* 0x0000007276006986 */ /* 0x0007e8000c10110e */
[----:B---3--:R-:W3:Y:S01]  /*1f6a0*/  LDL.LU.64 R118, [R1+0xb58] ;  /* 0x000b580001767983 */ /* 0x008ee20000300a00 */
[----:B------:R-:W-:Y:S01]  /*1f6b0*/  VIADD R3, R0, 0x1b2 ;  /* 0x000001b200037836 */ /* 0x000fe20000000000 */
[----:B------:R-:W-:Y:S01]  /*1f6c0*/  PRMT R69, R114, 0x9910, RZ ;  /* 0x0000991072457816 */ /* 0x000fe200000000ff */
[----:B------:R-:W-:Y:S01]  /*1f6d0*/  VIADD R2, R0, 0x1b4 ;  /* 0x000001b400027836 */ /* 0x000fe20000000000 */
[----:B------:R-:W3:Y:S02]  /*1f6e0*/  LDL.LU.64 R132, [R1+0x318] ;  /* 0x0003180001847983 */ /* 0x000ee40000300a00 */
[----:B-----5:R-:W-:Y:S01]  /*1f6f0*/  ISETP.LT.AND P2, PT, R3, UR6, !P0 ;  /* 0x0000000603007c0c */ /* 0x020fe2000c741270 */
[----:B------:R-:W-:Y:S01]  /*1f700*/  IMAD.MOV.U32 R3, RZ, RZ, R69 ;  /* 0x000000ffff037224 */ /* 0x000fe200078e0045 */
[----:B------:R-:W5:Y:S04]  /*1f710*/  LDCU UR6, c[0x0][0x39c] ;  /* 0x00007380ff0677ac */ /* 0x000f680008000800 */
[----:B------:R-:W-:-:S05]  /*1f720*/  SHF.R.S32.HI R3, RZ, 0x8, R3 ;  /* 0x00000008ff037819 */ /* 0x000fca0000011403 */
[----:B------:R0:W-:Y:S01]  /*1f730*/  @P5 STG.E.U8 desc[UR14][R136.64], R3 ;  /* 0x0000000388005986 */ /* 0x0001e2000c10110e */
[----:B-1----:R-:W-:Y:S01]  /*1f740*/  ISETP.LT.AND P5, PT, R2, UR4, !P0 ;  /* 0x0000000402007c0c */ /* 0x002fe2000c7a1270 */
[----:B------:R-:W-:Y:S01]  /*1f750*/  VIADD R68, R0, 0x1b3 ;  /* 0x000001b300447836 */ /* 0x000fe20000000000 */
[----:B------:R-:W1:Y:S01]  /*1f760*/  LDCU UR4, c[0x0][0x39c] ;  /* 0x00007380ff0477ac */ /* 0x000e620008000800 */
[----:B0-----:R-:W5:Y:S01]  /*1f770*/  LDL.LU.64 R136, [R1+0x310] ;  /* 0x0003100001887983 */ /* 0x001f620000300a00 */
[----:B--2---:R-:W-:-:S04]  /*1f780*/  F2FP.SATFINITE.E4M3.F32.PACK_AB_MERGE_C R116, R117, R116, RZ ;  /* 0x000000747574723e */ /* 0x004fc800048070ff */
[----:B------:R-:W-:-:S05]  /*1f790*/  PRMT R69, R116, 0x9910, RZ ;  /* 0x0000991074457816 */ /* 0x000fca00000000ff */
[----:B------:R-:W-:Y:S01]  /*1f7a0*/  IMAD.MOV.U32 R2, RZ, RZ, R69 ;  /* 0x000000ffff027224 */ /* 0x000fe200078e0045 */
[----:B----4-:R-:W-:Y:S04]  /*1f7b0*/  @P4 STG.E.U8 desc[UR14][R134.64], R116 ;  /* 0x0000007486004986 */ /* 0x010fe8000c10110e */
[----:B------:R-:W-:-:S05]  /*1f7c0*/  SHF.R.S32.HI R2, RZ, 0x8, R2 ;  /* 0x00000008ff027819 */ /* 0x000fca0000011402 */
[----:B------:R0:W-:Y:S04]  /*1f7d0*/  @P3 STG.E.U8 desc[UR14][R120.64], R2 ;  /* 0x0000000278003986 */ /* 0x0001e8000c10110e */
[----:B0-----:R-:W2:Y:S01]  /*1f7e0*/  LDL.LU.64 R120, [R1+0xb50] ;  /* 0x000b500001787983 */ /* 0x001ea20000300a00 */
[----:B---3--:R-:W-:-:S05]  /*1f7f0*/  F2FP.SATFINITE.E4M3.F32.PACK_AB_MERGE_C R118, R119, R118, RZ ;  /* 0x000000767776723e */ /* 0x008fca00048070ff */
[----:B------:R0:W-:Y:S04]  /*1f800*/  @P2 STG.E.U8 desc[UR14][R122.64], R118 ;  /* 0x000000767a002986 */ /* 0x0001e8000c10110e */
[----:B0-----:R-:W3:Y:S01]  /*1f810*/  LDL.LU.64 R122, [R1+0xb48] ;  /* 0x000b4800017a7983 */ /* 0x001ee20000300a00 */
[----:B------:R-:W-:Y:S01]  /*1f820*/  ISETP.LT.AND P6, PT, R68, UR5, !P0 ;  /* 0x0000000544007c0c */ /* 0x000fe2000c7c1270 */
[----:B------:R-:W0:Y:S01]  /*1f830*/  LDCU UR5, c[0x0][0x39c] ;  /* 0x00007380ff0577ac */ /* 0x000e220008000800 */
[----:B------:R-:W-:Y:S01]  /*1f840*/  VIADD R68, R0, 0x1b5 ;  /* 0x000001b500447836 */ /* 0x000fe20000000000 */
[----:B------:R-:W-:Y:S01]  /*1f850*/  PRMT R69, R118, 0x9910, RZ ;  /* 0x0000991076457816 */ /* 0x000fe200000000ff */
[----:B------:R-:W-:Y:S01]  /*1f860*/  VIADD R3, R0, 0x1b6 ;  /* 0x000001b600037836 */ /* 0x000fe20000000000 */
[----:B------:R-:W4:Y:S02]  /*1f870*/  LDL.LU.64 R134, [R1+0x308] ;  /* 0x0003080001867983 */ /* 0x000f240000300a00 */
[----:B-----5:R-:W-:Y:S01]  /*1f880*/  ISETP.LT.AND P4, PT, R68, UR6, !P0 ;  /* 0x0000000644007c0c */ /* 0x020fe2000c781270 */
[----:B------:R-:W5:Y:S01]  /*1f890*/  LDCU UR6, c[0x0][0x39c] ;  /* 0x00007380ff0677ac */ /* 0x000f620008000800 */
[----:B------:R-:W-:Y:S01]  /*1f8a0*/  VIADD R2, R0, 0x1b8 ;  /* 0x000001b800027836 */ /* 0x000fe20000000000 */
[----:B0-----:R-:W-:Y:S01]  /*1f8b0*/  ISETP.LT.AND P3, PT, R3, UR5, !P0 ;  /* 0x0000000503007c0c */ /* 0x001fe2000c761270 */
[----:B------:R-:W-:Y:S01]  /*1f8c0*/  IMAD.MOV.U32 R3, RZ, RZ, R69 ;  /* 0x000000ffff037224 */ /* 0x000fe200078e0045 */
[----:B------:R-:W0:Y:S04]  /*1f8d0*/  LDCU UR5, c[0x0][0x39c] ;  /* 0x00007380ff0577ac */ /* 0x000e280008000800 */
[----:B------:R-:W-:-:S05]  /*1f8e0*/  SHF.R.S32.HI R3, RZ, 0x8, R3 ;  /* 0x00000008ff037819 */ /* 0x000fca0000011403 */
[----:B------:R0:W-:Y:S01]  /*1f8f0*/  @P6 STG.E.U8 desc[UR14][R132.64], R3 ;  /* 0x0000000384006986 */ /* 0x0001e2000c10110e */
[----:B-----5:R-:W-:Y:S02]  /*1f900*/  ISETP.LT.AND P6, PT, R2, UR6, !P0 ;  /* 0x0000000602007c0c */ /* 0x020fe4000c7c1270 */
[----:B--2---:R-:W-:Y:S01]  /*1f910*/  F2FP.SATFINITE.E4M3.F32.PACK_AB_MERGE_C R120, R121, R120, RZ ;  /* 0x000000787978723e */ /* 0x004fe200048070ff */
[----:B0-----:R-:W2:Y:S01]  /*1f920*/  LDL.LU.64 R132, [R1+0x300] ;  /* 0x0003000001847983 */ /* 0x001ea20000300a00 */
[----:B---3--:R-:W-:Y:S01]  /*1f930*/  F2FP.SATFINITE.E4M3.F32.PACK_AB_MERGE_C R122, R123, R122, RZ ;  /* 0x0000007a7b7a723e */ /* 0x008fe200048070ff */
[----:B------:R-:W-:Y:S01]  /*1f940*/  VIADD R68, R0, 0x1b7 ;  /* 0x000001b700447836 */ /* 0x000fe20000000000 */
[----:B------:R-:W-:Y:S01]  /*1f950*/  PRMT R69, R120, 0x9910, RZ ;  /* 0x0000991078457816 */ /* 0x000fe200000000ff */
[----:B------:R-:W-:Y:S01]  /*1f960*/  VIADD R3, R0, 0x1ba ;  /* 0x000001ba00037836 */ /* 0x000fe20000000000 */
[----:B------:R-:W0:Y:S03]  /*1f970*/  LDCU UR6, c[0x0][0x39c] ;  /* 0x00007380ff0677ac */ /* 0x000e260008000800 */
[----:B------:R-:W-:Y:S01]  /*1f980*/  IMAD.MOV.U32 R2, RZ, RZ, R69 ;  /* 0x000000ffff027224 */ /* 0x000fe200078e0045 */
[----:B------:R-:W-:Y:S04]  /*1f990*/  @P5 STG.E.U8 desc[UR14][R136.64], R120 ;  /* 0x0000007888005986 */ /* 0x000fe8000c10110e */
[----:B------:R-:W-:-:S05]  /*1f9a0*/  SHF.R.S32.HI R2, RZ, 0x8, R2 ;  /* 0x00000008ff027819 */ /* 0x000fca0000011402 */
[----:B------:R3:W-:Y:S04]  /*1f9b0*/  @P4 STG.E.U8 desc[UR14][R124.64], R2 ;  /* 0x000000027c004986 */ /* 0x0007e8000c10110e */
[----:B---3--:R-:W3:Y:S04]  /*1f9c0*/  LDL.LU.64 R124, [R1+0xb40] ;  /* 0x000b4000017c7983 */ /* 0x008ee80000300a00 */
[----:B------:R5:W-:Y:S04]  /*1f9d0*/  @P3 STG.E.U8 desc[UR14][R126.64], R122 ;  /* 0x0000007a7e003986 */ /* 0x000be8000c10110e */
[----:B-----5:R-:W5:Y:S01]  /*1f9e0*/  LDL.LU.64 R126, [R1+0xb38] ;  /* 0x000b3800017e7983 */ /* 0x020f620000300a00 */
[----:B-1----:R-:W-:Y:S01]  /*1f9f0*/  ISETP.LT.AND P2, PT, R68, UR4, !P0 ;  /* 0x0000000444007c0c */ /* 0x002fe2000c741270 */
[----:B------:R-:W1:Y:S01]  /*1fa00*/  LDCU UR4, c[0x0][0x39c] ;  /* 0x00007380ff0477ac */ /* 0x000e620008000800 */
[----:B------:R-:W-:Y:S01]  /*1fa10*/  VIADD R68, R0, 0x1b9 ;  /* 0x000001b900447836 */ /* 0x000fe20000000000 */
[----:B------:R-:W-:Y:S01]  /*1fa20*/  PRMT R69, R122, 0x9910, RZ ;  /* 0x000099107a457816 */ /* 0x000fe200000000ff */
[----:B------:R-:W-:Y:S01]  /*1fa30*/  VIADD R2, R0, 0x1bc ;  /* 0x000001bc00027836 */ /* 0x000fe20000000000 */
[----:B------:R-:W2:Y:S02]  /*1fa40*/  LDL.LU.64 R136, [R1+0x2f8] ;  /* 0x0002f80001887983 */ /* 0x000ea40000300a00 */
[----:B------:R-:W-:Y:S01]  /*1fa50*/  ISETP.LT.AND P5, PT, R68, UR5, !P0 ;  /* 0x0000000544007c0c */ /* 0x000fe2000c7a1270 */
[----:B------:R-:W0:Y:S01]  /*1fa60*/  LDCU UR5, c[0x0][0x39c] ;  /* 0x00007380ff0577ac */ /* 0x000e220008000800 */
[----:B-1----:R-:W-:Y:S01]  /*1fa70*/  ISETP.LT.AND P4, PT, R3, UR4, !P0 ;  /* 0x0000000403007c0c */ /* 0x002fe2000c781270 */
[----:B------:R-:W-:Y:S01]  /*1fa80*/  IMAD.MOV.U32 R3, RZ, RZ, R69 ;  /* 0x000000ffff037224 */ /* 0x000fe200078e0045 */
[----:B------:R-:W1:Y:S04]  /*1fa90*/  LDCU UR4, c[0x0][0x39c] ;  /* 0x00007380ff0477ac */ /* 0x000e680008000800 */
[----:B------:R-:W-:-:S05]  /*1faa0*/  SHF.R.S32.HI R3, RZ, 0x8, R3 ;  /* 0x00000008ff037819 */ /* 0x000fca0000011403 */
[----:B----4-:R4:W-:Y:S01]  /*1fab0*/  @P2 STG.E.U8 desc[UR14][R134.64], R3 ;  /* 0x0000000386002986 */ /* 0x0109e2000c10110e */
[----:B0-----:R-:W-:Y:S02]  /*1fac0*/  ISETP.LT.AND P2, PT, R2, UR5, !P0 ;  /* 0x0000000502007c0c */ /* 0x001fe4000c741270 */
[----:B---3--:R-:W-:Y:S01]  /*1fad0*/  F2FP.SATFINITE.E4M3.F32.PACK_AB_MERGE_C R124, R125, R124, RZ ;  /* 0x0000007c7d7c723e */ /* 0x008fe200048070ff */
[----:B----4-:R-:W3:Y:S01]  /*1fae0*/  LDL.LU.64 R134, [R1+0x2f0] ;  /* 0x0002f00001867983 */ /* 0x010ee20000300a00 */
[----:B-----5:R-:W-:Y:S01]  /*1faf0*/  F2FP.SATFINITE.E4M3.F32.PACK_AB_MERGE_C R126, R127, R126, RZ ;  /* 0x0000007e7f7e723e */ /* 0x020fe200048070ff */
[----:B------:R-:W-:Y:S01]  /*1fb00*/  VIADD R68, R0, 0x1bb ;  /* 0x000001bb00447836 */ /* 0x000fe20000000000 */
[----:B------:R-:W-:Y:S01]  /*1fb10*/  PRMT R69, R124, 0x9910, RZ ;  /* 0x000099107c457816 */ /* 0x000fe200000000ff */
[----:B------:R-:W-:Y:S01]  /*1fb20*/  VIADD R3, R0, 0x1be ;  /* 0x000001be00037836 */ /* 0x000fe20000000000 */
[----:B------:R-:W0:Y:S03]  /*1fb30*/  LDCU UR5, c[0x0][0x39c] ;  /* 0x00007380ff0577ac */ /* 0x000e260008000800 */
[----:B------:R-:W-:Y:S01]  /*1fb40*/  IMAD.MOV.U32 R2, RZ, RZ, R69 ;  /* 0x000000ffff027224 */ /* 0x000fe200078e0045 */
[----:B--2---:R-:W-:Y:S04]  /*1fb50*/  @P6 STG.E.U8 desc[UR14][R132.64], R124 ;  /* 0x0000007c84006986 */ /* 0x004fe8000c10110e */
[----:B------:R-:W-:-:S05]  /*1fb60*/  SHF.R.S32.HI R2, RZ, 0x8, R2 ;  /* 0x00000008ff027819 */ /* 0x000fca0000011402 */
[----:B------:R2:W-:Y:S04]  /*1fb70*/  @P5 STG.E.U8 desc[UR14][R128.64], R2 ;  /* 0x0000000280005986 */ /* 0x0005e8000c10110e */
[----:B--2---:R-:W2:Y:S04]  /*1fb80*/  LDL.LU.64 R128, [R1+0xb30] ;  /* 0x000b300001807983 */ /* 0x004ea80000300a00 */
[----:B------:R4:W-:Y:S04]  /*1fb90*/  @P4 STG.E.U8 desc[UR14][R130.64], R126 ;  /* 0x0000007e82004986 */ /* 0x0009e8000c10110e */
[----:B----4-:R-:W4:Y:S01]  /*1fba0*/  LDL.LU.64 R130, [R1+0xb28] ;  /* 0x000b280001827983 */ /* 0x010f220000300a00 */
[----:B------:R-:W-:Y:S01]  /*1fbb0*/  ISETP.LT.AND P3, PT, R68, UR6, !P0 ;  /* 0x0000000644007c0c */ /* 0x000fe2000c761270 */
[----:B------:R-:W5:Y:S01]  /*1fbc0*/  LDCU UR6, c[0x0][0x39c] ;  /* 0x00007380ff0677ac */ /* 0x000f620008000800 */
[----:B------:R-:W-:Y:S01]  /*1fbd0*/  VIADD R68, R0, 0x1bd ;  /* 0x000001bd00447836 */ /* 0x000fe20000000000 */
[----:B------:R-:W-:Y:S01]  /*1fbe0*/  PRMT R69, R126, 0x9910, RZ ;  /* 0x000099107e457816 */ /* 0x000fe200000000ff */
[----:B------:R-:W-:Y:S01]  /*1fbf0*/  VIADD R2, R0, 0x1c0 ;  /* 0x000001c000027836 */ /* 0x000fe20000000000 */
[----:B------:R-:W3:Y:S02]  /*1fc00*/  LDL.LU.64 R132, [R1+0x2d8] ;  /* 0x0002d80001847983 */ /* 0x000ee40000300a00 */
[----:B-1----:R-:W-:Y:S01]  /*1fc10*/  ISETP.LT.AND P6, PT, R68, UR4, !P0 ;  /* 0x0000000444007c0c */ /* 0x002fe2000c7c1270 */
[----:B------:R-:W1:Y:S01]  /*1fc20*/  LDCU UR4, c[0x0][0x39c] ;  /* 0x00007380ff0477ac */ /* 0x000e620008000800 */
[----:B-----5:R-:W-:Y:S01]  /*1fc30*/  ISETP.LT.AND P5, PT, R3, UR6, !P0 ;  /* 0x0000000603007c0c */ /* 0x020fe2000c7a1270 */
[----:B------:R-:W-:Y:S01]  /*1fc40*/  IMAD.MOV.U32 R3, RZ, RZ, R69 ;  /* 0x000000ffff037224 */ /* 0x000fe200078e0045 */
[----:B------:R-:W5:Y:S04]  /*1fc50*/  LDCU UR6, c[0x0][0x39c] ;  /* 0x00007380ff0677ac */ /* 0x000f680008000800 */
[----:B------:R-:W-:-:S05]  /*1fc60*/  SHF.R.S32.HI R3, RZ, 0x8, R3 ;  /* 0x00000008ff037819 */ /* 0x000fca0000011403 */
[----:B------:R0:W-:Y:S01]  /*1fc70*/  @P3 STG.E.U8 desc[UR14][R136.64], R3 ;  /* 0x0000000388003986 */ /* 0x0001e2000c10110e */
[----:B-1----:R-:W-:Y:S02]  /*1fc80*/  ISETP.LT.AND P3, PT, R2, UR4, !P0 ;  /* 0x0000000402007c0c */ /* 0x002fe4000c761270 */
[----:B--2---:R-:W-:Y:S01]  /*1fc90*/  F2FP.SATFINITE.E4M3.F32.PACK_AB_MERGE_C R128, R129, R128, RZ ;  /* 0x000000808180723e */ /* 0x004fe200048070ff */
[----:B0-----:R-:W2:Y:S01]  /*1fca0*/  LDL.LU.64 R136, [R1+0x2d0] ;  /* 0x0002d00001887983 */ /* 0x001ea20000300a00 */
[----:B----4-:R-:W-:Y:S01]  /*1fcb0*/  F2FP.SATFINITE.E4M3.F32.PACK_AB_MERGE_C R130, R131, R130, RZ ;  /* 0x000000828382723e */ /* 0x010fe200048070ff */
[----:B------:R-:W-:Y:S01]  /*1fcc0*/  VIADD R68, R0, 0x1bf ;  /* 0x000001bf00447836 */ /* 0x000fe20000000000 */
[----:B------:R-:W-:Y:S01]  /*1fcd0*/  PRMT R69, R128, 0x9910, RZ ;  /* 0x0000991080457816 */ /* 0x000fe200000000ff */
[----:B------:R-:W0:Y:S04]  /*1fce0*/  LDCU UR4, c[0x0][0x39c] ;  /* 0x00007380ff0477ac */ /* 0x000e280008000800 */
[----:B------:R-:W-:Y:S01]  /*1fcf0*/  IMAD.MOV.U32 R2, RZ, RZ, R69 ;  /* 0x000000ffff027224 */ /* 0x000fe200078e0045 */
[----:B---3--:R-:W-:Y:S04]  /*1fd00*/  @P2 STG.E.U8 desc[UR14][R134.64], R128 ;  /* 0x0000008086002986 */ /* 0x008fe8000c10110e */
[----:B------:R-:W-:-:S05]  /*1fd10*/  SHF.R.S32.HI R2, RZ, 0x8, R2 ;  /* 0x00000008ff027819 */ /* 0x000fca0000011402 */
[----:B------:R1:W-:Y:S04]  /*1fd20*/  @P6 STG.E.U8 desc[UR14][R4.64], R2 ;  /* 0x0000000204006986 */ /* 0x0003e8000c10110e */
[----:B-1----:R-:W3:Y:S04]  /*1fd30*/  LDL.LU.64 R4, [R1+0xb20] ;  /* 0x000b200001047983 */ /* 0x002ee80000300a00 */
[----:B------:R1:W-:Y:S04]  /*1fd40*/  @P5 STG.E.U8 desc[UR14][R6.64], R130 ;  /* 0x0000008206005986 */ /* 0x0003e8000c10110e */
[----:B-1----:R-:W4:Y:S01]  /*1fd50*/  LDL.LU.64 R6, [R1+0xb18] ;  /* 0x000b180001067983 */ /* 0x002f220000300a00 */
[----:B------:R-:W-:Y:S01]  /*1fd60*/  ISETP.LT.AND P4, PT, R68, UR5, !P0 ;  /* 0x0000000544007c0c */ /* 0x000fe2000c781270 */
[----:B------:R-:W1:Y:S01]  /*1fd70*/  LDCU UR5, c[0x0][0x39c] ;  /* 0x00007380ff0577ac */ /* 0x000e620008000800 */
[----:B------:R-:W-:Y:S01]  /*1fd80*/  VIADD R68, R0, 0x1c1 ;  /* 0x000001c100447836 */ /* 0x000fe20000000000 */
[----:B------:R-:W-:Y:S01]  /*1fd90*/  PRMT R69, R130, 0x9910, RZ ;  /* 0x0000991082457816 */ /* 0x000fe200000000ff */
[----:B------:R-:W-:Y:S01]  /*1fda0*/  VIADD R3, R0, 0x1c2 ;  /* 0x000001c200037836 */ /* 0x000fe20000000000 */
[----:B------:R-:W4:Y:S02]  /*1fdb0*/  LDL.LU.64 R134, [R1+0x2b8] ;  /* 0x0002b80001867983 */ /* 0x000f240000300a00 */
[----:B-----5:R-:W-:Y:S01]  /*1fdc0*/  ISETP.LT.AND P2, PT, R68, UR6, !P0 ;  /* 0x0000000644007c0c */ /* 0x020fe2000c741270 */
[----:B------:R-:W5:Y:S01]  /*1fdd0*/  LDCU UR6, c[0x0][0x39c] ;  /* 0x00007380ff0677ac */ /* 0x000f620008000800 */
[----:B------:R-:W-:-:S02]  /*1fde0*/  VIADD R68, R0, 0x1c3 ;  /* 0x000001c300447836 */ /* 0x000fc40000000000 */
[----:B------:R-:W-:Y:S01]  /*1fdf0*/  VIADD R2, R0, 0x1c4 ;  /* 0x000001c400027836 */ /* 0x000fe20000000000 */
[----:B-1----:R-:W-:Y:S01]  /*1fe00*/  ISETP.LT.AND P6, PT, R3, UR5, !P0 ;  /* 0x0000000503007c0c */ /* 0x002fe2000c7c1270 */
[----:B------:R-:W-:Y:S01]  /*1fe10*/  IMAD.MOV.U32 R3, RZ, RZ, R69 ;  /* 0x000000ffff037224 */ /* 0x000fe200078e0045 */
[----:B0-----:R-:W-:Y:S01]  /*1fe20*/  ISETP.LT.AND P5, PT, R68, UR4, !P0 ;  /* 0x0000000444007c0c */ /* 0x001fe2000c7a1270 */
[----:B------:R-:W0:Y:S03]  /*1fe30*/  LDCU UR5, c[0x0][0x39c] ;  /* 0x00007380ff0577ac */ /* 0x000e260008000800 */
[----:B------:R-:W-:Y:S01]  /*1fe40*/  SHF.R.S32.HI R3, RZ, 0x8, R3 ;  /* 0x00000008ff037819 */ /* 0x000fe20000011403 */
[----:B------:R-:W1:Y:S04]  /*1fe50*/  LDCU UR4, c[0x0][0x39c] ;  /* 0x00007380ff0477ac */ /* 0x000e680008000800 */
[----:B------:R0:W-:Y:S01]  /*1fe60*/  @P4 STG.E.U8 desc[UR14][R132.64], R3 ;  /* 0x0000000384004986 */ /* 0x0001e2000c10110e */
[----:B-----5:R-:W-:Y:S01]  /*1fe70*/  ISETP.LT.AND P4, PT, R2, UR6, !P0 ;  /* 0x0000000602007c0c */ /* 0x020fe2000c781270 */
[----:B------:R-:W5:Y:S02]  /*1fe80*/  LDCU UR6, c[0x0][0x39c] ;  /* 0x00007380ff0677ac */ /* 0x000f640008000800 */
[----:B0-----:R-:W5:Y:S01]  /*1fe90*/  LDL.LU.64 R132, [R1+0x2b0] ;  /* 0x0002b00001847983 */ /* 0x001f620000300a00 */
[----:B---3--:R-:W-:-:S04]  /*1fea0*/  F2FP.SATFINITE.E4M3.F32.PACK_AB_MERGE_C R4, R5, R4, RZ ;  /* 0x000000040504723e */ /* 0x008fc800048070ff */
[----:B------:R-:W-:-:S05]  /*1feb0*/  PRMT R68, R4, 0x9910, RZ ;  /* 0x0000991004447816 */ /* 0x000fca00000000ff */
[----:B------:R-:W-:Y:S01]  /*1fec0*/  IMAD.MOV.U32 R2, RZ, RZ, R68 ;  /* 0x000000ffff027224 */ /* 0x000fe200078e0044 */
[----:B--2---:R-:W-:Y:S04]  /*1fed0*/  @P3 STG.E.U8 desc[UR14][R136.64], R4 ;  /* 0x0000000488003986 */ /* 0x004fe8000c10110e */
[----:B------:R-:W-:-:S05]  /*1fee0*/  SHF.R.S32.HI R2, RZ, 0x8, R2 ;  /* 0x00000008ff027819 */ /* 0x000fca0000011402 */
[----:B------:R0:W-:Y:S04]  /*1fef0*/  @P2 STG.E.U8 desc[UR14][R8.64], R2 ;  /* 0x0000000208002986 */ /* 0x0001e8000c10110e */
[----:B0-----:R-:W2:Y:S01]  /*1ff00*/  LDL.LU.64 R8, [R1+0xb10] ;  /* 0x000b100001087983 */ /* 0x001ea20000300a00 */
[----:B----4-:R-:W-:-:S05]  /*1ff10*/  F2FP.SATFINITE.E4M3.F32.PACK_AB_MERGE_C R6, R7, R6, RZ ;  /* 0x000000060706723e */ /* 0x010fca00048070ff */
[----:B------:R0:W-:Y:S04]  /*1ff20*/  @P6 STG.E.U8 desc[UR14][R10.64], R6 ;  /* 0x000000060a006986 */ /* 0x0001e8000c10110e */
[----:B0-----:R-:W3:Y:S01]  /*1ff30*/  LDL.LU.64 R10, [R1+0xb08] ;  /* 0x000b0800010a7983 */ /* 0x001ee20000300a00 */
[----:B------:R-:W-:Y:S01]  /*1ff40*/  VIADD R5, R0, 0x1c5 ;  /* 0x000001c500057836 */ /* 0x000fe20000000000 */
[----:B------:R-:W-:Y:S01]  /*1ff50*/  PRMT R7, R6, 0x9910, RZ ;  /* 0x0000991006077816 */ /* 0x000fe200000000ff */
[----:B------:R-:W-:Y:S01]  /*1ff60*/  VIADD R3, R0, 0x1c6 ;  /* 0x000001c600037836 */ /* 0x000fe20000000000 */
[----:B------:R-:W4:Y:S02]  /*1ff70*/  LDL.LU.64 R136, [R1+0x298] ;  /* 0x0002980001887983 */ /* 0x000f240000300a00 */
[----:B------:R-:W-:Y:S01]  /*1ff80*/  ISETP.LT.AND P3, PT, R5, UR5, !P0 ;  /* 0x0000000505007c0c */ /* 0x000fe2000c761270 */
[----:B------:R-:W0:Y:S01]  /*1ff90*/  LDCU UR5, c[0x0][0x39c] ;  /* 0x00007380ff0577ac */ /* 0x000e220008000800 */
[----:B-1----:R-:W-:Y:S01]  /*1ffa0*/  ISETP.LT.AND P2, PT, R3, UR4, !P0 ;  /* 0x0000000403007c0c */ /* 0x002fe2000c741270 */
[----:B------:R-:W-:-:S02]  /*1ffb0*/  IMAD.MOV.U32 R3, RZ, RZ, R7 ;  /* 0x000000ffff037224 */ /* 0x000fc400078e0007 */
[C---:B------:R-:W-:Y:S01]  /*1ffc0*/  VIADD R5, R0.reuse, 0x1c7 ;  /* 0x000001c700057836 */ /* 0x040fe20000000000 */
[----:B------:R-:W1:Y:S01]  /*1ffd0*/  LDCU UR4, c[0x0][0x39c] ;  /* 0x00007380ff0477ac */ /* 0x000e620008000800 */
[----:B------:R-:W-:Y:S01]  /*1ffe0*/  VIADD R2, R0, 0x1c8 ;  /* 0x000001c800027836 */ /* 0x000fe20000000000 */
[----:B------:R-:W-:Y:S02]  /*1fff0*/  SHF.R.S32.HI R3, RZ, 0x8, R3 ;  /* 0x00000008ff037819 */ /* 0x000fe40000011403 */
[----:B-----5:R-:W-:Y:S01]  /*20000*/  ISETP.LT.AND P6, PT, R5, UR6, !P0 ;  /* 0x0000000605007c0c */ /* 0x020fe2000c7c1270 */
[----:B------:R-:W5:Y:S02]  /*20010*/  LDCU UR6, c[0x0][0x39c] ;  /* 0x00007380ff0677ac */ /* 0x000f640008000800 */
[----:B------:R1:W-:Y:S01]  /*20020*/  @P5 STG.E.U8 desc[UR14][R134.64], R3 ;  /* 0x0000000386005986 */ /* 0x0003e2000c10110e */
[----:B0-----:R-:W-:Y:S01]  /*20030*/  ISETP.LT.AND P5, PT, R2, UR5, !P0 ;  /* 0x0000000502007c0c */ /* 0x001fe2000c7a1270 */
[----:B------:R-:W-:Y:S01]  /*20040*/  VIADD R4, R0, 0x1c9 ;  /* 0x000001c900047836 */ /* 0x000fe20000000000 */
[----:B------:R-:W0:Y:S01]  /*20050*/  LDCU UR5, c[0x0][0x39c] ;  /* 0x00007380ff0577ac */ /* 0x000e220008000800 */
[----:B-1----:R-:W4:Y:S01]  /*20060*/  LDL.LU.64 R134, [R1+0x288] ;  /* 0x0002880001867983 */ /* 0x002f220000300a00 */
[----:B--2---:R-:W-:-:S04]  /*20070*/  F2FP.SATFINITE.E4M3.F32.PACK_AB_MERGE_C R8, R9, R8, RZ ;  /* 0x000000080908723e */ /* 0x004fc800048070ff */
[----:B------:R-:W-:-:S05]  /*20080*/  PRMT R5, R8, 0x9910, RZ ;  /* 0x0000991008057816 */ /* 0x000fca00000000ff */
[----:B------:R-:W-:Y:S01]  /*20090*/  IMAD.MOV.U32 R2, RZ, RZ, R5 ;  /* 0x000000ffff027224 */ /* 0x000fe200078e0005 */
[----:B------:R-:W-:Y:S04]  /*200a0*/  @P4 STG.E.U8 desc[UR14][R132.64], R8 ;  /* 0x0000000884004986 */ /* 0x000fe8000c10110e */
[----:B------:R-:W-:-:S05]  /*200b0*/  SHF.R.S32.HI R2, RZ, 0x8, R2 ;  /* 0x00000008ff027819 */ /* 0x000fca0000011402 */
[----:B------:R1:W-:Y:S04]  /*200c0*/  @P3 STG.E.U8 desc[UR14][R12.64], R2 ;  /* 0x000000020c003986 */ /* 0x0003e8000c10110e */
[----:B-1----:R-:W2:Y:S01]  /*200d0*/  LDL.LU.64 R12, [R1+0xb00] ;  /* 0x000b0000010c7983 */ /* 0x002ea20000300a00 */
[----:B---3--:R-:W-:-:S03]  /*200e0*/  F2FP.SATFINITE.E4M3.F32.PACK_AB_MERGE_C R10, R11, R10, RZ ;  /* 0x0000000a0b0a723e */ /* 0x008fc600048070ff */
[----:B------:R-:W3:Y:S04]  /*200f0*/  LDL.LU.64 R132, [R1+0x278] ;  /* 0x0002780001847983 */ /* 0x000ee80000300a00 */
[----:B------:R1:W-:Y:S04]  /*20100*/  @P2 STG.E.U8 desc[UR14][R14.64], R10 ;  /* 0x0000000a0e002986 */ /* 0x0003e8000c10110e */
[----:B-1----:R-:W3:Y:S01]  /*20110*/  LDL.LU.64 R14, [R1+0xaf8] ;  /* 0x000af800010e7983 */ /* 0x002ee20000300a00 */
[----:B------:R-:W-:Y:S01]  /*20120*/  VIADD R3, R0, 0x1ca ;  /* 0x000001ca00037836 */ /* 0x000fe20000000000 */
[----:B------:R-:W-:-:S04]  /*20130*/  PRMT R5, R10, 0x9910, RZ ;  /* 0x000099100a057816 */ /* 0x000fc800000000ff */
[----:B-----5:R-:W-:Y:S01]  /*20140*/  ISETP.LT.AND P3, PT, R3, UR6, !P0 ;  /* 0x0000000603007c0c */ /* 0x020fe2000c761270 */
[----:B------:R-:W-:Y:S01]  /*20150*/  IMAD.MOV.U32 R3, RZ, RZ, R5 ;  /* 0x000000ffff037224 */ /* 0x000fe200078e0005 */
[----:B------:R-:W-:Y:S01]  /*20160*/  ISETP.LT.AND P4, PT, R4, UR4, !P0 ;  /* 0x0000000404007c0c */ /* 0x000fe2000c781270 */
[----:B------:R-:W1:Y:S03]  /*20170*/  LDCU UR4, c[0x0][0x39c] ;  /* 0x00007380ff0477ac */ /* 0x000e660008000800 */
[----:B------:R-:W-:Y:S01]  /*20180*/  SHF.R.S32.HI R3, RZ, 0x8, R3 ;  /* 0x00000008ff037819 */ /* 0x000fe20000011403 */
[----:B------:R-:W-:Y:S01]  /*20190*/  VIADD R2, R0, 0x1cc ;  /* 0x000001cc00027836 */ /* 0x000fe20000000000 */
[----:B------:R-:W5:Y:S03]  /*201a0*/  LDCU UR6, c[0x0][0x39c] ;  /* 0x00007380ff0677ac */ /* 0x000f660008000800 */
[----:B----4-:R-:W-:Y:S01]  /*201b0*/  @P6 STG.E.U8 desc[UR14][R136.64], R3 ;  /* 0x0000000388006986 */ /* 0x010fe2000c10110e */
[----:B-1----:R-:W-:-:S02]  /*201c0*/  ISETP.LT.AND P6, PT, R2, UR4, !P0 ;  /* 0x0000000402007c0c */ /* 0x002fc4000c7c1270 */
[----:B--2---:R-:W-:Y:S02]  /*201d0*/  F2FP.SATFINITE.E4M3.F32.PACK_AB_MERGE_C R12, R13, R12, RZ ;  /* 0x0000000c0d0c723e */ /* 0x004fe400048070ff */
[----:B---3--:R-:W-:-:S03]  /*201e0*/  F2FP.SATFINITE.E4M3.F32.PACK_AB_MERGE_C R14, R15, R14, RZ ;  /* 0x0000000e0f0e723e */ /* 0x008fc600048070ff */
[----:B------:R1:W-:Y:S01]  /*201f0*/  @P5 STG.E.U8 desc[UR14][R16.64], R12 ;  /* 0x0000000c10005986 */ /* 0x0003e2000c10110e */
[----:B------:R-:W-:Y:S01]  /*20200*/  VIADD R4, R0, 0x1cb ;  /* 0x000001cb00047836 */ /* 0x000fe20000000000 */
[----:B------:R-:W2:Y:S02]  /*20210*/  LDCU UR4, c[0x0][0x39c] ;  /* 0x00007380ff0477ac */ /* 0x000ea40008000800 */
[----:B-1----:R-:W3:Y:S01]  /*20220*/  LDL.LU.64 R16, [R1+0xaf0] ;  /* 0x000af00001107983 */ /* 0x002ee20000300a00 */
[----:B------:R-:W-:-:S05]  /*20230*/  PRMT R5, R12, 0x9910, RZ ;  /* 0x000099100c057816 */ /* 0x000fca00000000ff */
[----:B------:R-:W-:-:S05]  /*20240*/  IMAD.MOV.U32 R2, RZ, RZ, R5 ;  /* 0x000000ffff027224 */ /* 0x000fca00078e0005 */
[----:B------:R-:W-:-:S05]  /*20250*/  SHF.R.S32.HI R2, RZ, 0x8, R2 ;  /* 0x00000008ff027819 */ /* 0x000fca0000011402 */
[----:B------:R-:W-:Y:S04]  /*20260*/  @P4 STG.E.U8 desc[UR14][R134.64], R2 ;  /* 0x0000000286004986 */ /* 0x000fe8000c10110e */
[----:B------:R1:W-:Y:S04]  /*20270*/  @P3 STG.E.U8 desc[UR14][R18.64], R14 ;  /* 0x0000000e12003986 */ /* 0x0003e8000c10110e */
[----:B-1----:R-:W4:Y:S01]  /*20280*/  LDL.LU.64 R18, [R1+0xae8] ;  /* 0x000ae80001127983 */ /* 0x002f220000300a00 */
[----:B0-----:R-:W-:Y:S01]  /*20290*/  ISETP.LT.AND P2, PT, R4, UR5, !P0 ;  /* 0x0000000504007c0c */ /* 0x001fe2000c741270 */
[----:B------:R-:W0:Y:S01]  /*202a0*/  LDCU UR5, c[0x0][0x39c] ;  /* 0x00007380ff0577ac */ /* 0x000e220008000800 */
[----:B------:R-:W-:Y:S01]  /*202b0*/  VIADD R3, R0, 0x1ce ;  /* 0x000001ce00037836 */ /* 0x000fe20000000000 */
[----:B------:R-:W-:-:S04]  /*202c0*/  PRMT R5, R14, 0x9910, RZ ;  /* 0x000099100e057816 */ /* 0x000fc800000000ff */
[----:B0-----:R-:W-:Y:S01]  /*202d0*/  ISETP.LT.AND P4, PT, R3, UR5, !P0 ;  /* 0x0000000503007c0c */ /* 0x001fe2000c781270 */
[----:B------:R-:W-:Y:S01]  /*202e0*/  IMAD.MOV.U32 R3, RZ, RZ, R5 ;  /* 0x000000ffff037224 */ /* 0x000fe200078e0005 */
[----:B------:R-:W0:Y:S04]  /*202f0*/  LDCU UR5, c[0x0][0x39c] ;  /* 0x00007380ff0577ac */ /* 0x000e280008000800 */
[----:B------:R-:W-:-:S05]  /*20300*/  SHF.R.S32.HI R3, RZ, 0x8, R3 ;  /* 0x00000008ff037819 */ /* 0x000fca0000011403 */
[----:B------:R-:W-:Y:S01]  /*20310*/  @P2 STG.E.U8 desc[UR14][R132.64], R3 ;  /* 0x0000000384002986 */ /* 0x000fe2000c10110e */
[----:B------:R-:W-:-:S05]  /*20320*/  VIADD R4, R0, 0x1cd ;  /* 0x000001cd00047836 */ /* 0x000fca0000000000 */
[----:B-----5:R-:W-:Y:S01]  /*20330*/  ISETP.LT.AND P5, PT, R4, UR6, !P0 ;  /* 0x0000000604007c0c */ /* 0x020fe2000c7a1270 */
[----:B------:R-:W1:Y:S01]  /*20340*/  LDCU UR6, c[0x0][0x39c] ;  /* 0x00007380ff0677ac */ /* 0x000e620008000800 */
[----:B------:R-:W-:-:S05]  /*20350*/  VIADD R2, R0, 0x1d0 ;  /* 0x000001d000027836 */ /* 0x000fca0000000000 */
[----:B-1----:R-:W-:Y:S02]  /*20360*/  ISETP.LT.AND P2, PT, R2, UR6, !P0 ;  /* 0x0000000602007c0c */ /* 0x002fe4000c741270 */
[----:B---3--:R-:W-:Y:S02]  /*20370*/  F2FP.SATFINITE.E4M3.F32.PACK_AB_MERGE_C R16, R17, R16, RZ ;  /* 0x000000101110723e */ /* 0x008fe400048070ff */
[----:B----4-:R-:W-:-:S03]  /*20380*/  F2FP.SATFINITE.E4M3.F32.PACK_AB_MERGE_C R18, R19, R18, RZ ;  /* 0x000000121312723e */ /* 0x010fc600048070ff */
[----:B------:R1:W-:Y:S01]  /*20390*/  @P6 STG.E.U8 desc[UR14][R20.64], R16 ;  /* 0x0000001014006986 */ /* 0x0003e2000c10110e */
[----:B------:R-:W-:Y:S01]  /*203a0*/  VIADD R4, R0, 0x1cf ;  /* 0x000001cf00047836 */ /* 0x000fe20000000000 */
[----:B------:R-:W3:Y:S02]  /*203b0*/  LDCU UR6, c[0x0][0x39c] ;  /* 0x00007380ff0677ac */ /* 0x000ee40008000800 */
[----:B-1----:R-:W4:Y:S01]  /*203c0*/  LDL.LU.64 R20, [R1+0xae0] ;  /* 0x000ae00001147983 */ /* 0x002f220000300a00 */
[----:B------:R-:W-:-:S05]  /*203d0*/  PRMT R5, R16, 0x9910, RZ ;  /* 0x0000991010057816 */ /* 0x000fca00000000ff */
[----:B------:R-:W-:-:S05]  /*203e0*/  IMAD.MOV.U32 R2, RZ, RZ, R5 ;  /* 0x000000ffff027224 */ /* 0x000fca00078e0005 */
[----:B------:R-:W-:-:S05]  /*203f0*/  SHF.R.S32.HI R2, RZ, 0x8, R2 ;  /* 0x00000008ff027819 */ /* 0x000fca0000011402 */
[----:B------:R1:W-:Y:S04]  /*20400*/  @P5 STG.E.U8 desc[UR14][R22.64], R2 ;  /* 0x0000000216005986 */ /* 0x0003e8000c10110e */
[----:B-1----:R-:W5:Y:S04]  /*20410*/  LDL.LU.64 R22, [R1+0xad8] ;  /* 0x000ad80001167983 */ /* 0x002f680000300a00 */
[----:B------:R1:W-:Y:S04]  /*20420*/  @P4 STG.E.U8 desc[UR14][R24.64], R18 ;  /* 0x0000001218004986 */ /* 0x0003e8000c10110e */
[----:B-1----:R-:W5:Y:S01]  /*20430*/  LDL.LU.64 R24, [R1+0xad0] ;  /* 0x000ad00001187983 */ /* 0x002f620000300a00 */
[----:B--2---:R-:W-:Y:S01]  /*20440*/  ISETP.LT.AND P3, PT, R4, UR4, !P0 ;  /* 0x0000000404007c0c */ /* 0x004fe2000c761270 */
[----:B------:R-:W1:Y:S01]  /*20450*/  LDCU UR4, c[0x0][0x39c] ;  /* 0x00007380ff0477ac */ /* 0x000e620008000800 */
[----:B------:R-:W-:Y:S01]  /*20460*/  VIADD R3, R0, 0x1d2 ;  /* 0x000001d200037836 */ /* 0x000fe20000000000 */
[----:B------:R-:W-:-:S04]  /*20470*/  PRMT R5, R18, 0x9910, RZ ;  /* 0x0000991012057816 */ /* 0x000fc800000000ff */
[----:B-1----:R-:W-:Y:S01]  /*20480*/  ISETP.LT.AND P5, PT, R3, UR4, !P0 ;  /* 0x0000000403007c0c */ /* 0x002fe2000c7a1270 */
[----:B------:R-:W-:Y:S01]  /*20490*/  IMAD.MOV.U32 R3, RZ, RZ, R5 ;  /* 0x000000ffff037224 */ /* 0x000fe200078e0005 */
[----:B------:R-:W1:Y:S04]  /*204a0*/  LDCU UR4, c[0x0][0x39c] ;  /* 0x00007380ff0477ac */ /* 0x000e680008000800 */
[----:B------:R-:W-:-:S05]  /*204b0*/  SHF.R.S32.HI R3, RZ, 0x8, R3 ;  /* 0x00000008ff037819 */ /* 0x000fca0000011403 */
[----:B------:R2:W-:Y:S04]  /*204c0*/  @P3 STG.E.U8 desc[UR14][R26.64], R3 ;  /* 0x000000031a003986 */ /* 0x0005e8000c10110e */
[----:B--2---:R-:W2:Y:S01]  /*204d0*/  LDL.LU.64 R26, [R1+0xac8] ;  /* 0x000ac800011a7983 */ /* 0x004ea20000300a00 */
[----:B------:R-:W-:-:S05]  /*204e0*/  VIADD R4, R0, 0x1d1 ;  /* 0x000001d100047836 */ /* 0x000fca0000000000 */
[----:B0-----:R-:W-:Y:S01]  /*204f0*/  ISETP.LT.AND P6, PT, R4, UR5, !P0 ;  /* 0x0000000504007c0c */ /* 0x001fe2000c7c1270 */
[----:B------:R-:W0:Y:S01]  /*20500*/  LDCU UR5, c[0x0][0x39c] ;  /* 0x00007380ff0577ac */ /* 0x000e220008000800 */
[----:B------:R-:W-:-:S05]  /*20510*/  VIADD R2, R0, 0x1d4 ;  /* 0x000001d400027836 */ /* 0x000fca0000000000 */
[----:B0-----:R-:W-:Y:S01]  /*20520*/  ISETP.LT.AND P3, PT, R2, UR5, !P0 ;  /* 0x0000000502007c0c */ /* 0x001fe2000c761270 */
[----:B------:R-:W-:Y:S01]  /*20530*/  VIADD R4, R0, 0x1d3 ;  /* 0x000001d300047836 */ /* 0x000fe20000000000 */
[----:B------:R-:W0:Y:S04]  /*20540*/  LDCU UR5, c[0x0][0x39c] ;  /* 0x00007380ff0577ac */ /* 0x000e280008000800 */
[----:B---3--:R-:W-:Y:S01]  /*20550*/  ISETP.LT.AND P4, PT, R4, UR6, !P0 ;  /* 0x0000000604007c0c */ /* 0x008fe2000c781270 */
[----:B------:R-:W3:Y:S01]  /*20560*/  LDCU UR6, c[0x0][0x39c] ;  /* 0x00007380ff0677ac */ /* 0x000ee20008000800 */
[C---:B------:R-:W-:Y:S02]  /*20570*/  VIADD R3, R0.reuse, 0x1d6 ;  /* 0x000001d600037836 */ /* 0x040fe40000000000 */
[----:B------:R-:W-:Y:S01]  /*20580*/  VIADD R4, R0, 0x1d5 ;  /* 0x000001d500047836 */ /* 0x000fe20000000000 */
[----:B----4-:R-:W-:-:S05]  /*20590*/  F2FP.SATFINITE.E4M3.F32.PACK_AB_MERGE_C R20, R21, R20, RZ ;  /* 0x000000141514723e */ /* 0x010fca00048070ff */
[----:B------:R4:W-:Y:S01]  /*205a0*/  @P2 STG.E.U8 desc[UR14][R28.64], R20 ;  /* 0x000000141c002986 */ /* 0x0009e2000c10110e */
[----:B------:R-:W-:-:S03]  /*205b0*/  PRMT R5, R20, 0x9910, RZ ;  /* 0x0000991014057816 */ /* 0x000fc600000000ff */
[----:B----4-:R-:W4:Y:S02]  /*205c0*/  LDL.LU.64 R28, [R1+0xac0] ;  /* 0x000ac000011c7983 */ /* 0x010f240000300a00 */
[----:B------:R-:W-:-:S05]  /*205d0*/  IMAD.MOV.U32 R2, RZ, RZ, R5 ;  /* 0x000000ffff027224 */ /* 0x000fca00078e0005 */
[----:B------:R-:W-:-:S05]  /*205e0*/  SHF.R.S32.HI R2, RZ, 0x8, R2 ;  /* 0x00000008ff027819 */ /* 0x000fca0000011402 */
[----:B------:R0:W-:Y:S04]  /*205f0*/  @P6 STG.E.U8 desc[UR14][R30.64], R2 ;  /* 0x000000021e006986 */ /* 0x0001e8000c10110e */
[----:B0-----:R-:W4:Y:S01]  /*20600*/  LDL.LU.64 R30, [R1+0xab8] ;  /* 0x000ab800011e7983 */ /* 0x001f220000300a00 */
[----:B-----5:R-:W-:-:S05]  /*20610*/  F2FP.SATFINITE.E4M3.F32.PACK_AB_MERGE_C R22, R23, R22, RZ ;  /* 0x000000161716723e */ /* 0x020fca00048070ff */
[----:B------:R0:W-:Y:S01]  /*20620*/  @P5 STG.E.U8 desc[UR14][R32.64], R22 ;  /* 0x0000001620005986 */ /* 0x0001e2000c10110e */
[----:B------:R-:W-:-:S03]  /*20630*/  PRMT R5, R22, 0x9910, RZ ;  /* 0x0000991016057816 */ /* 0x000fc600000000ff */
[----:B0-----:R-:W5:Y:S01]  /*20640*/  LDL.LU.64 R32, [R1+0xab0] ;  /* 0x000ab00001207983 */ /* 0x001f620000300a00 */
[----:B---3--:R-:W-:Y:S01]  /*20650*/  ISETP.LT.AND P6, PT, R3, UR6, !P0 ;  /* 0x0000000603007c0c */ /* 0x008fe2000c7c1270 */
[----:B------:R-:W-:Y:S01]  /*20660*/  IMAD.MOV.U32 R3, RZ, RZ, R5 ;  /* 0x000000ffff037224 */ /* 0x000fe200078e0005 */
[----:B-1----:R-:W-:Y:S01]  /*20670*/  ISETP.LT.AND P2, PT, R4, UR4, !P0 ;  /* 0x0000000404007c0c */ /* 0x002fe2000c741270 */
[----:B------:R-:W0:Y:S03]  /*20680*/  LDCU UR4, c[0x0][0x39c] ;  /* 0x00007380ff0477ac */ /* 0x000e260008000800 */
[----:B------:R-:W-:Y:S02]  /*20690*/  SHF.R.S32.HI R3, RZ, 0x8, R3 ;  /* 0x00000008ff037819 */ /* 0x000fe40000011403 */
[----:B------:R-:W-:Y:S01]  /*206a0*/  F2FP.SATFINITE.E4M3.F32.PACK_AB_MERGE_C R24, R25, R24, RZ ;  /* 0x000000181918723e */ /* 0x000fe200048070ff */
[----:B------:R-:W-:Y:S01]  /*206b0*/  VIADD R2, R0, 0x1d8 ;  /* 0x000001d800027836 */ /* 0x000fe20000000000 */
[----:B------:R-:W1:Y:S01]  /*206c0*/  LDCU UR6, c[0x0][0x39c] ;  /* 0x00007380ff0677ac */ /* 0x000e620008000800 */
[----:B------:R3:W-:Y:S01]  /*206d0*/  @P4 STG.E.U8 desc[UR14][R34.64], R3 ;  /* 0x0000000322004986 */ /* 0x0007e2000c10110e */
[----:B------:R-:W-:-:S03]  /*206e0*/  PRMT R5, R24, 0x9910, RZ ;  /* 0x0000991018057816 */ /* 0x000fc600000000ff */
[----:B---3--:R-:W3:Y:S01]  /*206f0*/  LDL.LU.64 R34, [R1+0xaa8] ;  /* 0x000aa80001227983 */ /* 0x008ee20000300a00 */
[----:B0-----:R-:W-:Y:S01]  /*20700*/  ISETP.LT.AND P4, PT, R2, UR4, !P0 ;  /* 0x0000000402007c0c */ /* 0x001fe2000c781270 */
[----:B------:R-:W-:Y:S01]  /*20710*/  IMAD.MOV.U32 R2, RZ, RZ, R5 ;  /* 0x000000ffff027224 */ /* 0x000fe200078e0005 */
[----:B------:R-:W0:Y:S01]  /*20720*/  LDCU UR4, c[0x0][0x39c] ;  /* 0x00007380ff0477ac */ /* 0x000e220008000800 */
[----:B------:R1:W-:Y:S03]  /*20730*/  @P3 STG.E.U8 desc[UR14][R36.64], R24 ;  /* 0x0000001824003986 */ /* 0x0003e6000c10110e */
[----:B------:R-:W-:Y:S01]  /*20740*/  SHF.R.S32.HI R2, RZ, 0x8, R2 ;  /* 0x00000008ff027819 */ /* 0x000fe20000011402 */
[----:B-1----:R-:W3:Y:S04]  /*20750*/  LDL.LU.64 R36, [R1+0xaa0] ;  /* 0x000aa00001247983 */ /* 0x002ee80000300a00 */
[----:B------:R1:W-:Y:S04]  /*20760*/  @P2 STG.E.U8 desc[UR14][R38.64], R2 ;  /* 0x0000000226002986 */ /* 0x0003e8000c10110e */
[----:B-1----:R-:W3:Y:S01]  /*20770*/  LDL.LU.64 R38, [R1+0xa98] ;  /* 0x000a980001267983 */ /* 0x002ee20000300a00 */
[----:B------:R-:W-:-:S05]  /*20780*/  VIADD R4, R0, 0x1d7 ;  /* 0x000001d700047836 */ /* 0x000fca0000000000 */
[----:B------:R-:W-:Y:S01]  /*20790*/  ISETP.LT.AND P5, PT, R4, UR5, !P0 ;  /* 0x0000000504007c0c */ /* 0x000fe2000c7a1270 */
[----:B------:R-:W1:Y:S01]  /*207a0*/  LDCU UR5, c[0x0][0x39c] ;  /* 0x00007380ff0577ac */ /* 0x000e620008000800 */
[----:B--2---:R-:W-:Y:S01]  /*207b0*/  F2FP.SATFINITE.E4M3.F32.PACK_AB_MERGE_C R26, R27, R26, RZ ;  /* 0x0000001a1b1a723e */ /* 0x004fe200048070ff */
[----:B------:R-:W-:-:S03]  /*207c0*/  VIADD R3, R0, 0x1da ;  /* 0x000001da00037836 */ /* 0x000fc60000000000 */
[----:B------:R-:W-:Y:S01]  /*207d0*/  PRMT R5, R26, 0x9910, RZ ;  /* 0x000099101a057816 */ /* 0x000fe200000000ff */
[----:B------:R2:W-:Y:S01]  /*207e0*/  @P6 STG.E.U8 desc[UR14][R40.64], R26 ;  /* 0x0000001a28006986 */ /* 0x0005e2000c10110e */
[----:B------:R-:W-:-:S03]  /*207f0*/  VIADD R4, R0, 0x1d9 ;  /* 0x000001d900047836 */ /* 0x000fc60000000000 */
[----:B--2---:R-:W2:Y:S01]  /*20800*/  LDL.LU.64 R40, [R1+0xa90] ;  /* 0x000a900001287983 */ /* 0x004ea20000300a00 */
[----:B-1----:R-:W-:Y:S01]  /*20810*/  ISETP.LT.AND P2, PT, R3, UR5, !P0 ;  /* 0x0000000503007c0c */ /* 0x002fe2000c741270 */
[----:B------:R-:W-:Y:S01]  /*20820*/  IMAD.MOV.U32 R3, RZ, RZ, R5 ;  /* 0x000000ffff037224 */ /* 0x000fe200078e0005 */
[----:B------:R-:W-:Y:S01]  /*20830*/  ISETP.LT.AND P3, PT, R4, UR6, !P0 ;  /* 0x0000000604007c0c */ /* 0x000fe2000c761270 */
[----:B------:R-:W1:Y:S03]  /*20840*/  LDCU UR6, c[0x0][0x39c] ;  /* 0x00007380ff0677ac */ /* 0x000e660008000800 */
[----:B------:R-:W-:Y:S01]  /*20850*/  SHF.R.S32.HI R3, RZ, 0x8, R3 ;  /* 0x00000008ff037819 */ /* 0x000fe20000011403 */
[----:B------:R-:W-:Y:S01]  /*20860*/  VIADD R2, R0, 0x1dc ;  /* 0x000001dc00027836 */ /* 0x000fe20000000000 */
[----:B------:R-:W0:Y:S03]  /*20870*/  LDCU UR5, c[0x0][0x39c] ;  /* 0x00007380ff0577ac */ /* 0x000e260008000800 */
[----:B------:R1:W-:Y:S04]  /*20880*/  @P5 STG.E.U8 desc[UR14][R42.64], R3 ;  /* 0x000000032a005986 */ /* 0x0003e8000c10110e */
[----:B-1----:R-:W2:Y:S01]  /*20890*/  LDL.LU.64 R42, [R1+0xa88] ;  /* 0x000a8800012a7983 */ /* 0x002ea20000300a00 */
[----:B------:R-:W-:Y:S01]  /*208a0*/  ISETP.LT.AND P5, PT, R2, UR6, !P0 ;  /* 0x0000000602007c0c */ /* 0x000fe2000c7a1270 */
[----:B------:R-:W-:Y:S01]  /*208b0*/  VIADD R4, R0, 0x1db ;  /* 0x000001db00047836 */ /* 0x000fe20000000000 */
[----:B------:R-:W1:Y:S04]  /*208c0*/  LDCU UR6, c[0x0][0x39c] ;  /* 0x00007380ff0677ac */ /* 0x000e680008000800 */
[----:B0-----:R-:W-:Y:S01]  /*208d0*/  ISETP.LT.AND P6, PT, R4, UR4, !P0 ;  /* 0x0000000404007c0c */ /* 0x001fe2000c7c1270 */
[----:B------:R-:W0:Y:S01]  /*208e0*/  LDCU UR4, c[0x0][0x39c] ;  /* 0x00007380ff0477ac */ /* 0x000e220008000800 */
[----:B------:R-:W-:-:S02]  /*208f0*/  VIADD R3, R0, 0x1de ;  /* 0x000001de00037836 */ /* 0x000fc40000000000 */
[----:B------:R-:W-:Y:S01]  /*20900*/  VIADD R4, R0, 0x1dd ;  /* 0x000001dd00047836 */ /* 0x000fe20000000000 */
[----:B----4-:R-:W-:-:S04]  /*20910*/  F2FP.SATFINITE.E4M3.F32.PACK_AB_MERGE_C R28, R29, R28, RZ ;  /* 0x0000001c1d1c723e */ /* 0x010fc800048070ff */
[----:B------:R-:W-:Y:S01]  /*20920*/  PRMT R5, R28, 0x9910, RZ ;  /* 0x000099101c057816 */ /* 0x000fe200000000ff */
[----:B------:R4:W-:Y:S04]  /*20930*/  @P4 STG.E.U8 desc[UR14][R44.64], R28 ;  /* 0x0000001c2c004986 */ /* 0x0009e8000c10110e */
[----:B------:R-:W-:Y:S01]  /*20940*/  IMAD.MOV.U32 R2, RZ, RZ, R5 ;  /* 0x000000ffff027224 */ /* 0x000fe200078e0005 */
[----:B----4-:R-:W4:Y:S04]  /*20950*/  LDL.LU.64 R44, [R1+0xa80] ;  /* 0x000a8000012c7983 */ /* 0x010f280000300a00 */
[----:B------:R-:W-:-:S05]  /*20960*/  SHF.R.S32.HI R2, RZ, 0x8, R2 ;  /* 0x00000008ff027819 */ /* 0x000fca0000011402 */
[----:B------:R0:W-:Y:S01]  /*20970*/  @P3 STG.E.U8 desc[UR14][R46.64], R2 ;  /* 0x000000022e003986 */ /* 0x0001e2000c10110e */
[----:B------:R-:W-:-:S03]  /*20980*/  F2FP.SATFINITE.E4M3.F32.PACK_AB_MERGE_C R30, R31, R30, RZ ;  /* 0x0000001e1f1e723e */ /* 0x000fc600048070ff */
[----:B0-----:R-:W4:Y:S01]  /*20990*/  LDL.LU.64 R46, [R1+0xa78] ;  /* 0x000a7800012e7983 */ /* 0x001f220000300a00 */
[----:B------:R-:W-:Y:S02]  /*209a0*/  PRMT R5, R30, 0x9910, RZ ;  /* 0x000099101e057816 */ /* 0x000fe400000000ff */
[----:B------:R-:W-:Y:S01]  /*209b0*/  ISETP.LT.AND P3, PT, R3, UR4, !P0 ;  /* 0x0000000403007c0c */ /* 0x000fe2000c761270 */
[----:B------:R0:W-:Y:S01]  /*209c0*/  @P2 STG.E.U8 desc[UR14][R48.64], R30 ;  /* 0x0000001e30002986 */ /* 0x0001e2000c10110e */
[----:B------:R-:W-:Y:S01]  /*209d0*/  ISETP.LT.AND P4, PT, R4, UR5, !P0 ;  /* 0x0000000504007c0c */ /* 0x000fe2000c781270 */
[----:B------:R-:W-:Y:S01]  /*209e0*/  IMAD.MOV.U32 R3, RZ, RZ, R5 ;  /* 0x000000ffff037224 */ /* 0x000fe200078e0005 */
[----:B------:R-:W1:Y:S01]  /*209f0*/  LDCU UR5, c[0x0][0x39c] ;  /* 0x00007380ff0577ac */ /* 0x000e620008000800 */
[----:B-----5:R-:W-:Y:S01]  /*20a00*/  F2FP.SATFINITE.E4M3.F32.PACK_AB_MERGE_C R32, R33, R32, RZ ;  /* 0x000000202120723e */ /* 0x020fe200048070ff */
[----:B------:R-:W-:Y:S01]  /*20a10*/  VIADD R2, R0, 0x1e0 ;  /* 0x000001e000027836 */ /* 0x000fe20000000000 */
[----:B------:R-:W5:Y:S01]  /*20a20*/  LDCU UR4, c[0x0][0x39c] ;  /* 0x00007380ff0477ac */ /* 0x000f620008000800 */
[----:B0-----:R-:W4:Y:S01]  /*20a30*/  LDL.LU.64 R48, [R1+0xa70] ;  /* 0x000a700001307983 */ /* 0x001f220000300a00 */
[----:B------:R-:W-:-:S05]  /*20a40*/  SHF.R.S32.HI R3, RZ, 0x8, R3 ;  /* 0x00000008ff037819 */ /* 0x000fca0000011403 */
[----:B------:R0:W-:Y:S01]  /*20a50*/  @P6 STG.E.U8 desc[UR14][R50.64], R3 ;  /* 0x0000000332006986 */ /* 0x0001e2000c10110e */
[----:B------:R-:W-:-:S03]  /*20a60*/  PRMT R5, R32, 0x9910, RZ ;  /* 0x0000991020057816 */ /* 0x000fc600000000ff */
[----:B0-----:R-:W4:Y:S01]  /*20a70*/  LDL.LU.64 R50, [R1+0xa68] ;  /* 0x000a680001327983 */ /* 0x001f220000300a00 */
[----:B------:R-:W-:Y:S01]  /*20a80*/  VIADD R4, R0, 0x1df ;  /* 0x000001df00047836 */ /* 0x000fe20000000000 */
[----:B-1----:R-:W-:Y:S02]  /*20a90*/  ISETP.LT.AND P6, PT, R2, UR5, !P0 ;  /* 0x0000000502007c0c */ /* 0x002fe4000c7c1270 */
[----:B------:R0:W-:Y:S01]  /*20aa0*/  @P5 STG.E.U8 desc[UR14][R52.64], R32 ;  /* 0x0000002034005986 */ /* 0x0001e2000c10110e */
[----:B------:R-:W-:Y:S01]  /*20ab0*/  IMAD.MOV.U32 R2, RZ, RZ, R5 ;  /* 0x000000ffff027224 */ /* 0x000fe200078e0005 */
[----:B------:R-:W-:Y:S01]  /*20ac0*/  ISETP.LT.AND P2, PT, R4, UR6, !P0 ;  /* 0x0000000604007c0c */ /* 0x000fe2000c741270 */
[----:B------:R-:W1:Y:S01]  /*20ad0*/  LDCU UR6, c[0x0][0x39c] ;  /* 0x00007380ff0677ac */ /* 0x000e620008000800 */
[----:B------:R-:W1:Y:S01]  /*20ae0*/  LDCU UR5, c[0x0][0x39c] ;  /* 0x00007380ff0577ac */ /* 0x000e620008000800 */
[----:B0-----:R-:W4:Y:S01]  /*20af0*/  LDL.LU.64 R52, [R1+0xa60] ;  /* 0x000a600001347983 */ /* 0x001f220000300a00 */
[----:B------:R-:W-:Y:S01]  /*20b00*/  SHF.R.S32.HI R2, RZ, 0x8, R2 ;  /* 0x00000008ff027819 */ /* 0x000fe20000011402 */
[----:B------:R-:W-:Y:S01]  /*20b10*/  VIADD R4, R0, 0x1e1 ;  /* 0x000001e100047836 */ /* 0x000fe20000000000 */
[----:B---3--:R-:W-:-:S03]  /*20b20*/  F2FP.SATFINITE.E4M3.F32.PACK_AB_MERGE_C R34, R35, R34, RZ ;  /* 0x000000222322723e */ /* 0x008fc600048070ff */
[----:B------:R0:W-:Y:S01]  /*20b30*/  @P4 STG.E.U8 desc[UR14][R54.64], R2 ;  /* 0x0000000236004986 */ /* 0x0001e2000c10110e */
[----:B-----5:R-:W-:Y:S01]  /*20b40*/  ISETP.LT.AND P5, PT, R4, UR4, !P0 ;  /* 0x0000000404007c0c */ /* 0x020fe2000c7a1270 */
[----:B------:R-:W3:Y:S01]  /*20b50*/  LDCU UR4, c[0x0][0x39c] ;  /* 0x00007380ff0477ac */ /* 0x000ee20008000800 */
[----:B------:R-:W-:Y:S01]  /*20b60*/  VIADD R3, R0, 0x1e2 ;  /* 0x000001e200037836 */ /* 0x000fe20000000000 */
[----:B------:R-:W-:Y:S01]  /*20b70*/  PRMT R5, R34, 0x9910, RZ ;  /* 0x0000991022057816 */ /* 0x000fe200000000ff */
[----:B0-----:R-:W5:Y:S03]  /*20b80*/  LDL.LU.64 R54, [R1+0xa58] ;  /* 0x000a580001367983 */ /* 0x001f660000300a00 */
[----:B-1----:R-:W-:Y:S01]  /*20b90*/  ISETP.LT.AND P4, PT, R3, UR6, !P0 ;  /* 0x0000000603007c0c */ /* 0x002fe2000c781270 */
[C---:B------:R-:W-:Y:S01]  /*20ba0*/  VIADD R4, R0.reuse, 0x1e3 ;  /* 0x000001e300047836 */ /* 0x040fe20000000000 */
[----:B------:R-:W-:Y:S01]  /*20bb0*/  F2FP.SATFINITE.E4M3.F32.PACK_AB_MERGE_C R36, R37, R36, RZ ;  /* 0x000000242524723e */ /* 0x000fe200048070ff */
[----:B------:R-:W-:Y:S01]  /*20bc0*/  IMAD.MOV.U32 R3, RZ, RZ, R5 ;  /* 0x000000ffff037224 */ /* 0x000fe200078e0005 */
[----:B------:R0:W-:Y:S01]  /*20bd0*/  @P3 STG.E.U8 desc[UR14][R56.64], R34 ;  /* 0x0000002238003986 */ /* 0x0001e2000c10110e */
[----:B------:R-:W-:Y:S01]  /*20be0*/  VIADD R2, R0, 0x1e4 ;  /* 0x000001e400027836 */ /* 0x000fe20000000000 */
[----:B------:R-:W-:Y:S01]  /*20bf0*/  ISETP.LT.AND P3, PT, R4, UR5, !P0 ;  /* 0x0000000504007c0c */ /* 0x000fe2000c761270 */
[----:B------:R-:W1:Y:S01]  /*20c00*/  LDCU UR5, c[0x0][0x39c] ;  /* 0x00007380ff0577ac */ /* 0x000e620008000800 */
[----:B------:R-:W-:-:S02]  /*20c10*/  SHF.R.S32.HI R3, RZ, 0x8, R3 ;  /* 0x00000008ff037819 */ /* 0x000fc40000011403 */
[----:B------:R-:W-:Y:S01]  /*20c20*/  PRMT R5, R36, 0x9910, RZ ;  /* 0x0000991024057816 */ /* 0x000fe200000000ff */
[----:B------:R-:W1:Y:S01]  /*20c30*/  LDCU UR6, c[0x0][0x39c] ;  /* 0x00007380ff0677ac */ /* 0x000e620008000800 */
[----:B0-----:R-:W5:Y:S04]  /*20c40*/  LDL.LU.64 R56, [R1+0xa50] ;  /* 0x000a500001387983 */ /* 0x001f680000300a00 */
[----:B------:R0:W-:Y:S01]  /*20c50*/  @P2 STG.E.U8 desc[UR14][R58.64], R3 ;  /* 0x000000033a002986 */ /* 0x0001e2000c10110e */
[----:B---3--:R-:W-:Y:S01]  /*20c60*/  ISETP.LT.AND P2, PT, R2, UR4, !P0 ;  /* 0x0000000402007c0c */ /* 0x008fe2000c741270 */
[----:B------:R-:W-:Y:S01]  /*20c70*/  IMAD.MOV.U32 R2, RZ, RZ, R5 ;  /* 0x000000ffff027224 */ /* 0x000fe200078e0005 */
[----:B------:R-:W-:Y:S01]  /*20c80*/  F2FP.SATFINITE.E4M3.F32.PACK_AB_MERGE_C R38, R39, R38, RZ ;  /* 0x000000262726723e */ /* 0x000fe200048070ff */
[----:B------:R3:W-:Y:S01]  /*20c90*/  @P6 STG.E.U8 desc[UR14][R60.64], R36 ;  /* 0x000000243c006986 */ /* 0x0007e2000c10110e */
[----:B------:R-:W2:Y:S02]  /*20ca0*/  LDCU UR4, c[0x0][0x39c] ;  /* 0x00007380ff0477ac */ /* 0x000ea40008000800 */
[----:B------:R-:W-:Y:S01]  /*20cb0*/  SHF.R.S32.HI R2, RZ, 0x8, R2 ;  /* 0x00000008ff027819 */ /* 0x000fe20000011402 */
[----:B0-----:R-:W5:Y:S01]  /*20cc0*/  LDL.LU.64 R58, [R1+0xa48] ;  /* 0x000a4800013a7983 */ /* 0x001f620000300a00 */
[----:B------:R-:W-:Y:S01]  /*20cd0*/  VIADD R3, R0, 0x1e6 ;  /* 0x000001e600037836 */ /* 0x000fe20000000000 */
[----:B------:R-:W-:-:S02]  /*20ce0*/  PRMT R5, R38, 0x9910, RZ ;  /* 0x0000991026057816 */ /* 0x000fc400000000ff */
[----:B------:R0:W-:Y:S02]  /*20cf0*/  @P5 STG.E.U8 desc[UR14][R62.64], R2 ;  /* 0x000000023e005986 */ /* 0x0001e4000c10110e */
[----:B-1----:R-:W-:Y:S01]  /*20d00*/  ISETP.LT.AND P5, PT, R3, UR5, !P0 ;  /* 0x0000000503007c0c */ /* 0x002fe2000c7a1270 */
[----:B------:R-:W-:Y:S01]  /*20d10*/  IMAD.MOV.U32 R3, RZ, RZ, R5 ;  /* 0x000000ffff037224 */ /* 0x000fe200078e0005 */
[----:B---3--:R-:W3:Y:S01]  /*20d20*/  LDL.LU.64 R60, [R1+0xa40] ;  /* 0x000a4000013c7983 */ /* 0x008ee20000300a00 */
[----:B------:R-:W-:Y:S01]  /*20d30*/  VIADD R4, R0, 0x1e5 ;  /* 0x000001e500047836 */ /* 0x000fe20000000000 */
[----:B------:R-:W1:Y:S02]  /*20d40*/  LDCU UR5, c[0x0][0x39c] ;  /* 0x00007380ff0577ac */ /* 0x000e640008000800 */
[----:B------:R-:W-:Y:S01]  /*20d50*/  SHF.R.S32.HI R3, RZ, 0x8, R3 ;  /* 0x00000008ff037819 */ /* 0x000fe20000011403 */
[----:B------:R2:W-:Y:S04]  /*20d60*/  @P4 STG.E.U8 desc[UR14][R64.64], R38 ;  /* 0x0000002640004986 */ /* 0x0005e8000c10110e */
[----:B0-----:R-:W3:Y:S04]  /*20d70*/  LDL.LU.64 R62, [R1+0xa38] ;  /* 0x000a3800013e7983 */ /* 0x001ee80000300a00 */
[----:B------:R0:W-:Y:S04]  /*20d80*/  @P3 STG.E.U8 desc[UR14][R66.64], R3 ;  /* 0x0000000342003986 */ /* 0x0001e8000c10110e */
[----:B--2---:R-:W2:Y:S04]  /*20d90*/  LDL.LU.64 R64, [R1+0xa30] ;  /* 0x000a300001407983 */ /* 0x004ea80000300a00 */
[----:B0-----:R-:W2:Y:S01]  /*20da0*/  LDL.LU.64 R66, [R1+0xa28] ;  /* 0x000a280001427983 */ /* 0x001ea20000300a00 */
[----:B------:R-:W-:Y:S01]  /*20db0*/  ISETP.LT.AND P6, PT, R4, UR6, !P0 ;  /* 0x0000000604007c0c */ /* 0x000fe2000c7c1270 */
[----:B------:R-:W0:Y:S01]  /*20dc0*/  LDCU UR6, c[0x0][0x39c] ;  /* 0x00007380ff0677ac */ /* 0x000e220008000800 */
[----:B------:R-:W-:-:S02]  /*20dd0*/  VIADD R4, R0, 0x1e7 ;  /* 0x000001e700047836 */ /* 0x000fc40000000000 */
[----:B------:R-:W-:-:S03]  /*20de0*/  VIADD R2, R0, 0x1e8 ;  /* 0x000001e800027836 */ /* 0x000fc60000000000 */
[----:B------:R-:W-:Y:S01]  /*20df0*/  ISETP.LT.AND P4, PT, R4, UR4, !P0 ;  /* 0x0000000404007c0c */ /* 0x000fe2000c781270 */
[----:B------:R-:W1:Y:S01]  /*20e00*/  LDCU UR4, c[0x0][0x39c] ;  /* 0x00007380ff0477ac */ /* 0x000e620008000800 */
[----:B------:R-:W-:-:S04]  /*20e10*/  F2FP.SATFINITE.E4M3.F32.PACK_AB_MERGE_C R41, R41, R40, RZ ;  /* 0x000000282929723e */ /* 0x000fc800048070ff */
[----:B------:R-:W-:Y:S02]  /*20e20*/  PRMT R5, R41, 0x9910, RZ ;  /* 0x0000991029057816 */ /* 0x000fe400000000ff */
[----:B0-----:R-:W-:Y:S01]  /*20e30*/  ISETP.LT.AND P3, PT, R2, UR6, !P0 ;  /* 0x0000000602007c0c */ /* 0x001fe2000c761270 */
[----:B------:R-:W0:Y:S01]  /*20e40*/  LDCU UR6, c[0x0][0x39c] ;  /* 0x00007380ff0677ac */ /* 0x000e220008000800 */
[----:B------:R-:W-:Y:S01]  /*20e50*/  VIADD R2, R0, 0x1e9 ;  /* 0x000001e900027836 */ /* 0x000fe20000000000 */
[----:B------:R-:W-:Y:S01]  /*20e60*/  @P2 STG.E.U8 desc[UR14][R250.64], R41 ;  /* 0x00000029fa002986 */ /* 0x000fe2000c10110e */
[----:B------:R-:W-:-:S03]  /*20e70*/  SHF.R.S32.HI R5, RZ, 0x8, R5 ;  /* 0x00000008ff057819 */ /* 0x000fc60000011405 */
[----:B-1----:R-:W-:Y:S01]  /*20e80*/  ISETP.LT.AND P2, PT, R2, UR5, !P0 ;  /* 0x0000000502007c0c */ /* 0x002fe2000c741270 */
[----:B------:R-:W1:Y:S01]  /*20e90*/  LDCU UR5, c[0x0][0x39c] ;  /* 0x00007380ff0577ac */ /* 0x000e620008000800 */
[----:B------:R-:W-:Y:S01]  /*20ea0*/  VIADD R2, R0, 0x1ea ;  /* 0x000001ea00027836 */ /* 0x000fe20000000000 */
[----:B------:R-:W-:Y:S01]  /*20eb0*/  F2FP.SATFINITE.E4M3.F32.PACK_AB_MERGE_C R43, R43, R42, RZ ;  /* 0x0000002a2b2b723e */ /* 0x000fe200048070ff */
[----:B------:R1:W-:Y:S03]  /*20ec0*/  @P6 STG.E.U8 desc[UR14][R248.64], R5 ;  /* 0x00000005f8006986 */ /* 0x0003e6000c10110e */
[----:B------:R-:W-:Y:S01]  /*20ed0*/  ISETP.LT.AND P6, PT, R2, UR4, !P0 ;  /* 0x0000000402007c0c */ /* 0x000fe2000c7c1270 */
[----:B------:R-:W4:Y:S01]  /*20ee0*/  LDCU UR4, c[0x0][0x39c] ;  /* 0x00007380ff0477ac */ /* 0x000f220008000800 */
[----:B------:R-:W-:Y:S01]  /*20ef0*/  VIADD R2, R0, 0x1eb ;  /* 0x000001eb00027836 */ /* 0x000fe20000000000 */
[----:B------:R-:W-:Y:S01]  /*20f00*/  PRMT R3, R43, 0x9910, RZ ;  /* 0x000099102b037816 */ /* 0x000fe200000000ff */
[----:B------:R-:W-:Y:S03]  /*20f10*/  @P5 STG.E.U8 desc[UR14][R246.64], R43 ;  /* 0x0000002bf6005986 */ /* 0x000fe6000c10110e */
[----:B0-----:R-:W-:Y:S01]  /*20f20*/  ISETP.LT.AND P5, PT, R2, UR6, !P0 ;  /* 0x0000000602007c0c */ /* 0x001fe2000c7a1270 */
[----:B------:R-:W0:Y:S01]  /*20f30*/  LDCU UR6, c[0x0][0x39c] ;  /* 0x00007380ff0677ac */ /* 0x000e220008000800 */
[----:B------:R-:W-:Y:S01]  /*20f40*/  SHF.R.S32.HI R3, RZ, 0x8, R3 ;  /* 0x00000008ff037819 */ /* 0x000fe20000011403 */
[----:B------:R-:W-:-:S04]  /*20f50*/  VIADD R2, R0, 0x1ec ;  /* 0x000001ec00027836 */ /* 0x000fc80000000000 */
[----:B------:R0:W-:Y:S01]  /*20f60*/  @P4 STG.E.U8 desc[UR14][R244.64], R3 ;  /* 0x00000003f4004986 */ /* 0x0001e2000c10110e */
[----:B-1----:R-:W-:Y:S01]  /*20f70*/  ISETP.LT.AND P4, PT, R2, UR5, !P0 ;  /* 0x0000000502007c0c */ /* 0x002fe2000c781270 */
[----:B------:R-:W1:Y:S01]  /*20f80*/  LDCU UR5, c[0x0][0x39c] ;  /* 0x00007380ff0577ac */ /* 0x000e620008000800 */
[----:B------:R-:W-:Y:S01]  /*20f90*/  VIADD R2, R0, 0x1ed ;  /* 0x000001ed00027836 */ /* 0x000fe20000000000 */
[----:B----4-:R-:W-:-:S04]  /*20fa0*/  F2FP.SATFINITE.E4M3.F32.PACK_AB_MERGE_C R45, R45, R44, RZ ;  /* 0x0000002c2d2d723e */ /* 0x010fc800048070ff */
[----:B------:R-:W-:Y:S01]  /*20fb0*/  PRMT R5, R45, 0x9910, RZ ;  /* 0x000099102d057816 */ /* 0x000fe200000000ff */
[----:B------:R-:W-:Y:S01]  /*20fc0*/  @P3 STG.E.U8 desc[UR14][R242.64], R45 ;  /* 0x0000002df2003986 */ /* 0x000fe2000c10110e */
[----:B------:R-:W-:Y:S01]  /*20fd0*/  ISETP.LT.AND P3, PT, R2, UR4, !P0 ;  /* 0x0000000402007c0c */ /* 0x000fe2000c761270 */
[----:B------:R-:W4:Y:S01]  /*20fe0*/  LDCU UR4, c[0x0][0x39c] ;  /* 0x00007380ff0477ac */ /* 0x000f220008000800 */
[----:B------:R-:W-:Y:S01]  /*20ff0*/  SHF.R.S32.HI R5, RZ, 0x8, R5 ;  /* 0x00000008ff057819 */ /* 0x000fe20000011405 */
[----:B------:R-:W-:-:S04]  /*21000*/  VIADD R2, R0, 0x1ee ;  /* 0x000001ee00027836 */ /* 0x000fc80000000000 */
[----:B------:R4:W-:Y:S01]  /*21010*/  @P2 STG.E.U8 desc[UR14][R240.64], R5 ;  /* 0x00000005f0002986 */ /* 0x0009e2000c10110e */
[----:B0-----:R-:W-:Y:S01]  /*21020*/  ISETP.LT.AND P2, PT, R2, UR6, !P0 ;  /* 0x0000000602007c0c */ /* 0x001fe2000c741270 */
[----:B------:R-:W0:Y:S01]  /*21030*/  LDCU UR6, c[0x0][0x39c] ;  /* 0x00007380ff0677ac */ /* 0x000e220008000800 */
[----:B------:R-:W-:Y:S01]  /*21040*/  F2FP.SATFINITE.E4M3.F32.PACK_AB_MERGE_C R47, R47, R46, RZ ;  /* 0x0000002e2f2f723e */ /* 0x000fe200048070ff */
[----:B------:R-:W-:-:S03]  /*21050*/  VIADD R2, R0, 0x1ef ;  /* 0x000001ef00027836 */ /* 0x000fc60000000000 */
[----:B------:R-:W-:Y:S01]  /*21060*/  PRMT R3, R47, 0x9910, RZ ;  /* 0x000099102f037816 */ /* 0x000fe200000000ff */
[----:B------:R-:W-:Y:S01]  /*21070*/  @P6 STG.E.U8 desc[UR14][R238.64], R47 ;  /* 0x0000002fee006986 */ /* 0x000fe2000c10110e */
[----:B-1----:R-:W-:Y:S01]  /*21080*/  ISETP.LT.AND P6, PT, R2, UR5, !P0 ;  /* 0x0000000502007c0c */ /* 0x002fe2000c7c1270 */
[----:B------:R-:W1:Y:S01]  /*21090*/  LDCU UR5, c[0x0][0x39c] ;  /* 0x00007380ff0577ac */ /* 0x000e620008000800 */
[----:B------:R-:W-:Y:S01]  /*210a0*/  SHF.R.S32.HI R3, RZ, 0x8, R3 ;  /* 0x00000008ff037819 */ /* 0x000fe20000011403 */
[----:B------:R-:W-:-:S04]  /*210b0*/  VIADD R2, R0, 0x1f0 ;  /* 0x000001f000027836 */ /* 0x000fc80000000000 */
[----:B------:R1:W-:Y:S01]  /*210c0*/  @P5 STG.E.U8 desc[UR14][R236.64], R3 ;  /* 0x00000003ec005986 */ /* 0x0003e2000c10110e */
[----:B----4-:R-:W-:Y:S01]  /*210d0*/  ISETP.LT.AND P5, PT, R2, UR4, !P0 ;  /* 0x0000000402007c0c */ /* 0x010fe2000c7a1270 */
[----:B------:R-:W4:Y:S01]  /*210e0*/  LDCU UR4, c[0x0][0x39c] ;  /* 0x00007380ff0477ac */ /* 0x000f220008000800 */
[----:B------:R-:W-:Y:S01]  /*210f0*/  F2FP.SATFINITE.E4M3.F32.PACK_AB_MERGE_C R49, R49, R48, RZ ;  /* 0x000000303131723e */ /* 0x000fe200048070ff */
[----:B------:R-:W-:-:S03]  /*21100*/  VIADD R2, R0, 0x1f1 ;  /* 0x000001f100027836 */ /* 0x000fc60000000000 */
[----:B------:R-:W-:Y:S01]  /*21110*/  PRMT R5, R49, 0x9910, RZ ;  /* 0x0000991031057816 */ /* 0x000fe200000000ff */
[----:B------:R-:W-:Y:S01]  /*21120*/  @P4 STG.E.U8 desc[UR14][R234.64], R49 ;  /* 0x00000031ea004986 */ /* 0x000fe2000c10110e */
[----:B0-----:R-:W-:Y:S01]  /*21130*/  ISETP.LT.AND P4, PT, R2, UR6, !P0 ;  /* 0x0000000602007c0c */ /* 0x001fe2000c781270 */
[----:B------:R-:W0:Y:S01]  /*21140*/  LDCU UR6, c[0x0][0x39c] ;  /* 0x00007380ff0677ac */ /* 0x000e220008000800 */
[----:B------:R-:W-:Y:S01]  /*21150*/  SHF.R.S32.HI R5, RZ, 0x8, R5 ;  /* 0x00000008ff057819 */ /* 0x000fe20000011405 */
[----:B------:R-:W-:-:S04]  /*21160*/  VIADD R2, R0, 0x1f2 ;  /* 0x000001f200027836 */ /* 0x000fc80000000000 */
[----:B------:R0:W-:Y:S01]  /*21170*/  @P3 STG.E.U8 desc[UR14][R232.64], R5 ;  /* 0x00000005e8003986 */ /* 0x0001e2000c10110e */
[----:B-1----:R-:W-:Y:S01]  /*21180*/  ISETP.LT.AND P3, PT, R2, UR5, !P0 ;  /* 0x0000000502007c0c */ /* 0x002fe2000c761270 */
[----:B------:R-:W1:Y:S01]  /*21190*/  LDCU UR5, c[0x0][0x39c] ;  /* 0x00007380ff0577ac */ /* 0x000e620008000800 */
[----:B------:R-:W-:Y:S01]  /*211a0*/  F2FP.SATFINITE.E4M3.F32.PACK_AB_MERGE_C R51, R51, R50, RZ ;  /* 0x000000323333723e */ /* 0x000fe200048070ff */
[----:B------:R-:W-:-:S03]  /*211b0*/  VIADD R2, R0, 0x1f3 ;  /* 0x000001f300027836 */ /* 0x000fc60000000000 */
[----:B------:R-:W-:Y:S01]  /*211c0*/  PRMT R3, R51, 0x9910, RZ ;  /* 0x0000991033037816 */ /* 0x000fe200000000ff */
[----:B------:R-:W-:Y:S01]  /*211d0*/  @P2 STG.E.U8 desc[UR14][R230.64], R51 ;  /* 0x00000033e6002986 */ /* 0x000fe2000c10110e */
[----:B----4-:R-:W-:Y:S01]  /*211e0*/  ISETP.LT.AND P2, PT, R2, UR4, !P0 ;  /* 0x0000000402007c0c */ /* 0x010fe2000c741270 */
        /* <DEDUP_REMOVED lines=17> */
[----:B------:R-:W-:Y:S01]  /*21300*/  VIADD R2, R0, 0x1f7 ;  /* 0x000001f700027836 */ /* 0x000fe20000000000 */
[----:B-----5:R-:W-:-:S04]  /*21310*/  F2FP.SATFINITE.E4M3.F32.PACK_AB_MERGE_C R55, R55, R54, RZ ;  /* 0x000000363737723e */ /* 0x020fc800048070ff */
        /* <DEDUP_REMOVED lines=14> */
[----:B------:R-:W-:Y:S01]  /*21400*/  VIADD R2, R0, 0x1fa ;  /* 0x000001fa00027836 */ /* 0x000fe20000000000 */
[----:B------:R-:W-:Y:S01]  /*21410*/  SHF.R.S32.HI R5, RZ, 0x8, R5 ;  /* 0x00000008ff057819 */ /* 0x000fe20000011405 */
[----:B------:R-:W4:Y:S04]  /*21420*/  LDCU UR4, c[0x0][0x39c] ;  /* 0x00007380ff0477ac */ /* 0x000f280008000800 */
[----:B------:R3:W-:Y:S01]  /*21430*/  @P5 STG.E.U8 desc[UR14][R216.64], R5 ;  /* 0x00000005d8005986 */ /* 0x0007e2000c10110e */
[----:B0-----:R-:W-:Y:S01]  /*21440*/  ISETP.LT.AND P5, PT, R2, UR6, !P0 ;  /* 0x0000000602007c0c */ /* 0x001fe2000c7a1270 */
[----:B------:R-:W0:Y:S01]  /*21450*/  LDCU UR6, c[0x0][0x39c] ;  /* 0x00007380ff0677ac */ /* 0x000e220008000800 */
[----:B------:R-:W-:Y:S01]  /*21460*/  F2FP.SATFINITE.E4M3.F32.PACK_AB_MERGE_C R59, R59, R58, RZ ;  /* 0x0000003a3b3b723e */ /* 0x000fe200048070ff */
[----:B------:R-:W-:-:S03]  /*21470*/  VIADD R2, R0, 0x1fb ;  /* 0x000001fb00027836 */ /* 0x000fc60000000000 */
[----:B-----5:R-:W-:Y:S01]  /*21480*/  PRMT R3, R59, 0x9910, RZ ;  /* 0x000099103b037816 */ /* 0x020fe200000000ff */
[----:B------:R-:W-:Y:S01]  /*21490*/  @P4 STG.E.U8 desc[UR14][R214.64], R59 ;  /* 0x0000003bd6004986 */ /* 0x000fe2000c10110e */
[----:B-1----:R-:W-:Y:S01]  /*214a0*/  ISETP.LT.AND P4, PT, R2, UR5, !P0 ;  /* 0x0000000502007c0c */ /* 0x002fe2000c781270 */
[C---:B------:R-:W-:Y:S01]  /*214b0*/  VIADD R2, R0.reuse, 0x1fc ;  /* 0x000001fc00027836 */ /* 0x040fe20000000000 */
[----:B------:R-:W-:Y:S02]  /*214c0*/  SHF.R.S32.HI R3, RZ, 0x8, R3 ;  /* 0x00000008ff037819 */ /* 0x000fe40000011403 */
[----:B---3--:R-:W-:Y:S01]  /*214d0*/  F2FP.SATFINITE.E4M3.F32.PACK_AB_MERGE_C R61, R61, R60, RZ ;  /* 0x0000003c3d3d723e */ /* 0x008fe200048070ff */
[----:B------:R-:W-:Y:S02]  /*214e0*/  VIADD R4, R0, 0x1fd ;  /* 0x000001fd00047836 */ /* 0x000fe40000000000 */
[----:B------:R1:W-:Y:S01]  /*214f0*/  @P3 STG.E.U8 desc[UR14][R212.64], R3 ;  /* 0x00000003d4003986 */ /* 0x0003e2000c10110e */
[----:B------:R-:W-:-:S02]  /*21500*/  PRMT R5, R61, 0x9910, RZ ;  /* 0x000099103d057816 */ /* 0x000fc400000000ff */
[----:B------:R-:W-:Y:S01]  /*21510*/  ISETP.LT.AND P3, PT, R2, UR7, !P0 ;  /* 0x0000000702007c0c */ /* 0x000fe2000c761270 */
[----:B------:R-:W-:Y:S01]  /*21520*/  VIADD R2, R0, 0x1fe ;  /* 0x000001fe00027836 */ /* 0x000fe20000000000 */
[----:B------:R-:W-:Y:S01]  /*21530*/  F2FP.SATFINITE.E4M3.F32.PACK_AB_MERGE_C R63, R63, R62, RZ ;  /* 0x0000003e3f3f723e */ /* 0x000fe200048070ff */
[----:B------:R-:W-:Y:S01]  /*21540*/  @P2 STG.E.U8 desc[UR14][R210.64], R61 ;  /* 0x0000003dd2002986 */ /* 0x000fe2000c10110e */
[----:B------:R-:W-:Y:S01]  /*21550*/  IMAD.MOV.U32 R0, RZ, RZ, R5 ;  /* 0x000000ffff007224 */ /* 0x000fe200078e0005 */
[----:B----4-:R-:W-:Y:S02]  /*21560*/  ISETP.LT.AND P2, PT, R4, UR4, !P0 ;  /* 0x0000000404007c0c */ /* 0x010fe4000c741270 */
[----:B0-----:R-:W-:Y:S02]  /*21570*/  ISETP.LT.AND P0, PT, R2, UR6, !P0 ;  /* 0x0000000602007c0c */ /* 0x001fe4000c701270 */
[----:B--2---:R-:W-:Y:S02]  /*21580*/  F2FP.SATFINITE.E4M3.F32.PACK_AB_MERGE_C R65, R65, R64, RZ ;  /* 0x000000404141723e */ /* 0x004fe400048070ff */
[----:B------:R-:W-:-:S02]  /*21590*/  PRMT R5, R63, 0x9910, RZ ;  /* 0x000099103f057816 */ /* 0x000fc400000000ff */
[----:B-1----:R-:W-:Y:S02]  /*215a0*/  SHF.R.S32.HI R3, RZ, 0x8, R0 ;  /* 0x00000008ff037819 */ /* 0x002fe40000011400 */
[----:B------:R-:W-:Y:S02]  /*215b0*/  PRMT R7, R65, 0x9910, RZ ;  /* 0x0000991041077816 */ /* 0x000fe400000000ff */
[----:B------:R-:W-:Y:S02]  /*215c0*/  F2FP.SATFINITE.E4M3.F32.PACK_AB_MERGE_C R67, R67, R66, RZ ;  /* 0x000000424343723e */ /* 0x000fe400048070ff */
[----:B------:R-:W-:Y:S02]  /*215d0*/  SHF.R.S32.HI R5, RZ, 0x8, R5 ;  /* 0x00000008ff057819 */ /* 0x000fe40000011405 */
[----:B------:R-:W-:Y:S01]  /*215e0*/  PRMT R0, R67, 0x9910, RZ ;  /* 0x0000991043007816 */ /* 0x000fe200000000ff */
[----:B------:R0:W-:Y:S01]  /*215f0*/  @P6 STG.E.U8 desc[UR14][R208.64], R3 ;  /* 0x00000003d0006986 */ /* 0x0001e2000c10110e */
[----:B------:R-:W-:-:S03]  /*21600*/  SHF.R.S32.HI R7, RZ, 0x8, R7 ;  /* 0x00000008ff077819 */ /* 0x000fc60000011407 */
[----:B------:R1:W-:Y:S04]  /*21610*/  @P5 STG.E.U8 desc[UR14][R206.64], R63 ;  /* 0x0000003fce005986 */ /* 0x0003e8000c10110e */
[----:B------:R1:W-:Y:S01]  /*21620*/  @P4 STG.E.U8 desc[UR14][R204.64], R5 ;  /* 0x00000005cc004986 */ /* 0x0003e2000c10110e */
[----:B0-----:R-:W-:-:S03]  /*21630*/  SHF.R.S32.HI R3, RZ, 0x8, R0 ;  /* 0x00000008ff037819 */ /* 0x001fc60000011400 */
[----:B------:R1:W-:Y:S04]  /*21640*/  @P3 STG.E.U8 desc[UR14][R202.64], R65 ;  /* 0x00000041ca003986 */ /* 0x0003e8000c10110e */
[----:B------:R1:W-:Y:S04]  /*21650*/  @P2 STG.E.U8 desc[UR14][R200.64], R7 ;  /* 0x00000007c8002986 */ /* 0x0003e8000c10110e */
[----:B------:R1:W-:Y:S04]  /*21660*/  @P0 STG.E.U8 desc[UR14][R198.64], R67 ;  /* 0x00000043c6000986 */ /* 0x0003e8000c10110e */
[----:B------:R1:W-:Y:S01]  /*21670*/  @P1 STG.E.U8 desc[UR14][R196.64], R3 ;  /* 0x00000003c4001986 */ /* 0x0003e2000c10110e */
[----:B------:R-:W-:Y:S06]  /*21680*/  BAR.SYNC.DEFER_BLOCKING 0x0 ;  /* 0x0000000000007b1d */ /* 0x000fec0000010000 */
[----:B------:R-:W-:Y:S05]  /*21690*/  BRA.U UP0, `(.L_x_19) ;  /* 0x0000000100a07547 */ /* 0x000fea000b800000 */
[----:B------:R-:W0:Y:S01]  /*216a0*/  S2UR UR5, SR_CgaCtaId ;  /* 0x00000000000579c3 */ /* 0x000e220000008800 */
[----:B------:R-:W-:Y:S01]  /*216b0*/  NOP ;  /* 0x0000000000007918 */ /* 0x000fe20000000000 */
[----:B------:R-:W-:Y:S01]  /*216c0*/  UMOV UR4, 0x50 ;  /* 0x0000005000047882 */ /* 0x000fe20000000000 */
[----:B------:R-:W-:Y:S02]  /*216d0*/  IMAD.U32 R0, RZ, RZ, UR20 ;  /* 0x00000014ff007e24 */ /* 0x000fe4000f8e00ff */
[----:B-1----:R-:W-:Y:S02]  /*216e0*/  IMAD.MOV.U32 R3, RZ, RZ, 0xffff ;  /* 0x0000ffffff037424 */ /* 0x002fe400078e00ff */
[----:B------:R-:W-:Y:S01]  /*216f0*/  IMAD.MOV.U32 R7, RZ, RZ, 0x1 ;  /* 0x00000001ff077424 */ /* 0x000fe200078e00ff */
[----:B------:R-:W-:-:S04]  /*21700*/  LOP3.LUT R0, R0, 0xffff, RZ, 0xc0, !PT ;  /* 0x0000ffff00007812 */ /* 0x000fc800078ec0ff */
[----:B------:R-:W-:-:S05]  /*21710*/  SHF.R.U32.HI R0, RZ, 0x5, R0 ;  /* 0x00000005ff007819 */ /* 0x000fca0000011600 */
[----:B------:R-:W-:Y:S01]  /*21720*/  VIADD R2, R0, 0x10 ;  /* 0x0000001000027836 */ /* 0x000fe20000000000 */
[----:B------:R-:W-:Y:S01]  /*21730*/  SHF.L.U32 R0, R3, R0, RZ ;  /* 0x0000000003007219 */ /* 0x000fe200000006ff */
[----:B0-----:R-:W-:-:S03]  /*21740*/  ULEA UR6, UR5, UR4, 0x18 ;  /* 0x0000000405067291 */ /* 0x001fc6000f8ec0ff */
[----:B------:R-:W-:-:S04]  /*21750*/  SHF.L.U32 R3, R7, R2, RZ ;  /* 0x0000000207037219 */ /* 0x000fc800000006ff */
[----:B------:R-:W-:Y:S02]  /*21760*/  LOP3.LUT R0, R3, R0, RZ, 0xfc, !PT ;  /* 0x0000000003007212 */ /* 0x000fe400078efcff */
[----:B------:R-:W0:Y:S02]  /*21770*/  LDS R5, [UR6] ;  /* 0x00000006ff057984 */ /* 0x000e240008000800 */
[C---:B------:R-:W-:Y:S02]  /*21780*/  LOP3.LUT R2, R0.reuse, 0xffff, RZ, 0xc0, !PT ;  /* 0x0000ffff00027812 */ /* 0x040fe400078ec0ff */
[----:B0-----:R-:W-:-:S04]  /*21790*/  LOP3.LUT R3, R0, 0xffff, R5, 0x80, !PT ;  /* 0x0000ffff00037812 */ /* 0x001fc800078e8005 */
[----:B------:R-:W-:-:S13]  /*217a0*/  ISETP.NE.AND P0, PT, R3, R2, PT ;  /* 0x000000020300720c */ /* 0x000fda0003f05270 */
[----:B------:R-:W-:Y:S05]  /*217b0*/  @P0 BRA `(.L_x_20) ;  /* 0x0000000000500947 */ /* 0x000fea0003800000 */
[----:B------:R-:W-:Y:S02]  /*217c0*/  SHF.R.U32.HI R5, RZ, 0x10, R5 ;  /* 0x00000010ff057819 */ /* 0x000fe40000011605 */
[----:B------:R-:W-:-:S04]  /*217d0*/  SHF.R.U32.HI R2, RZ, 0x10, R0 ;  /* 0x00000010ff027819 */ /* 0x000fc80000011600 */
[----:B------:R-:W-:-:S04]  /*217e0*/  LOP3.LUT R5, R5, R2, RZ, 0xc0, !PT ;  /* 0x0000000205057212 */ /* 0x000fc800078ec0ff */
[----:B------:R-:W-:-:S13]  /*217f0*/  ISETP.NE.AND P0, PT, R5, R2, PT ;  /* 0x000000020500720c */ /* 0x000fda0003f05270 */
[----:B------:R-:W-:Y:S05]  /*21800*/  @P0 BRA `(.L_x_21) ;  /* 0x0000000000300947 */ /* 0x000fea0003800000 */
[----:B------:R-:W-:Y:S01]  /*21810*/  R2UR UR4, R0 ;  /* 0x00000000000472ca */ /* 0x000fe200000e0000 */
[----:B------:R-:W-:Y:S01]  /*21820*/  VOTEU.ANY UR5, UPT, PT ;  /* 0x0000000000057886 */ /* 0x000fe200038e0100 */
[----:B------:R-:W0:Y:S01]  /*21830*/  S2R R0, SR_LANEID ;  /* 0x0000000000007919 */ /* 0x000e220000000000 */
[----:B------:R-:W-:-:S10]  /*21840*/  UFLO.U32 UR5, UR5 ;  /* 0x00000005000572bd */ /* 0x000fd400080e0000 */
[----:B------:R-:W-:-:S06]  /*21850*/  ULOP3.LUT UR4, URZ, UR4, URZ, 0x33, !UPT ;  /* 0x00000004ff047292 */ /* 0x000fcc000f8e33ff */
[----:B------:R-:W-:-:S04]  /*21860*/  IMAD.U32 R2, RZ, RZ, UR4 ;  /* 0x00000004ff027e24 */ /* 0x000fc8000f8e00ff */
[----:B------:R-:W1:Y:S02]  /*21870*/  REDUX UR7, R2 ;  /* 0x00000000020773c4 */ /* 0x000e640000000000 */
[----:B------:R2:W-:Y:S01]  /*21880*/  UTCATOMSWS.AND URZ, UR4 ;  /* 0x0000000400ff79e3 */ /* 0x0005e20008000000 */
[----:B0-----:R-:W-:Y:S01]  /*21890*/  ISETP.EQ.U32.AND P0, PT, R0, UR5, PT ;  /* 0x0000000500007c0c */ /* 0x001fe2000bf02070 */
[----:B-1----:R-:W-:-:S12]  /*218a0*/  IMAD.U32 R0, RZ, RZ, UR7 ;  /* 0x00000007ff007e24 */ /* 0x002fd8000f8e00ff */
[----:B------:R2:W-:Y:S01]  /*218b0*/  @P0 ATOMS.AND RZ, [UR6], R0 ;  /* 0x00000000ffff098c */ /* 0x0005e2000a800006 */
[----:B------:R-:W-:Y:S05]  /*218c0*/  BRA `(.L_x_19) ;  /* 0x0000000000147947 */ /* 0x000fea0003800000 */
.L_x_21:
[----:B------:R-:W-:-:S07]  /*218d0*/  MOV R2, 0x218f0 ;  /* 0x000218f000027802 */ /* 0x000fce0000000f00 */
[----:B------:R-:W-:Y:S05]  /*218e0*/  CALL.REL.NOINC `($__internal_0_$__cuda_sm10x_tcgen05_guardrail_trap_col_being_dealloced_not_returned_by_alloc) ;  /* 0x00000000005c7944 */ /* 0x000fea0003c00000 */
[----:B------:R-:W-:Y:S05]  /*218f0*/  BRA `(.L_x_19) ;  /* 0x0000000000087947 */ /* 0x000fea0003800000 */
.L_x_20:
[----:B------:R-:W-:-:S07]  /*21900*/  MOV R2, 0x21920 ;  /* 0x0002192000027802 */ /* 0x000fce0000000f00 */
[----:B------:R-:W-:Y:S05]  /*21910*/  CALL.REL.NOINC `($__internal_2_$__cuda_sm10x_tcgen05_guardrail_trap_unallocated_columns_being_dealloced) ;  /* 0x0000000000687944 */ /* 0x000fea0003c00000 */
.L_x_19:
[----:B------:R-:W-:Y:S01]  /*21920*/  NOP ;  /* 0x0000000000007918 */ /* 0x000fe20000000000 */
[----:B--2---:R-:W-:Y:S05]  /*21930*/  EXIT ;  /* 0x000000000000794d */ /* 0x004fea0003800000 */
.L_x_7:
[----:B------:R-:W-:-:S07]  /*21940*/  IMAD.MOV.U32 R5, RZ, RZ, R4 ;  /* 0x000000ffff057224 */ /* 0x000fce00078e0004 */
.L_x_22:
[----:B-1----:R1:W2:Y:S02]  /*21950*/  SYNCS.PHASECHK.TRANS64.TRYWAIT P1, [R9+URZ], R5 ;  /* 0x00000005090075a7 */ /* 0x0022a400080211ff */
[----:B--2---:R-:W-:Y:S05]  /*21960*/  @!P1 NANOSLEEP.SYNCS 0x989680 ;  /* 0x009896800000995d */ /* 0x004fea0003900000 */
[----:B------:R-:W2:Y:S02]  /*21970*/  @!P1 SYNCS.PHASECHK.TRANS64 P1, [R9+URZ], R5 ;  /* 0x00000005090095a7 */ /* 0x000ea400080210ff */
[----:B--2---:R-:W-:Y:S05]  /*21980*/  @!P1 BRA `(.L_x_22) ;  /* 0xfffffffc00f09947 */ /* 0x004fea000383ffff */
[----:B------:R-:W-:Y:S05]  /*21990*/  BRA `(.L_x_6) ;  /* 0xfffffde800687947 */ /* 0x000fea000383ffff */
.L_x_10:
[----:B------:R-:W-:-:S07]  /*219a0*/  IMAD.MOV.U32 R5, RZ, RZ, R4 ;  /* 0x000000ffff057224 */ /* 0x000fce00078e0004 */
.L_x_23:
[----:B-1----:R1:W2:Y:S02]  /*219b0*/  SYNCS.PHASECHK.TRANS64.TRYWAIT P0, [R11+URZ], R5 ;  /* 0x000000050b0075a7 */ /* 0x0022a400080011ff */
[----:B--2---:R-:W-:Y:S05]  /*219c0*/  @!P0 NANOSLEEP.SYNCS 0x989680 ;  /* 0x009896800000895d */ /* 0x004fea0003900000 */
[----:B------:R-:W2:Y:S02]  /*219d0*/  @!P0 SYNCS.PHASECHK.TRANS64 P0, [R11+URZ], R5 ;  /* 0x000000050b0085a7 */ /* 0x000ea400080010ff */
[----:B--2---:R-:W-:Y:S05]  /*219e0*/  @!P0 BRA `(.L_x_23) ;  /* 0xfffffffc00f08947 */ /* 0x004fea000383ffff */
[----:B------:R-:W-:Y:S05]  /*219f0*/  BRA `(.L_x_9) ;  /* 0xfffffde800cc7947 */ /* 0x000fea000383ffff */
.L_x_14:
[----:B------:R-:W0:Y:S02]  /*21a00*/  SYNCS.PHASECHK.TRANS64.TRYWAIT P4, [UR11], R109 ;  /* 0x0000006dff0075a7 */ /* 0x000e24000808110b */
[----:B0-----:R-:W-:Y:S05]  /*21a10*/  @!P4 BRA `(.L_x_14) ;  /* 0xfffffffc00f8c947 */ /* 0x001fea000383ffff */
[----:B------:R-:W-:Y:S05]  /*21a20*/  BRA `(.L_x_24) ;  /* 0xfffffe6000907947 */ /* 0x000fea000383ffff */
.L_x_18:
[----:B------:R-:W0:Y:S02]  /*21a30*/  SYNCS.PHASECHK.TRANS64.TRYWAIT P2, [UR11], R32 ;  /* 0x00000020ff0075a7 */ /* 0x000e24000804110b */
[----:B0-----:R-:W-:Y:S05]  /*21a40*/  @!P2 BRA `(.L_x_18) ;  /* 0xfffffffc00f8a947 */ /* 0x001fea000383ffff */
[----:B------:R-:W-:Y:S05]  /*21a50*/  BRA `(.L_x_17) ;  /* 0xfffffe9000587947 */ /* 0x000fea000383ffff */
        .weak           $__internal_0_$__cuda_sm10x_tcgen05_guardrail_trap_col_being_dealloced_not_returned_by_alloc
        .type           $__internal_0_$__cuda_sm10x_tcgen05_guardrail_trap_col_being_dealloced_not_returned_by_alloc,@function
        .size           $__internal_0_$__cuda_sm10x_tcgen05_guardrail_trap_col_being_dealloced_not_returned_by_alloc,($__internal_1_$__cuda_sm10x_tcgen05_guardrail_trap_phase_invalid_during_alloc - $__internal_0_$__cuda_sm10x_tcgen05_guardrail_trap_col_being_dealloced_not_returned_by_alloc)
$__internal_0_$__cuda_sm10x_tcgen05_guardrail_trap_col_being_dealloced_not_returned_by_alloc:
[----:B------:R-:W-:Y:S05]  /*21a60*/  BPT.TRAP 0x1 ;  /* 0x000000040000795c */ /* 0x000fea0000300000 */
[----:B------:R-:W-:-:S04]  /*21a70*/  IMAD.MOV.U32 R3, RZ, RZ, 0x0 ;  /* 0x00000000ff037424 */ /* 0x000fc800078e00ff */
[----:B------:R-:W-:Y:S05]  /*21a80*/  RET.REL.NODEC R2 `(matmul_kernel) ;  /* 0xfffffde4025c7950 */ /* 0x000fea0003c3ffff */
        .weak           $__internal_1_$__cuda_sm10x_tcgen05_guardrail_trap_phase_invalid_during_alloc
        .type           $__internal_1_$__cuda_sm10x_tcgen05_guardrail_trap_phase_invalid_during_alloc,@function
        .size           $__internal_1_$__cuda_sm10x_tcgen05_guardrail_trap_phase_invalid_during_alloc,($__internal_2_$__cuda_sm10x_tcgen05_guardrail_trap_unallocated_columns_being_dealloced - $__internal_1_$__cuda_sm10x_tcgen05_guardrail_trap_phase_invalid_during_alloc)
$__internal_1_$__cuda_sm10x_tcgen05_guardrail_trap_phase_invalid_during_alloc:
[----:B------:R-:W-:Y:S05]  /*21a90*/  BPT.TRAP 0x1 ;  /* 0x000000040000795c */ /* 0x000fea0000300000 */
[----:B------:R-:W-:-:S04]  /*21aa0*/  IMAD.MOV.U32 R5, RZ, RZ, 0x0 ;  /* 0x00000000ff057424 */ /* 0x000fc800078e00ff */
[----:B------:R-:W-:Y:S05]  /*21ab0*/  RET.REL.NODEC R4 `(matmul_kernel) ;  /* 0xfffffde404507950 */ /* 0x000fea0003c3ffff */
        .weak           $__internal_2_$__cuda_sm10x_tcgen05_guardrail_trap_unallocated_columns_being_dealloced
        .type           $__internal_2_$__cuda_sm10x_tcgen05_guardrail_trap_unallocated_columns_being_dealloced,@function
        .size           $__internal_2_$__cuda_sm10x_tcgen05_guardrail_trap_unallocated_columns_being_dealloced,(.L_x_28 - $__internal_2_$__cuda_sm10x_tcgen05_guardrail_trap_unallocated_columns_being_dealloced)
$__internal_2_$__cuda_sm10x_tcgen05_guardrail_trap_unallocated_columns_being_dealloced:
[----:B------:R-:W-:Y:S05]  /*21ac0*/  BPT.TRAP 0x1 ;  /* 0x000000040000795c */ /* 0x000fea0000300000 */
[----:B------:R-:W-:-:S04]  /*21ad0*/  IMAD.MOV.U32 R3, RZ, RZ, 0x0 ;  /* 0x00000000ff037424 */ /* 0x000fc800078e00ff */
[----:B------:R-:W-:Y:S05]  /*21ae0*/  RET.REL.NODEC R2 `(matmul_kernel) ;  /* 0xfffffde402447950 */ /* 0x000fea0003c3ffff */
.L_x_25:
[----:B------:R-:W-:-:S00]  /*21af0*/  BRA `(.L_x_25) ;  /* 0xfffffffc00fc7947 */ /* 0x000fc0000383ffff */
[----:B------:R-:W-:-:S00]  /*21b00*/  NOP ;  /* 0x0000000000007918 */ /* 0x000fc00000000000 */
[----:B------:R-:W-:-:S00]  /*21b10*/  NOP ;  /* 0x0000000000007918 */ /* 0x000fc00000000000 */
[----:B------:R-:W-:-:S00]  /*21b20*/  NOP ;  /* 0x0000000000007918 */ /* 0x000fc00000000000 */
[----:B------:R-:W-:-:S00]  /*21b30*/  NOP ;  /* 0x0000000000007918 */ /* 0x000fc00000000000 */
[----:B------:R-:W-:-:S00]  /*21b40*/  NOP ;  /* 0x0000000000007918 */ /* 0x000fc00000000000 */
[----:B------:R-:W-:-:S00]  /*21b50*/  NOP ;  /* 0x0000000000007918 */ /* 0x000fc00000000000 */
[----:B------:R-:W-:-:S00]  /*21b60*/  NOP ;  /* 0x0000000000007918 */ /* 0x000fc00000000000 */
[----:B------:R-:W-:-:S00]  /*21b70*/  NOP ;  /* 0x0000000000007918 */ /* 0x000fc00000000000 */
.L_x_28:


//--------------------- .nv.shared.matmul_kernel  --------------------------
	.section	.nv.shared.matmul_kernel,"aw",@nobits
	.sectionflags	@""
	.align	16
	.zero		1024


//--------------------- .nv.shared.reserved.0     --------------------------
	.section	.nv.shared.reserved.0,"aw",@nobits
	.align	8
	.weak		__nv_reservedSMEM_offset_0_alias
	.size		__nv_reservedSMEM_offset_0_alias, 0, 64
	.other		__nv_reservedSMEM_offset_0_alias,@"STO_CUDA_RESERVED_SHARED STV_DEFAULT"
__nv_reservedSMEM_offset_0_alias:
	.zero		0
.nv.shared.reserved.0:
	.zero		64
	.weak		__nv_reservedSMEM_allocation_phase
	.type		__nv_reservedSMEM_allocation_phase,@object
	.size		__nv_reservedSMEM_allocation_phase,(.L_0 - __nv_reservedSMEM_allocation_phase)
__nv_reservedSMEM_allocation_phase:
	.zero		1
.L_0:
	.zero		7
	.weak		__nv_reservedSMEM_devtool_atexit_pc
	.type		__nv_reservedSMEM_devtool_atexit_pc,@object
	.size		__nv_reservedSMEM_devtool_atexit_pc,(__nv_reservedSMEM_allocation_mask - __nv_reservedSMEM_devtool_atexit_pc)
__nv_reservedSMEM_devtool_atexit_pc:
	.zero		8
	.weak		__nv_reservedSMEM_allocation_mask
	.type		__nv_reservedSMEM_allocation_mask,@object
	.size		__nv_reservedSMEM_allocation_mask,(.L_2 - __nv_reservedSMEM_allocation_mask)
__nv_reservedSMEM_allocation_mask:
	.zero		4
.L_2:
	.zero		4
	.weak		__nv_reservedSMEM_tmem_allocation_pipeline_mbarrier
	.type		__nv_reservedSMEM_tmem_allocation_pipeline_mbarrier,@object
	.size		__nv_reservedSMEM_tmem_allocation_pipeline_mbarrier,(__nv_reservedSMEM_tmem_allocation_pipeline_mbarrier_parity - __nv_reservedSMEM_tmem_allocation_pipeline_mbarrier)
__nv_reservedSMEM_tmem_allocation_pipeline_mbarrier:
	.zero		8
	.weak		__nv_reservedSMEM_tmem_allocation_pipeline_mbarrier_parity
	.type		__nv_reservedSMEM_tmem_allocation_pipeline_mbarrier_parity,@object
	.size		__nv_reservedSMEM_tmem_allocation_pipeline_mbarrier_parity,(.L_4 - __nv_reservedSMEM_tmem_allocation_pipeline_mbarrier_parity)
__nv_reservedSMEM_tmem_allocation_pipeline_mbarrier_parity:
	.zero		4
.L_4:


//--------------------- .nv.constant0.matmul_kernel --------------------------
	.section	.nv.constant0.matmul_kernel,"a",@progbits
	.sectionflags	@""
	.align	4
.nv.constant0.matmul_kernel:
	.zero		976


//--------------------- SYMBOLS --------------------------

	.type		.nv.reservedSmem.offset0,@object
	.size		.nv.reservedSmem.offset0,0x4
	.type		.nv.reservedSmem.cap,@object
	.size		.nv.reservedSmem.cap,0x4
